	.target	sm_80

	.elftype	@"ET_EXEC"


//--------------------- .note.nv.tkinfo           --------------------------
	.section	.note.nv.tkinfo,"",@"SHT_NOTE"
	.sectionflags	@"SHF_NOTE_NV_TKINFO"
	.tkinfo
        /*0018*/ 	.word	0x00000002
        /*0030*/ 	.string	""
        /*0030*/ 	.string	"ptxas"
        /*0030*/ 	.string	"Cuda compilation tools, release 13.0, V13.0.88"
        /*0030*/ 	.string	"Build cuda_13.0.r13.0/compiler.36424714_0"
        /*0030*/ 	.string	"-v  -suppress-debug-info  -lineinfo  -arch sm_80 "



//--------------------- .note.nv.cuinfo           --------------------------
	.section	.note.nv.cuinfo,"",@"SHT_NOTE"
	.sectionflags	@"SHF_NOTE_NV_CUINFO"
        /*0018*/ 	.short	0x0002
        /*001a*/ 	.short	0x0050
        /*001c*/ 	.short	0x0082
	.zero		2


//--------------------- .nv.info                  --------------------------
	.section	.nv.info,"",@"SHT_CUDA_INFO"
	.align	4


	//----- nvinfo : EIATTR_REGCOUNT
	.align		4
        /*0000*/ 	.byte	0x04, 0x2f
        /*0002*/ 	.short	(.L_1 - .L_0)
	.align		4
.L_0:
        /*0004*/ 	.word	index@(matmul_kernel)
        /*0008*/ 	.word	0x000000ff


	//----- nvinfo : EIATTR_FRAME_SIZE
	.align		4
.L_1:
        /*000c*/ 	.byte	0x04, 0x11
        /*000e*/ 	.short	(.L_3 - .L_2)
	.align		4
.L_2:
        /*0010*/ 	.word	index@(matmul_kernel)
        /*0014*/ 	.word	0x00000b60


	//----- nvinfo : EIATTR_MIN_STACK_SIZE
	.align		4
.L_3:
        /*0018*/ 	.byte	0x04, 0x12
        /*001a*/ 	.short	(.L_5 - .L_4)
	.align		4
.L_4:
        /*001c*/ 	.word	index@(matmul_kernel)
        /*0020*/ 	.word	0x00000b60
.L_5:


//--------------------- .nv.info.matmul_kernel    --------------------------
	.section	.nv.info.matmul_kernel,"",@"SHT_CUDA_INFO"
	.sectionflags	@""
	.align	4


	//----- nvinfo : EIATTR_CUDA_API_VERSION
	.align		4
        /*0000*/ 	.byte	0x04, 0x37
        /*0002*/ 	.short	(.L_7 - .L_6)
.L_6:
        /*0004*/ 	.word	0x00000082


	//----- nvinfo : EIATTR_SW2861232_WAR
	.align		4
.L_7:
        /*0008*/ 	.byte	0x01, 0x35
	.zero		2


	//----- nvinfo : EIATTR_PARAM_CBANK
	.align		4
        /*000c*/ 	.byte	0x04, 0x0a
        /*000e*/ 	.short	(.L_9 - .L_8)
	.align		4
.L_8:
        /*0010*/ 	.word	index@(.nv.constant0.matmul_kernel)
        /*0014*/ 	.short	0x0160
        /*0016*/ 	.short	0x0050


	//----- nvinfo : EIATTR_CBANK_PARAM_SIZE
	.align		4
.L_9:
        /*0018*/ 	.byte	0x03, 0x19
        /*001a*/ 	.short	0x0050


	//----- nvinfo : EIATTR_KPARAM_INFO
	.align		4
        /*001c*/ 	.byte	0x04, 0x17
        /*001e*/ 	.short	(.L_11 - .L_10)
.L_10:
        /*0020*/ 	.word	0x00000000
        /*0024*/ 	.short	0x000d
        /*0026*/ 	.short	0x0048
        /*0028*/ 	.byte	0x00, 0xf4, 0x21, 0x00


	//----- nvinfo : EIATTR_KPARAM_INFO
	.align		4
.L_11:
        /*002c*/ 	.byte	0x04, 0x17
        /*002e*/ 	.short	(.L_13 - .L_12)
.L_12:
        /*0030*/ 	.word	0x00000000
        /*0034*/ 	.short	0x000c
        /*0036*/ 	.short	0x0040
        /*0038*/ 	.byte	0x00, 0xf4, 0x21, 0x00


	//----- nvinfo : EIATTR_KPARAM_INFO
	.align		4
.L_13:
        /*003c*/ 	.byte	0x04, 0x17
        /*003e*/ 	.short	(.L_15 - .L_14)
.L_14:
        /*0040*/ 	.word	0x00000000
        /*0044*/ 	.short	0x000b
        /*0046*/ 	.short	0x0038
        /*0048*/ 	.byte	0x00, 0xf0, 0x11, 0x00


	//----- nvinfo : EIATTR_KPARAM_INFO
	.align		4
.L_15:
        /*004c*/ 	.byte	0x04, 0x17
        /*004e*/ 	.short	(.L_17 - .L_16)
.L_16:
        /*0050*/ 	.word	0x00000000
        /*0054*/ 	.short	0x000a
        /*0056*/ 	.short	0x0034
        /*0058*/ 	.byte	0x00, 0xf0, 0x11, 0x00


	//----- nvinfo : EIATTR_KPARAM_INFO
	.align		4
.L_17:
        /*005c*/ 	.byte	0x04, 0x17
        /*005e*/ 	.short	(.L_19 - .L_18)
.L_18:
        /*0060*/ 	.word	0x00000000
        /*0064*/ 	.short	0x0009
        /*0066*/ 	.short	0x0030
        /*0068*/ 	.byte	0x00, 0xf0, 0x11, 0x00


	//----- nvinfo : EIATTR_KPARAM_INFO
	.align		4
.L_19:
        /*006c*/ 	.byte	0x04, 0x17
        /*006e*/ 	.short	(.L_21 - .L_20)
.L_20:
        /*0070*/ 	.word	0x00000000
        /*0074*/ 	.short	0x0008
        /*0076*/ 	.short	0x002c
        /*0078*/ 	.byte	0x00, 0xf0, 0x11, 0x00


	//----- nvinfo : EIATTR_KPARAM_INFO
	.align		4
.L_21:
        /*007c*/ 	.byte	0x04, 0x17
        /*007e*/ 	.short	(.L_23 - .L_22)
.L_22:
        /*0080*/ 	.word	0x00000000
        /*0084*/ 	.short	0x0007
        /*0086*/ 	.short	0x0028
        /*0088*/ 	.byte	0x00, 0xf0, 0x11, 0x00


	//----- nvinfo : EIATTR_KPARAM_INFO
	.align		4
.L_23:
        /*008c*/ 	.byte	0x04, 0x17
        /*008e*/ 	.short	(.L_25 - .L_24)
.L_24:
        /*0090*/ 	.word	0x00000000
        /*0094*/ 	.short	0x0006
        /*0096*/ 	.short	0x0024
        /*0098*/ 	.byte	0x00, 0xf0, 0x11, 0x00


	//----- nvinfo : EIATTR_KPARAM_INFO
	.align		4
.L_25:
        /*009c*/ 	.byte	0x04, 0x17
        /*009e*/ 	.short	(.L_27 - .L_26)
.L_26:
        /*00a0*/ 	.word	0x00000000
        /*00a4*/ 	.short	0x0005
        /*00a6*/ 	.short	0x0020
        /*00a8*/ 	.byte	0x00, 0xf0, 0x11, 0x00


	//----- nvinfo : EIATTR_KPARAM_INFO
	.align		4
.L_27:
        /*00ac*/ 	.byte	0x04, 0x17
        /*00ae*/ 	.short	(.L_29 - .L_28)
.L_28:
        /*00b0*/ 	.word	0x00000000
        /*00b4*/ 	.short	0x0004
        /*00b6*/ 	.short	0x001c
        /*00b8*/ 	.byte	0x00, 0xf0, 0x11, 0x00


	//----- nvinfo : EIATTR_KPARAM_INFO
	.align		4
.L_29:
        /*00bc*/ 	.byte	0x04, 0x17
        /*00be*/ 	.short	(.L_31 - .L_30)
.L_30:
        /*00c0*/ 	.word	0x00000000
        /*00c4*/ 	.short	0x0003
        /*00c6*/ 	.short	0x0018
        /*00c8*/ 	.byte	0x00, 0xf0, 0x11, 0x00


	//----- nvinfo : EIATTR_KPARAM_INFO
	.align		4
.L_31:
        /*00cc*/ 	.byte	0x04, 0x17
        /*00ce*/ 	.short	(.L_33 - .L_32)
.L_32:
        /*00d0*/ 	.word	0x00000000
        /*00d4*/ 	.short	0x0002
        /*00d6*/ 	.short	0x0010
        /*00d8*/ 	.byte	0x00, 0xf4, 0x21, 0x00


	//----- nvinfo : EIATTR_KPARAM_INFO
	.align		4
.L_33:
        /*00dc*/ 	.byte	0x04, 0x17
        /*00de*/ 	.short	(.L_35 - .L_34)
.L_34:
        /*00e0*/ 	.word	0x00000000
        /*00e4*/ 	.short	0x0001
        /*00e6*/ 	.short	0x0008
        /*00e8*/ 	.byte	0x00, 0xf4, 0x21, 0x00


	//----- nvinfo : EIATTR_KPARAM_INFO
	.align		4
.L_35:
        /*00ec*/ 	.byte	0x04, 0x17
        /*00ee*/ 	.short	(.L_37 - .L_36)
.L_36:
        /*00f0*/ 	.word	0x00000000
        /*00f4*/ 	.short	0x0000
        /*00f6*/ 	.short	0x0000
        /*00f8*/ 	.byte	0x00, 0xf4, 0x21, 0x00


	//----- nvinfo : EIATTR_MAXREG_COUNT
	.align		4
.L_37:
        /*00fc*/ 	.byte	0x03, 0x1b
        /*00fe*/ 	.short	0x00ff


	//----- nvinfo : EIATTR_NUM_BARRIERS
	.align		4
        /*0100*/ 	.byte	0x02, 0x4c
        /*0102*/ 	.byte	0x01
	.zero		1


	//----- nvinfo : EIATTR_ANNOTATIONS
	.align		4
        /*0104*/ 	.byte	0x04, 0x55
        /*0106*/ 	.short	(.L_39 - .L_38)


	//   ....[0]....
.L_38:
        /*0108*/ 	.word	0x00000001
        /*010c*/ 	.byte	0x70, 0x00, 0x00, 0x00, 0x01, 0x00, 0x00, 0x00, 0x30, 0x06, 0x00, 0x00, 0x01, 0x00, 0x00, 0x00
        /* <DEDUP_REMOVED lines=1105> */
        /*462c*/ 	.byte	0xc0, 0x38, 0x02, 0x00


	//----- nvinfo : EIATTR_MERCURY_ISA_VERSION
	.align		4
.L_39:
        /*4630*/ 	.byte	0x03, 0x5f
        /*4632*/ 	.short	0x0000


	//----- nvinfo : EIATTR_EXIT_INSTR_OFFSETS
	.align		4
        /*4634*/ 	.byte	0x04, 0x1c
        /*4636*/ 	.short	(.L_41 - .L_40)


	//   ....[0]....
.L_40:
        /*4638*/ 	.word	0x00023ba0


	//   ....[1]....
        /*463c*/ 	.word	0x00023bc0


	//----- nvinfo : EIATTR_REQNTID
	.align		4
.L_41:
        /*4640*/ 	.byte	0x04, 0x10
        /*4642*/ 	.short	(.L_43 - .L_42)
.L_42:
        /*4644*/ 	.word	0x00000080
        /*4648*/ 	.word	0x00000001
        /*464c*/ 	.word	0x00000001
.L_43:


//--------------------- .nv.callgraph             --------------------------
	.section	.nv.callgraph,"",@"SHT_CUDA_CALLGRAPH"
	.align	4
	.sectionentsize	8
	.align		4
        /*0000*/ 	.word	0x00000000
	.align		4
        /*0004*/ 	.word	0xffffffff
	.align		4
        /*0008*/ 	.word	0x00000000
	.align		4
        /*000c*/ 	.word	0xfffffffe
	.align		4
        /*0010*/ 	.word	0x00000000
	.align		4
        /*0014*/ 	.word	0xfffffffd
	.align		4
        /*0018*/ 	.word	0x00000000
	.align		4
        /*001c*/ 	.word	0xfffffffc


//--------------------- .nv.rel.action            --------------------------
	.section	.nv.rel.action,"",@"SHT_CUDA_RELOCINFO"
	.align	8
	.sectionentsize	8
        /*0000*/ 	.byte	0x73, 0x00, 0x00, 0x00, 0x00, 0x00, 0x00, 0x00, 0x00, 0x00, 0x00, 0x11, 0x25, 0x00, 0x05, 0x36


//--------------------- .nv.constant0.matmul_kernel --------------------------
	.section	.nv.constant0.matmul_kernel,"a",@progbits
	.sectionflags	@""
	.align	4
.nv.constant0.matmul_kernel:
	.zero		432


//--------------------- .text.matmul_kernel       --------------------------
	.section	.text.matmul_kernel,"ax",@progbits
	.sectioninfo	@"SHI_REGISTERS=255"
	.align	128
        .global         matmul_kernel
        .type           matmul_kernel,@function
        .size           matmul_kernel,(.L_x_4 - matmul_kernel)
        .other          matmul_kernel,@"STO_CUDA_ENTRY STV_DEFAULT"
matmul_kernel:
.text.matmul_kernel:
[----:B------:R-:W-:Y:S02]  /*0000*/  IMAD.MOV.U32 R1, RZ, RZ, c[0x0][0x28] ;  /* 0x00000a00ff017624 */ /* 0x000fe400078e00ff */
[----:B------:R-:W-:Y:S01]  /*0010*/  IMAD.MOV.U32 R2, RZ, RZ, c[0x0][0x17c] ;  /* 0x00005f00ff027624 */ /* 0x000fe200078e00ff */
[----:B------:R-:W1:Y:S01]  /*0020*/  S2R R9, SR_CTAID.X ;  /* 0x0000000000097919 */ /* 0x000e620000002500 */
[----:B------:R-:W-:Y:S02]  /*0030*/  IABS R123, c[0x0][0x17c] ;  /* 0x00005f00007b7a13 */ /* 0x000fe40000000000 */
[----:B------:R-:W-:Y:S01]  /*0040*/  IADD3 R1, R1, -0xb60, RZ ;  /* 0xfffff4a001017810 */ /* 0x000fe20007ffe0ff */
[----:B------:R-:W2:Y:S01]  /*0050*/  S2R R202, SR_TID.X ;  /* 0x0000000000ca7919 */ /* 0x000ea20000002100 */
[----:B------:R-:W-:-:S03]  /*0060*/  IADD3 R2, R2, 0xff, RZ ;  /* 0x000000ff02027810 */ /* 0x000fc60007ffe0ff */
[----:B------:R-:W-:Y:S01]  /*0070*/  STL [R1+0xb48], R0 ;  /* 0x000b480001007387 */ /* 0x000fe20000100800 */
[----:B------:R-:W-:-:S04]  /*0080*/  SHF.R.S32.HI R3, RZ, 0x1f, R2 ;  /* 0x0000001fff037819 */ /* 0x000fc80000011402 */
[----:B------:R-:W-:-:S04]  /*0090*/  LEA.HI R3, R3, R2, RZ, 0x8 ;  /* 0x0000000203037211 */ /* 0x000fc800078f40ff */
[----:B------:R-:W-:-:S05]  /*00a0*/  SHF.R.S32.HI R3, RZ, 0x8, R3 ;  /* 0x00000008ff037819 */ /* 0x000fca0000011403 */
[----:B------:R-:W-:Y:S01]  /*00b0*/  IMAD.SHL.U32 R4, R3, 0x8, RZ ;  /* 0x0000000803047824 */ /* 0x000fe200078e00ff */
[----:B-1----:R-:W-:-:S04]  /*00c0*/  IABS R8, R9 ;  /* 0x0000000900087213 */ /* 0x002fc80000000000 */
[-C--:B------:R-:W-:Y:S02]  /*00d0*/  IABS R7, R4.reuse ;  /* 0x0000000400077213 */ /* 0x080fe40000000000 */
[----:B------:R-:W-:Y:S02]  /*00e0*/  IABS R10, R4 ;  /* 0x00000004000a7213 */ /* 0x000fe40000000000 */
[----:B------:R-:W1:Y:S01]  /*00f0*/  I2F.RP R5, R7 ;  /* 0x0000000700057306 */ /* 0x000e620000209400 */
[----:B--2---:R-:W-:Y:S02]  /*0100*/  LOP3.LUT R236, R202, 0x3f, RZ, 0xc0, !PT ;  /* 0x0000003fcaec7812 */ /* 0x004fe400078ec0ff */
[----:B------:R-:W-:-:S04]  /*0110*/  SHF.R.U32.HI R208, RZ, 0x6, R202 ;  /* 0x00000006ffd07819 */ /* 0x000fc800000116ca */
[----:B------:R-:W-:Y:S01]  /*0120*/  SGXT.U32 R208, R208, 0x1 ;  /* 0x00000001d0d0781a */ /* 0x000fe20000000000 */
[----:B-1----:R-:W1:Y:S02]  /*0130*/  MUFU.RCP R5, R5 ;  /* 0x0000000500057308 */ /* 0x002e640000001000 */
[----:B-1----:R-:W-:Y:S01]  /*0140*/  IADD3 R2, R5, 0xffffffe, RZ ;  /* 0x0ffffffe05027810 */ /* 0x002fe20007ffe0ff */
[----:B------:R-:W-:-:S05]  /*0150*/  IMAD.MOV R5, RZ, RZ, -R10 ;  /* 0x000000ffff057224 */ /* 0x000fca00078e0a0a */
[----:B------:R1:W2:Y:S02]  /*0160*/  F2I.FTZ.U32.TRUNC.NTZ R3, R2 ;  /* 0x0000000200037305 */ /* 0x0002a4000021f000 */
[----:B-1----:R-:W-:Y:S02]  /*0170*/  IMAD.MOV.U32 R2, RZ, RZ, RZ ;  /* 0x000000ffff027224 */ /* 0x002fe400078e00ff */
[----:B--2---:R-:W-:-:S04]  /*0180*/  IMAD.MOV R6, RZ, RZ, -R3 ;  /* 0x000000ffff067224 */ /* 0x004fc800078e0a03 */
[----:B------:R-:W-:Y:S02]  /*0190*/  IMAD R11, R6, R7, RZ ;  /* 0x00000007060b7224 */ /* 0x000fe400078e02ff */
[----:B------:R-:W-:Y:S02]  /*01a0*/  IMAD.MOV.U32 R6, RZ, RZ, R8 ;  /* 0x000000ffff067224 */ /* 0x000fe400078e0008 */
[----:B------:R-:W-:-:S06]  /*01b0*/  IMAD.HI.U32 R3, R3, R11, R2 ;  /* 0x0000000b03037227 */ /* 0x000fcc00078e0002 */
[----:B------:R-:W-:-:S04]  /*01c0*/  IMAD.HI.U32 R3, R3, R6, RZ ;  /* 0x0000000603037227 */ /* 0x000fc800078e00ff */
[----:B------:R-:W-:-:S05]  /*01d0*/  IMAD R2, R3, R5, R6 ;  /* 0x0000000503027224 */ /* 0x000fca00078e0206 */
[----:B------:R-:W-:-:S13]  /*01e0*/  ISETP.GT.U32.AND P1, PT, R7, R2, PT ;  /* 0x000000020700720c */ /* 0x000fda0003f24070 */
[----:B------:R-:W-:Y:S01]  /*01f0*/  @!P1 IMAD.IADD R2, R2, 0x1, -R7 ;  /* 0x0000000102029824 */ /* 0x000fe200078e0a07 */
[----:B------:R-:W-:Y:S02]  /*0200*/  @!P1 IADD3 R3, R3, 0x1, RZ ;  /* 0x0000000103039810 */ /* 0x000fe40007ffe0ff */
[----:B------:R-:W-:Y:S02]  /*0210*/  ISETP.NE.AND P1, PT, R4, RZ, PT ;  /* 0x000000ff0400720c */ /* 0x000fe40003f25270 */
[----:B------:R-:W-:Y:S02]  /*0220*/  ISETP.GE.U32.AND P0, PT, R2, R7, PT ;  /* 0x000000070200720c */ /* 0x000fe40003f06070 */
[----:B------:R-:W-:Y:S01]  /*0230*/  LOP3.LUT R2, R9, R4, RZ, 0x3c, !PT ;  /* 0x0000000409027212 */ /* 0x000fe200078e3cff */
[----:B------:R-:W1:Y:S03]  /*0240*/  I2F.RP R7, R123 ;  /* 0x0000007b00077306 */ /* 0x000e660000209400 */
[----:B------:R-:W-:Y:S01]  /*0250*/  ISETP.GE.AND P2, PT, R2, RZ, PT ;  /* 0x000000ff0200720c */ /* 0x000fe20003f46270 */
[----:B------:R-:W-:-:S05]  /*0260*/  IMAD.MOV.U32 R2, RZ, RZ, c[0x0][0x178] ;  /* 0x00005e00ff027624 */ /* 0x000fca00078e00ff */
[----:B------:R-:W-:Y:S02]  /*0270*/  IADD3 R2, R2, 0x3f, RZ ;  /* 0x0000003f02027810 */ /* 0x000fe40007ffe0ff */
[----:B------:R-:W-:-:S05]  /*0280*/  @P0 IADD3 R3, R3, 0x1, RZ ;  /* 0x0000000103030810 */ /* 0x000fca0007ffe0ff */
[----:B------:R-:W-:Y:S01]  /*0290*/  IMAD.MOV.U32 R6, RZ, RZ, R3 ;  /* 0x000000ffff067224 */ /* 0x000fe200078e0003 */
[----:B------:R-:W-:Y:S01]  /*02a0*/  SHF.R.S32.HI R3, RZ, 0x1f, R2 ;  /* 0x0000001fff037819 */ /* 0x000fe20000011402 */
[----:B-1----:R-:W1:Y:S02]  /*02b0*/  MUFU.RCP R7, R7 ;  /* 0x0000000700077308 */ /* 0x002e640000001000 */
[----:B------:R-:W-:Y:S01]  /*02c0*/  @!P2 IMAD.MOV R6, RZ, RZ, -R6 ;  /* 0x000000ffff06a224 */ /* 0x000fe200078e0a06 */
[----:B------:R-:W-:Y:S02]  /*02d0*/  @!P1 LOP3.LUT R6, RZ, R4, RZ, 0x33, !PT ;  /* 0x00000004ff069212 */ /* 0x000fe400078e33ff */
[----:B------:R-:W-:-:S03]  /*02e0*/  LEA.HI R3, R3, R2, RZ, 0x6 ;  /* 0x0000000203037211 */ /* 0x000fc600078f30ff */
[----:B------:R-:W-:Y:S02]  /*02f0*/  IMAD.SHL.U32 R12, R6, 0x8, RZ ;  /* 0x00000008060c7824 */ /* 0x000fe400078e00ff */
[----:B------:R-:W-:-:S03]  /*0300*/  IMAD.MOV R6, RZ, RZ, -R6 ;  /* 0x000000ffff067224 */ /* 0x000fc600078e0a06 */
[----:B------:R-:W-:Y:S01]  /*0310*/  LEA.HI.SX32 R3, R3, -R12, 0x1a ;  /* 0x8000000c03037211 */ /* 0x000fe200078fd2ff */
[----:B------:R-:W-:Y:S02]  /*0320*/  IMAD R10, R4, R6, R9 ;  /* 0x00000006040a7224 */ /* 0x000fe400078e0209 */
[----:B------:R-:W-:Y:S01]  /*0330*/  IMAD.MOV.U32 R4, RZ, RZ, RZ ;  /* 0x000000ffff047224 */ /* 0x000fe200078e00ff */
[----:B------:R-:W-:Y:S02]  /*0340*/  IMNMX R13, R3, 0x8, PT ;  /* 0x00000008030d7817 */ /* 0x000fe40003800200 */
[----:B------:R-:W-:Y:S02]  /*0350*/  IABS R3, c[0x0][0x178] ;  /* 0x00005e0000037a13 */ /* 0x000fe40000000000 */
[----:B------:R-:W-:Y:S02]  /*0360*/  IABS R11, R13 ;  /* 0x0000000d000b7213 */ /* 0x000fe40000000000 */
[----:B------:R-:W2:Y:S01]  /*0370*/  I2F.RP R6, R3 ;  /* 0x0000000300067306 */ /* 0x000ea20000209400 */
[----:B-1----:R-:W-:-:S07]  /*0380*/  IADD3 R124, R7, 0xffffffe, RZ ;  /* 0x0ffffffe077c7810 */ /* 0x002fce0007ffe0ff */
[----:B------:R-:W1:Y:S08]  /*0390*/  I2F.RP R2, R11 ;  /* 0x0000000b00027306 */ /* 0x000e700000209400 */
[----:B--2---:R-:W-:Y:S08]  /*03a0*/  MUFU.RCP R6, R6 ;  /* 0x0000000600067308 */ /* 0x004ff00000001000 */
[----:B-1----:R-:W1:Y:S08]  /*03b0*/  MUFU.RCP R2, R2 ;  /* 0x0000000200027308 */ /* 0x002e700000001000 */
[----:B------:R2:W-:Y:S01]  /*03c0*/  F2I.FTZ.U32.TRUNC.NTZ R125, R124 ;  /* 0x0000007c007d7305 */ /* 0x0005e2000021f000 */
[----:B-1----:R-:W-:Y:S01]  /*03d0*/  IADD3 R5, R2, 0xffffffe, RZ ;  /* 0x0ffffffe02057810 */ /* 0x002fe20007ffe0ff */
[----:B--2---:R-:W-:Y:S01]  /*03e0*/  IMAD.MOV.U32 R124, RZ, RZ, RZ ;  /* 0x000000ffff7c7224 */ /* 0x004fe200078e00ff */
[----:B------:R-:W-:-:S05]  /*03f0*/  IABS R2, R10 ;  /* 0x0000000a00027213 */ /* 0x000fca0000000000 */
[----:B------:R-:W1:Y:S02]  /*0400*/  F2I.FTZ.U32.TRUNC.NTZ R5, R5 ;  /* 0x0000000500057305 */ /* 0x000e64000021f000 */
[----:B-1----:R-:W-:-:S04]  /*0410*/  IMAD.MOV R8, RZ, RZ, -R5 ;  /* 0x000000ffff087224 */ /* 0x002fc800078e0a05 */
[----:B------:R-:W-:Y:S01]  /*0420*/  IMAD R9, R8, R11, RZ ;  /* 0x0000000b08097224 */ /* 0x000fe200078e02ff */
[----:B------:R-:W-:-:S03]  /*0430*/  IABS R8, R13 ;  /* 0x0000000d00087213 */ /* 0x000fc60000000000 */
[----:B------:R-:W-:-:S04]  /*0440*/  IMAD.HI.U32 R4, R5, R9, R4 ;  /* 0x0000000905047227 */ /* 0x000fc800078e0004 */
[----:B------:R-:W-:Y:S02]  /*0450*/  IMAD.MOV.U32 R5, RZ, RZ, R2 ;  /* 0x000000ffff057224 */ /* 0x000fe400078e0002 */
[----:B------:R-:W-:Y:S02]  /*0460*/  IMAD.MOV R2, RZ, RZ, -R8 ;  /* 0x000000ffff027224 */ /* 0x000fe400078e0a08 */
[----:B------:R-:W-:-:S04]  /*0470*/  IMAD.HI.U32 R4, R4, R5, RZ ;  /* 0x0000000504047227 */ /* 0x000fc800078e00ff */
[----:B------:R-:W-:Y:S01]  /*0480*/  IMAD R2, R4, R2, R5 ;  /* 0x0000000204027224 */ /* 0x000fe200078e0205 */
[----:B------:R-:W-:Y:S01]  /*0490*/  IADD3 R5, R6, 0xffffffe, RZ ;  /* 0x0ffffffe06057810 */ /* 0x000fe20007ffe0ff */
[----:B------:R-:W-:-:S03]  /*04a0*/  IMAD.MOV R6, RZ, RZ, -R125 ;  /* 0x000000ffff067224 */ /* 0x000fc600078e0a7d */
[----:B------:R-:W-:Y:S02]  /*04b0*/  ISETP.GT.U32.AND P1, PT, R11, R2, PT ;  /* 0x000000020b00720c */ /* 0x000fe40003f24070 */
[----:B------:R-:W1:Y:S11]  /*04c0*/  F2I.FTZ.U32.TRUNC.NTZ R5, R5 ;  /* 0x0000000500057305 */ /* 0x000e76000021f000 */
[----:B------:R-:W-:Y:S01]  /*04d0*/  @!P1 IMAD.IADD R2, R2, 0x1, -R11 ;  /* 0x0000000102029824 */ /* 0x000fe200078e0a0b */
[----:B------:R-:W-:-:S02]  /*04e0*/  @!P1 IADD3 R4, R4, 0x1, RZ ;  /* 0x0000000104049810 */ /* 0x000fc40007ffe0ff */
[----:B------:R-:W-:Y:S02]  /*04f0*/  ISETP.NE.AND P1, PT, R13, RZ, PT ;  /* 0x000000ff0d00720c */ /* 0x000fe40003f25270 */
[----:B------:R-:W-:Y:S02]  /*0500*/  ISETP.GE.U32.AND P0, PT, R2, R11, PT ;  /* 0x0000000b0200720c */ /* 0x000fe40003f06070 */
[----:B------:R-:W-:-:S04]  /*0510*/  LOP3.LUT R2, R10, R13, RZ, 0x3c, !PT ;  /* 0x0000000d0a027212 */ /* 0x000fc800078e3cff */
[----:B------:R-:W-:Y:S01]  /*0520*/  ISETP.GE.AND P2, PT, R2, RZ, PT ;  /* 0x000000ff0200720c */ /* 0x000fe20003f46270 */
[----:B-1----:R-:W-:-:S04]  /*0530*/  IMAD.MOV R2, RZ, RZ, -R5 ;  /* 0x000000ffff027224 */ /* 0x002fc800078e0a05 */
[----:B------:R-:W-:Y:S02]  /*0540*/  IMAD R9, R2, R3, RZ ;  /* 0x0000000302097224 */ /* 0x000fe400078e02ff */
[----:B------:R-:W-:-:S05]  /*0550*/  @P0 IADD3 R4, R4, 0x1, RZ ;  /* 0x0000000104040810 */ /* 0x000fca0007ffe0ff */
[----:B------:R-:W-:Y:S02]  /*0560*/  IMAD.MOV.U32 R11, RZ, RZ, R4 ;  /* 0x000000ffff0b7224 */ /* 0x000fe400078e0004 */
[----:B------:R-:W-:Y:S02]  /*0570*/  IMAD.MOV.U32 R4, RZ, RZ, R6 ;  /* 0x000000ffff047224 */ /* 0x000fe400078e0006 */
[----:B------:R-:W-:Y:S01]  /*0580*/  @!P2 IMAD.MOV R11, RZ, RZ, -R11 ;  /* 0x000000ffff0ba224 */ /* 0x000fe200078e0a0b */
[----:B------:R-:W-:Y:S01]  /*0590*/  @!P1 LOP3.LUT R11, RZ, R13, RZ, 0x33, !PT ;  /* 0x0000000dff0b9212 */ /* 0x000fe200078e33ff */
[----:B------:R-:W-:Y:S02]  /*05a0*/  IMAD R7, R4, R123, RZ ;  /* 0x0000007b04077224 */ /* 0x000fe400078e02ff */
[----:B------:R-:W-:Y:S01]  /*05b0*/  IMAD.MOV.U32 R4, RZ, RZ, RZ ;  /* 0x000000ffff047224 */ /* 0x000fe200078e00ff */
[----:B------:R-:W-:Y:S01]  /*05c0*/  PRMT R206, R208, 0x6540, R11 ;  /* 0x00006540d0ce7816 */ /* 0x000fe2000000000b */
[----:B------:R-:W-:-:S03]  /*05d0*/  IMAD.HI.U32 R124, R125, R7, R124 ;  /* 0x000000077d7c7227 */ /* 0x000fc600078e007c */
[C---:B------:R-:W-:Y:S01]  /*05e0*/  LOP3.LUT R16, R206.reuse, 0xfe, RZ, 0xfc, !PT ;  /* 0x000000fece107812 */ /* 0x040fe200078efcff */
[----:B------:R-:W-:Y:S01]  /*05f0*/  IMAD.HI.U32 R2, R5, R9, R4 ;  /* 0x0000000905027227 */ /* 0x000fe200078e0004 */
[----:B------:R-:W-:Y:S02]  /*0600*/  IABS R121, R206 ;  /* 0x000000ce00797213 */ /* 0x000fe40000000000 */
[----:B------:R-:W-:Y:S01]  /*0610*/  IABS R120, R16 ;  /* 0x0000001000787213 */ /* 0x000fe20000000000 */
[----:B------:R-:W-:Y:S01]  /*0620*/  IMAD.MOV R4, RZ, RZ, -R11 ;  /* 0x000000ffff047224 */ /* 0x000fe200078e0a0b */
[----:B------:R1:W-:Y:S01]  /*0630*/  STL [R1+0x63c], R16 ;  /* 0x00063c1001007387 */ /* 0x0003e20000100800 */
[----:B------:R-:W-:Y:S01]  /*0640*/  IMAD.SHL.U32 R7, R11, 0x100, RZ ;  /* 0x000001000b077824 */ /* 0x000fe200078e00ff */
[C---:B------:R-:W-:Y:S01]  /*0650*/  LOP3.LUT R232, R206.reuse, 0x40, RZ, 0xfc, !PT ;  /* 0x00000040cee87812 */ /* 0x040fe200078efcff */
[----:B------:R-:W-:Y:S01]  /*0660*/  IMAD R4, R13, R4, R10 ;  /* 0x000000040d047224 */ /* 0x000fe200078e020a */
[----:B------:R-:W-:Y:S01]  /*0670*/  LOP3.LUT R231, R206, 0x42, RZ, 0xfc, !PT ;  /* 0x00000042cee77812 */ /* 0x000fe200078efcff */
[----:B------:R-:W-:Y:S01]  /*0680*/  IMAD.HI.U32 R9, R124, R120, RZ ;  /* 0x000000787c097227 */ /* 0x000fe200078e00ff */
[----:B------:R-:W-:-:S02]  /*0690*/  LOP3.LUT R15, R7, 0x2, R208, 0xfe, !PT ;  /* 0x00000002070f7812 */ /* 0x000fc400078efed0 */
[C---:B------:R-:W-:Y:S01]  /*06a0*/  LOP3.LUT R14, R7.reuse, 0x4, R208, 0xfe, !PT ;  /* 0x00000004070e7812 */ /* 0x040fe200078efed0 */
[----:B------:R-:W-:Y:S01]  /*06b0*/  IMAD.IADD R4, R12, 0x1, R4 ;  /* 0x000000010c047824 */ /* 0x000fe200078e0204 */
[----:B------:R-:W-:Y:S01]  /*06c0*/  IABS R119, R15 ;  /* 0x0000000f00777213 */ /* 0x000fe20000000000 */
[----:B------:R-:W-:Y:S01]  /*06d0*/  IMAD.HI.U32 R5, R124, R121, RZ ;  /* 0x000000797c057227 */ /* 0x000fe200078e00ff */
[C---:B------:R-:W-:Y:S01]  /*06e0*/  LOP3.LUT R17, R7.reuse, 0x6, R208, 0xfe, !PT ;  /* 0x0000000607117812 */ /* 0x040fe200078efed0 */
[----:B------:R2:W-:Y:S01]  /*06f0*/  STL [R1+0x630], R15 ;  /* 0x0006300f01007387 */ /* 0x0005e20000100800 */
[----:B------:R-:W-:Y:S01]  /*0700*/  IABS R118, R14 ;  /* 0x0000000e00767213 */ /* 0x000fe20000000000 */
[----:B------:R-:W-:Y:S01]  /*0710*/  IMAD R133, R4, 0x40, R236 ;  /* 0x0000004004857824 */ /* 0x000fe200078e02ec */
[----:B------:R-:W-:Y:S01]  /*0720*/  IABS R117, R17 ;  /* 0x0000001100757213 */ /* 0x000fe20000000000 */
[----:B------:R-:W-:Y:S01]  /*0730*/  IMAD.MOV R9, RZ, RZ, -R9 ;  /* 0x000000ffff097224 */ /* 0x000fe200078e0a09 */
[----:B-1----:R-:W-:Y:S01]  /*0740*/  LOP3.LUT R16, R7, 0x8, R208, 0xfe, !PT ;  /* 0x0000000807107812 */ /* 0x002fe200078efed0 */
[----:B------:R-:W-:Y:S01]  /*0750*/  IMAD.MOV R10, RZ, RZ, -R5 ;  /* 0x000000ffff0a7224 */ /* 0x000fe200078e0a05 */
[----:B------:R-:W-:Y:S01]  /*0760*/  IABS R252, R133 ;  /* 0x0000008500fc7213 */ /* 0x000fe20000000000 */
[----:B------:R-:W-:Y:S01]  /*0770*/  IMAD R120, R123, R9, R120 ;  /* 0x000000097b787224 */ /* 0x000fe200078e0278 */
[----:B------:R1:W-:Y:S01]  /*0780*/  STL [R1+0x62c], R14 ;  /* 0x00062c0e01007387 */ /* 0x0003e20000100800 */
[----:B------:R-:W-:Y:S01]  /*0790*/  IMAD.HI.U32 R6, R124, R119, RZ ;  /* 0x000000777c067227 */ /* 0x000fe200078e00ff */
[----:B--2---:R-:W-:-:S02]  /*07a0*/  LOP3.LUT R15, R7, 0xa, R208, 0xfe, !PT ;  /* 0x0000000a070f7812 */ /* 0x004fc400078efed0 */
[----:B------:R-:W-:Y:S01]  /*07b0*/  ISETP.GT.U32.AND P3, PT, R123, R120, PT ;  /* 0x000000787b00720c */ /* 0x000fe20003f64070 */
[----:B------:R-:W-:Y:S01]  /*07c0*/  IMAD.HI.U32 R2, R2, R252, RZ ;  /* 0x000000fc02027227 */ /* 0x000fe200078e00ff */
[----:B------:R-:W-:Y:S01]  /*07d0*/  IABS R116, R16 ;  /* 0x0000001000747213 */ /* 0x000fe20000000000 */
[----:B------:R-:W-:Y:S01]  /*07e0*/  STL [R1+0x628], R17 ;  /* 0x0006281101007387 */ /* 0x000fe20000100800 */
[----:B------:R-:W-:Y:S01]  /*07f0*/  IABS R115, R15 ;  /* 0x0000000f00737213 */ /* 0x000fe20000000000 */
[----:B------:R-:W-:Y:S01]  /*0800*/  IMAD.MOV R2, RZ, RZ, -R2 ;  /* 0x000000ffff027224 */ /* 0x000fe200078e0a02 */
[--C-:B-1----:R-:W-:Y:S01]  /*0810*/  LOP3.LUT R14, R7, 0xc, R208.reuse, 0xfe, !PT ;  /* 0x0000000c070e7812 */ /* 0x102fe200078efed0 */
[----:B------:R-:W-:Y:S01]  /*0820*/  IMAD R121, R123, R10, R121 ;  /* 0x0000000a7b797224 */ /* 0x000fe200078e0279 */
[----:B------:R-:W-:Y:S01]  /*0830*/  LOP3.LUT R0, R7, 0xe, R208, 0xfe, !PT ;  /* 0x0000000e07007812 */ /* 0x000fe200078efed0 */
[----:B------:R-:W-:Y:S01]  /*0840*/  IMAD R252, R3, R2, R252 ;  /* 0x0000000203fc7224 */ /* 0x000fe200078e02fc */
[----:B------:R-:W-:Y:S01]  /*0850*/  IABS R114, R14 ;  /* 0x0000000e00727213 */ /* 0x000fe20000000000 */
[C---:B------:R-:W-:Y:S01]  /*0860*/  IMAD.HI.U32 R8, R124.reuse, R118, RZ ;  /* 0x000000767c087227 */ /* 0x040fe200078e00ff */
[----:B------:R-:W-:Y:S01]  /*0870*/  ISETP.GT.U32.AND P1, PT, R123, R121, PT ;  /* 0x000000797b00720c */ /* 0x000fe20003f24070 */
[----:B------:R-:W-:Y:S01]  /*0880*/  STL [R1+0x624], R16 ;  /* 0x0006241001007387 */ /* 0x000fe20000100800 */
[----:B------:R-:W-:Y:S01]  /*0890*/  ISETP.GT.U32.AND P0, PT, R3, R252, PT ;  /* 0x000000fc0300720c */ /* 0x000fe20003f04070 */
[----:B------:R-:W-:Y:S01]  /*08a0*/  IMAD.MOV R6, RZ, RZ, -R6 ;  /* 0x000000ffff067224 */ /* 0x000fe200078e0a06 */
[----:B------:R-:W-:Y:S01]  /*08b0*/  IABS R113, R0 ;  /* 0x0000000000717213 */ /* 0x000fe20000000000 */
[----:B------:R-:W-:Y:S01]  /*08c0*/  IMAD.HI.U32 R5, R124, R117, RZ ;  /* 0x000000757c057227 */ /* 0x000fe200078e00ff */
[----:B------:R1:W-:Y:S01]  /*08d0*/  STL [R1+0x620], R15 ;  /* 0x0006200f01007387 */ /* 0x0003e20000100800 */
[----:B------:R-:W-:-:S02]  /*08e0*/  LOP3.LUT R13, R7, 0x14, R208, 0xfe, !PT ;  /* 0x00000014070d7812 */ /* 0x000fc400078efed0 */
[----:B------:R-:W-:Y:S01]  /*08f0*/  IMAD.MOV R8, RZ, RZ, -R8 ;  /* 0x000000ffff087224 */ /* 0x000fe200078e0a08 */
[----:B------:R2:W-:Y:S01]  /*0900*/  STL [R1+0x61c], R14 ;  /* 0x00061c0e01007387 */ /* 0x0005e20000100800 */
[----:B------:R-:W-:Y:S01]  /*0910*/  IMAD R119, R123, R6, R119 ;  /* 0x000000067b777224 */ /* 0x000fe200078e0277 */
[----:B------:R-:W-:Y:S01]  /*0920*/  LOP3.LUT R11, R7, 0x16, R208, 0xfe, !PT ;  /* 0x00000016070b7812 */ /* 0x000fe200078efed0 */
[----:B------:R-:W-:Y:S01]  /*0930*/  IMAD.MOV R12, RZ, RZ, -R5 ;  /* 0x000000ffff0c7224 */ /* 0x000fe200078e0a05 */
[----:B------:R3:W-:Y:S01]  /*0940*/  STL [R1+0x618], R0 ;  /* 0x0006180001007387 */ /* 0x0007e20000100800 */
[----:B------:R-:W-:Y:S01]  /*0950*/  @!P0 IMAD.IADD R252, R252, 0x1, -R3 ;  /* 0x00000001fcfc8824 */ /* 0x000fe200078e0a03 */
[C---:B------:R-:W-:Y:S01]  /*0960*/  ISETP.GT.U32.AND P2, PT, R123.reuse, R119, PT ;  /* 0x000000777b00720c */ /* 0x040fe20003f44070 */
[----:B------:R-:W-:Y:S01]  /*0970*/  IMAD R118, R123, R8, R118 ;  /* 0x000000087b767224 */ /* 0x000fe200078e0276 */
[--C-:B-1----:R-:W-:Y:S01]  /*0980*/  LOP3.LUT R15, R7, 0x10, R208.reuse, 0xfe, !PT ;  /* 0x00000010070f7812 */ /* 0x102fe200078efed0 */
[----:B------:R-:W-:Y:S01]  /*0990*/  IMAD R117, R123, R12, R117 ;  /* 0x0000000c7b757224 */ /* 0x000fe200078e0275 */
[----:B------:R-:W-:Y:S01]  /*09a0*/  ISETP.GT.U32.AND P0, PT, R3, R252, PT ;  /* 0x000000fc0300720c */ /* 0x000fe20003f04070 */
[--C-:B------:R-:W-:Y:S01]  /*09b0*/  @!P3 IMAD.IADD R120, R120, 0x1, -R123.reuse ;  /* 0x000000017878b824 */ /* 0x100fe200078e0a7b */
[----:B------:R-:W-:Y:S01]  /*09c0*/  ISETP.GT.U32.AND P4, PT, R123, R118, PT ;  /* 0x000000767b00720c */ /* 0x000fe20003f84070 */
[C---:B------:R-:W-:Y:S01]  /*09d0*/  IMAD.HI.U32 R6, R124.reuse, R116, RZ ;  /* 0x000000747c067227 */ /* 0x040fe200078e00ff */
[--C-:B--2---:R-:W-:Y:S01]  /*09e0*/  LOP3.LUT R14, R7, 0x12, R208.reuse, 0xfe, !PT ;  /* 0x00000012070e7812 */ /* 0x104fe200078efed0 */
[----:B------:R-:W-:Y:S01]  /*09f0*/  STL [R1+0x614], R15 ;  /* 0x0006140f01007387 */ /* 0x000fe20000100800 */
[----:B------:R-:W-:Y:S01]  /*0a00*/  ISETP.GT.U32.AND P3, PT, R123, R120, PT ;  /* 0x000000787b00720c */ /* 0x000fe20003f64070 */
[----:B------:R-:W-:Y:S01]  /*0a10*/  IMAD.HI.U32 R8, R124, R115, RZ ;  /* 0x000000737c087227 */ /* 0x000fe200078e00ff */
[----:B------:R-:W-:Y:S01]  /*0a20*/  IABS R112, R15 ;  /* 0x0000000f00707213 */ /* 0x000fe20000000000 */
[----:B------:R-:W-:Y:S01]  /*0a30*/  STL [R1+0x610], R14 ;  /* 0x0006100e01007387 */ /* 0x000fe20000100800 */
[----:B------:R-:W-:Y:S01]  /*0a40*/  IABS R111, R14 ;  /* 0x0000000e006f7213 */ /* 0x000fe20000000000 */
[----:B------:R-:W-:Y:S01]  /*0a50*/  @!P1 IMAD.IADD R121, R121, 0x1, -R123 ;  /* 0x0000000179799824 */ /* 0x000fe200078e0a7b */
[----:B---3--:R-:W-:Y:S01]  /*0a60*/  LOP3.LUT R0, R7, 0x18, R208, 0xfe, !PT ;  /* 0x0000001807007812 */ /* 0x008fe200078efed0 */
[----:B------:R-:W-:Y:S01]  /*0a70*/  @!P0 IMAD.IADD R252, R252, 0x1, -R3 ;  /* 0x00000001fcfc8824 */ /* 0x000fe200078e0a03 */
[C---:B------:R-:W-:Y:S01]  /*0a80*/  ISETP.GT.U32.AND P0, PT, R123.reuse, R117, PT ;  /* 0x000000757b00720c */ /* 0x040fe20003f04070 */
[C---:B------:R-:W-:Y:S01]  /*0a90*/  IMAD.HI.U32 R9, R124.reuse, R114, RZ ;  /* 0x000000727c097227 */ /* 0x040fe200078e00ff */
[----:B------:R-:W-:Y:S01]  /*0aa0*/  ISETP.GT.U32.AND P1, PT, R123, R121, PT ;  /* 0x000000797b00720c */ /* 0x000fe20003f24070 */
[----:B------:R1:W-:Y:S01]  /*0ab0*/  STL [R1+0x60c], R13 ;  /* 0x00060c0d01007387 */ /* 0x0003e20000100800 */
[----:B------:R-:W-:Y:S01]  /*0ac0*/  IABS R110, R13 ;  /* 0x0000000d006e7213 */ /* 0x000fe20000000000 */
[----:B------:R-:W-:Y:S01]  /*0ad0*/  IMAD.MOV R6, RZ, RZ, -R6 ;  /* 0x000000ffff067224 */ /* 0x000fe200078e0a06 */
[----:B------:R-:W-:Y:S01]  /*0ae0*/  IABS R109, R11 ;  /* 0x0000000b006d7213 */ /* 0x000fe20000000000 */
[----:B------:R-:W-:Y:S01]  /*0af0*/  IMAD.MOV R8, RZ, RZ, -R8 ;  /* 0x000000ffff087224 */ /* 0x000fe200078e0a08 */
[----:B------:R-:W-:Y:S01]  /*0b00*/  IABS R108, R0 ;  /* 0x00000000006c7213 */ /* 0x000fe20000000000 */
[----:B------:R-:W-:Y:S01]  /*0b10*/  IMAD.HI.U32 R10, R124, R113, RZ ;  /* 0x000000717c0a7227 */ /* 0x000fe200078e00ff */
[----:B------:R2:W-:Y:S01]  /*0b20*/  STL [R1+0x608], R11 ;  /* 0x0006080b01007387 */ /* 0x0005e20000100800 */
[----:B------:R-:W-:-:S02]  /*0b30*/  LOP3.LUT R251, R7, 0x20, R208, 0xfe, !PT ;  /* 0x0000002007fb7812 */ /* 0x000fc400078efed0 */
[----:B------:R-:W-:Y:S01]  /*0b40*/  IMAD.MOV R9, RZ, RZ, -R9 ;  /* 0x000000ffff097224 */ /* 0x000fe200078e0a09 */
[----:B-1----:R-:W-:Y:S01]  /*0b50*/  LOP3.LUT R13, R7, 0x1a, R208, 0xfe, !PT ;  /* 0x0000001a070d7812 */ /* 0x002fe200078efed0 */
[C---:B------:R-:W-:Y:S01]  /*0b60*/  IMAD R116, R123.reuse, R6, R116 ;  /* 0x000000067b747224 */ /* 0x040fe200078e0274 */
[----:B------:R1:W-:Y:S01]  /*0b70*/  STL [R1+0x604], R0 ;  /* 0x0006040001007387 */ /* 0x0003e20000100800 */
[----:B------:R-:W-:Y:S01]  /*0b80*/  IMAD R115, R123, R8, R115 ;  /* 0x000000087b737224 */ /* 0x000fe200078e0273 */
[----:B------:R-:W-:Y:S01]  /*0b90*/  IABS R107, R13 ;  /* 0x0000000d006b7213 */ /* 0x000fe20000000000 */
[--C-:B------:R-:W-:Y:S01]  /*0ba0*/  @!P2 IMAD.IADD R119, R119, 0x1, -R123.reuse ;  /* 0x000000017777a824 */ /* 0x100fe200078e0a7b */
[----:B------:R-:W-:Y:S01]  /*0bb0*/  ISETP.GT.U32.AND P5, PT, R123, R116, PT ;  /* 0x000000747b00720c */ /* 0x000fe20003fa4070 */
[----:B------:R-:W-:Y:S01]  /*0bc0*/  IMAD.MOV R10, RZ, RZ, -R10 ;  /* 0x000000ffff0a7224 */ /* 0x000fe200078e0a0a */
[----:B--2---:R-:W-:Y:S01]  /*0bd0*/  LOP3.LUT R11, R7, 0x1c, R208, 0xfe, !PT ;  /* 0x0000001c070b7812 */ /* 0x004fe200078efed0 */
[C---:B------:R-:W-:Y:S01]  /*0be0*/  IMAD R114, R123.reuse, R9, R114 ;  /* 0x000000097b727224 */ /* 0x040fe200078e0272 */
[C---:B------:R-:W-:Y:S01]  /*0bf0*/  ISETP.GT.U32.AND P2, PT, R123.reuse, R119, PT ;  /* 0x000000777b00720c */ /* 0x040fe20003f44070 */
[--C-:B------:R-:W-:Y:S01]  /*0c00*/  @!P4 IMAD.IADD R118, R118, 0x1, -R123.reuse ;  /* 0x000000017676c824 */ /* 0x100fe200078e0a7b */
[----:B------:R-:W-:Y:S01]  /*0c10*/  ISETP.GT.U32.AND P4, PT, R123, R115, PT ;  /* 0x000000737b00720c */ /* 0x000fe20003f84070 */
[----:B------:R-:W-:Y:S01]  /*0c20*/  @!P0 IMAD.IADD R117, R117, 0x1, -R123 ;  /* 0x0000000175758824 */ /* 0x000fe200078e0a7b */
[----:B------:R-:W-:Y:S01]  /*0c30*/  ISETP.GT.U32.AND P0, PT, R123, R114, PT ;  /* 0x000000727b00720c */ /* 0x000fe20003f04070 */
[C---:B------:R-:W-:Y:S01]  /*0c40*/  IMAD.HI.U32 R5, R124.reuse, R112, RZ ;  /* 0x000000707c057227 */ /* 0x040fe200078e00ff */
[----:B------:R-:W-:Y:S01]  /*0c50*/  IABS R106, R11 ;  /* 0x0000000b006a7213 */ /* 0x000fe20000000000 */
[----:B------:R2:W-:Y:S01]  /*0c60*/  STL [R1+0x600], R13 ;  /* 0x0006000d01007387 */ /* 0x0005e20000100800 */
[--C-:B-1----:R-:W-:Y:S01]  /*0c70*/  LOP3.LUT R0, R7, 0x1e, R208.reuse, 0xfe, !PT ;  /* 0x0000001e07007812 */ /* 0x102fe200078efed0 */
[----:B------:R-:W-:Y:S01]  /*0c80*/  IMAD.HI.U32 R6, R124, R111, RZ ;  /* 0x0000006f7c067227 */ /* 0x000fe200078e00ff */
[----:B------:R-:W-:Y:S01]  /*0c90*/  IABS R104, R251 ;  /* 0x000000fb00687213 */ /* 0x000fe20000000000 */
[----:B------:R1:W-:Y:S01]  /*0ca0*/  STL [R1+0x5fc], R11 ;  /* 0x0005fc0b01007387 */ /* 0x0003e20000100800 */
[----:B------:R-:W-:Y:S01]  /*0cb0*/  IABS R105, R0 ;  /* 0x0000000000697213 */ /* 0x000fe20000000000 */
[----:B------:R-:W-:Y:S01]  /*0cc0*/  IMAD R113, R123, R10, R113 ;  /* 0x0000000a7b717224 */ /* 0x000fe200078e0271 */
[--C-:B------:R-:W-:Y:S01]  /*0cd0*/  LOP3.LUT R250, R7, 0x22, R208.reuse, 0xfe, !PT ;  /* 0x0000002207fa7812 */ /* 0x100fe200078efed0 */
[----:B------:R-:W-:Y:S01]  /*0ce0*/  @!P3 IMAD.IADD R120, R120, 0x1, -R123 ;  /* 0x000000017878b824 */ /* 0x000fe200078e0a7b */
[----:B------:R-:W-:Y:S01]  /*0cf0*/  ISETP.GT.U32.AND P3, PT, R123, R117, PT ;  /* 0x000000757b00720c */ /* 0x000fe20003f64070 */
[C---:B------:R-:W-:Y:S01]  /*0d00*/  IMAD.HI.U32 R8, R124.reuse, R110, RZ ;  /* 0x0000006e7c087227 */ /* 0x040fe200078e00ff */
[----:B------:R-:W-:Y:S01]  /*0d10*/  IABS R103, R250 ;  /* 0x000000fa00677213 */ /* 0x000fe20000000000 */
[----:B------:R-:W-:Y:S01]  /*0d20*/  STL [R1+0x5f8], R0 ;  /* 0x0005f80001007387 */ /* 0x000fe20000100800 */
[C-C-:B------:R-:W-:Y:S01]  /*0d30*/  LOP3.LUT R249, R7.reuse, 0x24, R208.reuse, 0xfe, !PT ;  /* 0x0000002407f97812 */ /* 0x140fe200078efed0 */
[C---:B------:R-:W-:Y:S01]  /*0d40*/  IMAD.HI.U32 R9, R124.reuse, R109, RZ ;  /* 0x0000006d7c097227 */ /* 0x040fe200078e00ff */
[C-C-:B------:R-:W-:Y:S01]  /*0d50*/  LOP3.LUT R248, R7.reuse, 0x26, R208.reuse, 0xfe, !PT ;  /* 0x0000002607f87812 */ /* 0x140fe200078efed0 */
[----:B------:R-:W-:Y:S01]  /*0d60*/  STL [R1+0x5f4], R251 ;  /* 0x0005f4fb01007387 */ /* 0x000fe20000100800 */
[C---:B------:R-:W-:Y:S01]  /*0d70*/  LOP3.LUT R247, R7.reuse, 0x28, R208, 0xfe, !PT ;  /* 0x0000002807f77812 */ /* 0x040fe200078efed0 */
[----:B------:R-:W-:Y:S01]  /*0d80*/  IMAD.MOV R5, RZ, RZ, -R5 ;  /* 0x000000ffff057224 */ /* 0x000fe200078e0a05 */
[----:B------:R-:W-:Y:S01]  /*0d90*/  IABS R102, R249 ;  /* 0x000000f900667213 */ /* 0x000fe20000000000 */
[----:B------:R-:W-:Y:S01]  /*0da0*/  IMAD.MOV R6, RZ, RZ, -R6 ;  /* 0x000000ffff067224 */ /* 0x000fe200078e0a06 */
[----:B------:R-:W-:Y:S01]  /*0db0*/  LOP3.LUT R246, R7, 0x2a, R208, 0xfe, !PT ;  /* 0x0000002a07f67812 */ /* 0x000fe200078efed0 */
[----:B------:R-:W-:Y:S01]  /*0dc0*/  @!P1 IMAD.IADD R121, R121, 0x1, -R123 ;  /* 0x0000000179799824 */ /* 0x000fe200078e0a7b */
[----:B------:R-:W-:Y:S01]  /*0dd0*/  ISETP.GT.U32.AND P1, PT, R123, R113, PT ;  /* 0x000000717b00720c */ /* 0x000fe20003f24070 */
[----:B------:R-:W-:Y:S01]  /*0de0*/  IMAD.HI.U32 R10, R124, R108, RZ ;  /* 0x0000006c7c0a7227 */ /* 0x000fe200078e00ff */
[----:B------:R-:W-:Y:S01]  /*0df0*/  IABS R101, R248 ;  /* 0x000000f800657213 */ /* 0x000fe20000000000 */
[----:B------:R-:W-:Y:S01]  /*0e00*/  STL [R1+0xb4c], R0 ;  /* 0x000b4c0001007387 */ /* 0x000fe20000100800 */
[----:B------:R-:W-:Y:S01]  /*0e10*/  IABS R100, R247 ;  /* 0x000000f700647213 */ /* 0x000fe20000000000 */
[----:B------:R-:W-:Y:S01]  /*0e20*/  IMAD.MOV R8, RZ, RZ, -R8 ;  /* 0x000000ffff087224 */ /* 0x000fe200078e0a08 */
[----:B------:R-:W-:Y:S01]  /*0e30*/  LOP3.LUT R245, R7, 0x2c, R208, 0xfe, !PT ;  /* 0x0000002c07f57812 */ /* 0x000fe200078efed0 */
[----:B------:R-:W-:Y:S01]  /*0e40*/  IMAD.MOV R12, RZ, RZ, -R9 ;  /* 0x000000ffff0c7224 */ /* 0x000fe200078e0a09 */
[----:B------:R-:W-:Y:S01]  /*0e50*/  IABS R99, R246 ;  /* 0x000000f600637213 */ /* 0x000fe20000000000 */
[C---:B------:R-:W-:Y:S01]  /*0e60*/  IMAD R112, R123.reuse, R5, R112 ;  /* 0x000000057b707224 */ /* 0x040fe200078e0270 */
[----:B------:R-:W-:Y:S01]  /*0e70*/  IABS R98, R245 ;  /* 0x000000f500627213 */ /* 0x000fe20000000000 */
[----:B------:R-:W-:Y:S01]  /*0e80*/  IMAD R111, R123, R6, R111 ;  /* 0x000000067b6f7224 */ /* 0x000fe200078e026f */
[C---:B------:R-:W-:Y:S01]  /*0e90*/  LOP3.LUT R244, R7.reuse, 0x2e, R208, 0xfe, !PT ;  /* 0x0000002e07f47812 */ /* 0x040fe200078efed0 */
[----:B------:R-:W-:Y:S01]  /*0ea0*/  IMAD.MOV R10, RZ, RZ, -R10 ;  /* 0x000000ffff0a7224 */ /* 0x000fe200078e0a0a */
[----:B------:R-:W-:Y:S01]  /*0eb0*/  LOP3.LUT R243, R7, 0x30, R208, 0xfe, !PT ;  /* 0x0000003007f37812 */ /* 0x000fe200078efed0 */
[C---:B------:R-:W-:Y:S01]  /*0ec0*/  IMAD R110, R123.reuse, R8, R110 ;  /* 0x000000087b6e7224 */ /* 0x040fe200078e026e */
[----:B------:R-:W-:Y:S01]  /*0ed0*/  IABS R97, R244 ;  /* 0x000000f400617213 */ /* 0x000fe20000000000 */
[----:B------:R-:W-:Y:S01]  /*0ee0*/  IMAD R109, R123, R12, R109 ;  /* 0x0000000c7b6d7224 */ /* 0x000fe200078e026d */
[----:B------:R-:W-:Y:S01]  /*0ef0*/  IABS R96, R243 ;  /* 0x000000f300607213 */ /* 0x000fe20000000000 */
[--C-:B------:R-:W-:Y:S01]  /*0f00*/  @!P2 IMAD.IADD R119, R119, 0x1, -R123.reuse ;  /* 0x000000017777a824 */ /* 0x100fe200078e0a7b */
[C---:B------:R-:W-:Y:S01]  /*0f10*/  ISETP.GT.U32.AND P2, PT, R123.reuse, R112, PT ;  /* 0x000000707b00720c */ /* 0x040fe20003f44070 */
[--C-:B------:R-:W-:Y:S01]  /*0f20*/  @!P5 IMAD.IADD R116, R116, 0x1, -R123.reuse ;  /* 0x000000017474d824 */ /* 0x100fe200078e0a7b */
[----:B------:R-:W-:Y:S01]  /*0f30*/  ISETP.GT.U32.AND P5, PT, R123, R111, PT ;  /* 0x0000006f7b00720c */ /* 0x000fe20003fa4070 */
[--C-:B------:R-:W-:Y:S01]  /*0f40*/  @!P4 IMAD.IADD R115, R115, 0x1, -R123.reuse ;  /* 0x000000017373c824 */ /* 0x100fe200078e0a7b */
[C-C-:B------:R-:W-:Y:S01]  /*0f50*/  LOP3.LUT R242, R7.reuse, 0x32, R208.reuse, 0xfe, !PT ;  /* 0x0000003207f27812 */ /* 0x140fe200078efed0 */
[----:B------:R-:W-:Y:S01]  /*0f60*/  IMAD.HI.U32 R5, R124, R107, RZ ;  /* 0x0000006b7c057227 */ /* 0x000fe200078e00ff */
[----:B------:R-:W-:Y:S01]  /*0f70*/  LOP3.LUT R240, R7, 0x36, R208, 0xfe, !PT ;  /* 0x0000003607f07812 */ /* 0x000fe200078efed0 */
[----:B------:R-:W-:Y:S01]  /*0f80*/  STL [R1+0x5f0], R250 ;  /* 0x0005f0fa01007387 */ /* 0x000fe20000100800 */
[C---:B------:R-:W-:Y:S01]  /*0f90*/  ISETP.GT.U32.AND P4, PT, R123.reuse, R115, PT ;  /* 0x000000737b00720c */ /* 0x040fe20003f84070 */
[----:B------:R-:W-:Y:S01]  /*0fa0*/  IMAD R108, R123, R10, R108 ;  /* 0x0000000a7b6c7224 */ /* 0x000fe200078e026c */
[----:B------:R-:W-:Y:S01]  /*0fb0*/  IABS R95, R242 ;  /* 0x000000f2005f7213 */ /* 0x000fe20000000000 */
[--C-:B------:R-:W-:Y:S01]  /*0fc0*/  @!P3 IMAD.IADD R117, R117, 0x1, -R123.reuse ;  /* 0x000000017575b824 */ /* 0x100fe200078e0a7b */
[C---:B------:R-:W-:Y:S01]  /*0fd0*/  ISETP.GT.U32.AND P3, PT, R123.reuse, R110, PT ;  /* 0x0000006e7b00720c */ /* 0x040fe20003f64070 */
[----:B------:R-:W-:Y:S01]  /*0fe0*/  @!P0 IMAD.IADD R114, R114, 0x1, -R123 ;  /* 0x0000000172728824 */ /* 0x000fe200078e0a7b */
[----:B------:R-:W-:Y:S01]  /*0ff0*/  ISETP.GT.U32.AND P0, PT, R123, R109, PT ;  /* 0x0000006d7b00720c */ /* 0x000fe20003f04070 */
[----:B------:R-:W-:Y:S01]  /*1000*/  IMAD.HI.U32 R6, R124, R106, RZ ;  /* 0x0000006a7c067227 */ /* 0x000fe200078e00ff */
[----:B------:R-:W-:Y:S01]  /*1010*/  LOP3.LUT R241, R7, 0x34, R208, 0xfe, !PT ;  /* 0x0000003407f17812 */ /* 0x000fe200078efed0 */
[----:B------:R-:W-:Y:S01]  /*1020*/  STL [R1+0xb50], R251 ;  /* 0x000b50fb01007387 */ /* 0x000fe20000100800 */
[----:B------:R-:W-:Y:S01]  /*1030*/  IABS R93, R240 ;  /* 0x000000f0005d7213 */ /* 0x000fe20000000000 */
[----:B------:R-:W-:Y:S01]  /*1040*/  IMAD.MOV R12, RZ, RZ, -R5 ;  /* 0x000000ffff0c7224 */ /* 0x000fe200078e0a05 */
[----:B------:R-:W-:Y:S01]  /*1050*/  IABS R94, R241 ;  /* 0x000000f1005e7213 */ /* 0x000fe20000000000 */
[----:B------:R-:W-:Y:S01]  /*1060*/  @!P1 IMAD.IADD R113, R113, 0x1, -R123 ;  /* 0x0000000171719824 */ /* 0x000fe200078e0a7b */
[----:B------:R-:W-:Y:S01]  /*1070*/  ISETP.GT.U32.AND P1, PT, R123, R108, PT ;  /* 0x0000006c7b00720c */ /* 0x000fe20003f24070 */
[----:B------:R-:W-:Y:S01]  /*1080*/  IMAD.MOV R6, RZ, RZ, -R6 ;  /* 0x000000ffff067224 */ /* 0x000fe200078e0a06 */
[--C-:B------:R-:W-:Y:S01]  /*1090*/  LOP3.LUT R239, R7, 0x38, R208.reuse, 0xfe, !PT ;  /* 0x0000003807ef7812 */ /* 0x100fe200078efed0 */
[----:B------:R-:W-:Y:S01]  /*10a0*/  IMAD R107, R123, R12, R107 ;  /* 0x0000000c7b6b7224 */ /* 0x000fe200078e026b */
[----:B------:R-:W-:Y:S01]  /*10b0*/  LOP3.LUT R238, R7, 0x3a, R208, 0xfe, !PT ;  /* 0x0000003a07ee7812 */ /* 0x000fe200078efed0 */
[C---:B------:R-:W-:Y:S01]  /*10c0*/  IMAD R106, R123.reuse, R6, R106 ;  /* 0x000000067b6a7224 */ /* 0x040fe200078e026a */
[----:B------:R-:W-:Y:S01]  /*10d0*/  IABS R92, R239 ;  /* 0x000000ef005c7213 */ /* 0x000fe20000000000 */
[--C-:B------:R-:W-:Y:S01]  /*10e0*/  @!P2 IMAD.IADD R112, R112, 0x1, -R123.reuse ;  /* 0x000000017070a824 */ /* 0x100fe200078e0a7b */
[----:B------:R-:W-:Y:S01]  /*10f0*/  ISETP.GT.U32.AND P2, PT, R123, R107, PT ;  /* 0x0000006b7b00720c */ /* 0x000fe20003f44070 */
[--C-:B------:R-:W-:Y:S01]  /*1100*/  @!P5 IMAD.IADD R111, R111, 0x1, -R123.reuse ;  /* 0x000000016f6fd824 */ /* 0x100fe200078e0a7b */
[--C-:B------:R-:W-:Y:S01]  /*1110*/  LOP3.LUT R237, R7, 0x3c, R208.reuse, 0xfe, !PT ;  /* 0x0000003c07ed7812 */ /* 0x100fe200078efed0 */
[--C-:B------:R-:W-:Y:S01]  /*1120*/  @!P4 IMAD.IADD R115, R115, 0x1, -R123.reuse ;  /* 0x000000017373c824 */ /* 0x100fe200078e0a7b */
[C---:B------:R-:W-:Y:S01]  /*1130*/  ISETP.GT.U32.AND P4, PT, R123.reuse, R113, PT ;  /* 0x000000717b00720c */ /* 0x040fe20003f84070 */
[--C-:B------:R-:W-:Y:S01]  /*1140*/  @!P3 IMAD.IADD R110, R110, 0x1, -R123.reuse ;  /* 0x000000016e6eb824 */ /* 0x100fe200078e0a7b */
[----:B------:R-:W-:Y:S01]  /*1150*/  ISETP.GT.U32.AND P5, PT, R123, R112, PT ;  /* 0x000000707b00720c */ /* 0x000fe20003fa4070 */
[--C-:B------:R-:W-:Y:S01]  /*1160*/  @!P0 IMAD.IADD R109, R109, 0x1, -R123.reuse ;  /* 0x000000016d6d8824 */ /* 0x100fe200078e0a7b */
[C---:B------:R-:W-:Y:S01]  /*1170*/  ISETP.GT.U32.AND P3, PT, R123.reuse, R111, PT ;  /* 0x0000006f7b00720c */ /* 0x040fe20003f64070 */
[C---:B------:R-:W-:Y:S01]  /*1180*/  IMAD.HI.U32 R8, R124.reuse, R105, RZ ;  /* 0x000000697c087227 */ /* 0x040fe200078e00ff */
[----:B------:R-:W-:Y:S01]  /*1190*/  ISETP.GT.U32.AND P0, PT, R123, R106, PT ;  /* 0x0000006a7b00720c */ /* 0x000fe20003f04070 */
[----:B------:R-:W-:Y:S01]  /*11a0*/  STL [R1+0xb54], R250 ;  /* 0x000b54fa01007387 */ /* 0x000fe20000100800 */
[----:B------:R-:W-:Y:S01]  /*11b0*/  IABS R91, R238 ;  /* 0x000000ee005b7213 */ /* 0x000fe20000000000 */
[----:B------:R-:W-:Y:S01]  /*11c0*/  IMAD.HI.U32 R9, R124, R104, RZ ;  /* 0x000000687c097227 */ /* 0x000fe200078e00ff */
[----:B------:R-:W-:Y:S01]  /*11d0*/  LOP3.LUT R233, R7, 0x3e, R208, 0xfe, !PT ;  /* 0x0000003e07e97812 */ /* 0x000fe200078efed0 */
[----:B------:R-:W-:Y:S01]  /*11e0*/  STL [R1+0x5ec], R249 ;  /* 0x0005ecf901007387 */ /* 0x000fe20000100800 */
[----:B------:R-:W-:Y:S01]  /*11f0*/  IABS R90, R237 ;  /* 0x000000ed005a7213 */ /* 0x000fe20000000000 */
[----:B------:R-:W-:Y:S01]  /*1200*/  @!P1 IMAD.IADD R108, R108, 0x1, -R123 ;  /* 0x000000016c6c9824 */ /* 0x000fe200078e0a7b */
[C---:B------:R-:W-:Y:S01]  /*1210*/  ISETP.GT.U32.AND P1, PT, R123.reuse, R110, PT ;  /* 0x0000006e7b00720c */ /* 0x040fe20003f24070 */
[----:B------:R-:W-:Y:S01]  /*1220*/  IMAD.MOV R8, RZ, RZ, -R8 ;  /* 0x000000ffff087224 */ /* 0x000fe200078e0a08 */
[----:B------:R-:W-:Y:S01]  /*1230*/  IABS R89, R233 ;  /* 0x000000e900597213 */ /* 0x000fe20000000000 */
[----:B------:R-:W-:Y:S01]  /*1240*/  IMAD.MOV R9, RZ, RZ, -R9 ;  /* 0x000000ffff097224 */ /* 0x000fe200078e0a09 */
[----:B------:R-:W-:Y:S01]  /*1250*/  IABS R88, R232 ;  /* 0x000000e800587213 */ /* 0x000fe20000000000 */
[----:B------:R-:W-:Y:S01]  /*1260*/  IMAD.HI.U32 R10, R124, R103, RZ ;  /* 0x000000677c0a7227 */ /* 0x000fe200078e00ff */
[C---:B------:R-:W-:Y:S01]  /*1270*/  LOP3.LUT R230, R206.reuse, 0x44, RZ, 0xfc, !PT ;  /* 0x00000044cee67812 */ /* 0x040fe200078efcff */
[----:B------:R-:W-:Y:S01]  /*1280*/  STL [R1+0x5e8], R248 ;  /* 0x0005e8f801007387 */ /* 0x000fe20000100800 */
[----:B------:R-:W-:Y:S01]  /*1290*/  IABS R87, R231 ;  /* 0x000000e700577213 */ /* 0x000fe20000000000 */
[C---:B------:R-:W-:Y:S01]  /*12a0*/  IMAD R105, R123.reuse, R8, R105 ;  /* 0x000000087b697224 */ /* 0x040fe200078e0269 */
[----:B------:R-:W-:Y:S01]  /*12b0*/  LOP3.LUT R229, R206, 0x46, RZ, 0xfc, !PT ;  /* 0x00000046cee57812 */ /* 0x000fe200078efcff */
[----:B------:R-:W-:Y:S01]  /*12c0*/  IMAD R104, R123, R9, R104 ;  /* 0x000000097b687224 */ /* 0x000fe200078e0268 */
[----:B------:R-:W-:Y:S01]  /*12d0*/  IABS R86, R230 ;  /* 0x000000e600567213 */ /* 0x000fe20000000000 */
[--C-:B------:R-:W-:Y:S01]  /*12e0*/  @!P2 IMAD.IADD R107, R107, 0x1, -R123.reuse ;  /* 0x000000016b6ba824 */ /* 0x100fe200078e0a7b */
[----:B------:R-:W-:Y:S01]  /*12f0*/  ISETP.GT.U32.AND P2, PT, R123, R109, PT ;  /* 0x0000006d7b00720c */ /* 0x000fe20003f44070 */
[----:B------:R-:W-:Y:S01]  /*1300*/  IMAD.MOV R10, RZ, RZ, -R10 ;  /* 0x000000ffff0a7224 */ /* 0x000fe200078e0a0a */
[----:B------:R-:W-:Y:S01]  /*1310*/  IABS R85, R229 ;  /* 0x000000e500557213 */ /* 0x000fe20000000000 */
[----:B------:R-:W-:Y:S01]  /*1320*/  IMAD.HI.U32 R5, R124, R102, RZ ;  /* 0x000000667c057227 */ /* 0x000fe200078e00ff */
[C---:B------:R-:W-:Y:S01]  /*1330*/  LOP3.LUT R228, R206.reuse, 0x48, RZ, 0xfc, !PT ;  /* 0x00000048cee47812 */ /* 0x040fe200078efcff */
[----:B------:R-:W-:Y:S01]  /*1340*/  STL [R1+0xb58], R249 ;  /* 0x000b58f901007387 */ /* 0x000fe20000100800 */
[----:B------:R-:W-:Y:S01]  /*1350*/  LOP3.LUT R227, R206, 0x4a, RZ, 0xfc, !PT ;  /* 0x0000004acee37812 */ /* 0x000fe200078efcff */
[--C-:B------:R-:W-:Y:S01]  /*1360*/  @!P4 IMAD.IADD R113, R113, 0x1, -R123.reuse ;  /* 0x000000017171c824 */ /* 0x100fe200078e0a7b */
[C---:B------:R-:W-:Y:S01]  /*1370*/  ISETP.GT.U32.AND P4, PT, R123.reuse, R108, PT ;  /* 0x0000006c7b00720c */ /* 0x040fe20003f84070 */
[--C-:B------:R-:W-:Y:S01]  /*1380*/  @!P5 IMAD.IADD R112, R112, 0x1, -R123.reuse ;  /* 0x000000017070d824 */ /* 0x100fe200078e0a7b */
[----:B------:R-:W-:Y:S01]  /*1390*/  ISETP.GT.U32.AND P5, PT, R123, R105, PT ;  /* 0x000000697b00720c */ /* 0x000fe20003fa4070 */
[--C-:B------:R-:W-:Y:S01]  /*13a0*/  @!P3 IMAD.IADD R111, R111, 0x1, -R123.reuse ;  /* 0x000000016f6fb824 */ /* 0x100fe200078e0a7b */
[C---:B------:R-:W-:Y:S01]  /*13b0*/  ISETP.GT.U32.AND P3, PT, R123.reuse, R104, PT ;  /* 0x000000687b00720c */ /* 0x040fe20003f64070 */
[----:B------:R-:W-:Y:S01]  /*13c0*/  @!P0 IMAD.IADD R106, R106, 0x1, -R123 ;  /* 0x000000016a6a8824 */ /* 0x000fe200078e0a7b */
[----:B------:R-:W-:Y:S01]  /*13d0*/  IABS R84, R228 ;  /* 0x000000e400547213 */ /* 0x000fe20000000000 */
[C---:B------:R-:W-:Y:S01]  /*13e0*/  IMAD R103, R123.reuse, R10, R103 ;  /* 0x0000000a7b677224 */ /* 0x040fe200078e0267 */
[----:B------:R-:W-:Y:S01]  /*13f0*/  LOP3.LUT R226, R206, 0x4c, RZ, 0xfc, !PT ;  /* 0x0000004ccee27812 */ /* 0x000fe200078efcff */
[C---:B------:R-:W-:Y:S01]  /*1400*/  IMAD.HI.U32 R6, R124.reuse, R101, RZ ;  /* 0x000000657c067227 */ /* 0x040fe200078e00ff */
[----:B------:R-:W-:Y:S01]  /*1410*/  IABS R83, R227 ;  /* 0x000000e300537213 */ /* 0x000fe20000000000 */
[----:B------:R-:W-:Y:S01]  /*1420*/  STL [R1+0x5e4], R247 ;  /* 0x0005e4f701007387 */ /* 0x000fe20000100800 */
[C---:B------:R-:W-:Y:S01]  /*1430*/  ISETP.GT.U32.AND P0, PT, R123.reuse, R103, PT ;  /* 0x000000677b00720c */ /* 0x040fe20003f04070 */
[----:B------:R-:W-:Y:S01]  /*1440*/  IMAD.HI.U32 R8, R124, R100, RZ ;  /* 0x000000647c087227 */ /* 0x000fe200078e00ff */
[C---:B------:R-:W-:Y:S01]  /*1450*/  LOP3.LUT R225, R206.reuse, 0x4e, RZ, 0xfc, !PT ;  /* 0x0000004ecee17812 */ /* 0x040fe200078efcff */
[----:B------:R3:W-:Y:S01]  /*1460*/  STL [R1+0xb5c], R248 ;  /* 0x000b5cf801007387 */ /* 0x0007e20000100800 */
[----:B------:R-:W-:Y:S01]  /*1470*/  IABS R82, R226 ;  /* 0x000000e200527213 */ /* 0x000fe20000000000 */
[----:B------:R-:W-:Y:S01]  /*1480*/  IMAD.MOV R5, RZ, RZ, -R5 ;  /* 0x000000ffff057224 */ /* 0x000fe200078e0a05 */
[----:B------:R-:W-:Y:S01]  /*1490*/  LOP3.LUT R224, R206, 0x50, RZ, 0xfc, !PT ;  /* 0x00000050cee07812 */ /* 0x000fe200078efcff */
[----:B------:R-:W-:Y:S01]  /*14a0*/  @!P1 IMAD.IADD R110, R110, 0x1, -R123 ;  /* 0x000000016e6e9824 */ /* 0x000fe200078e0a7b */
[C---:B------:R-:W-:Y:S01]  /*14b0*/  ISETP.GT.U32.AND P1, PT, R123.reuse, R106, PT ;  /* 0x0000006a7b00720c */ /* 0x040fe20003f24070 */
[----:B------:R-:W-:Y:S01]  /*14c0*/  IMAD.HI.U32 R9, R124, R99, RZ ;  /* 0x000000637c097227 */ /* 0x000fe200078e00ff */
[----:B------:R-:W-:Y:S01]  /*14d0*/  IABS R81, R225 ;  /* 0x000000e100517213 */ /* 0x000fe20000000000 */
[----:B------:R-:W-:Y:S01]  /*14e0*/  STL [R1+0x5e0], R246 ;  /* 0x0005e0f601007387 */ /* 0x000fe20000100800 */
[C---:B------:R-:W-:Y:S01]  /*14f0*/  LOP3.LUT R223, R206.reuse, 0x52, RZ, 0xfc, !PT ;  /* 0x00000052cedf7812 */ /* 0x040fe200078efcff */
[----:B------:R-:W-:Y:S01]  /*1500*/  IMAD.MOV R6, RZ, RZ, -R6 ;  /* 0x000000ffff067224 */ /* 0x000fe200078e0a06 */
[----:B------:R-:W-:Y:S01]  /*1510*/  IABS R80, R224 ;  /* 0x000000e000507213 */ /* 0x000fe20000000000 */
[----:B------:R-:W-:Y:S01]  /*1520*/  IMAD.MOV R8, RZ, RZ, -R8 ;  /* 0x000000ffff087224 */ /* 0x000fe200078e0a08 */
[----:B------:R-:W-:Y:S01]  /*1530*/  LOP3.LUT R222, R206, 0x54, RZ, 0xfc, !PT ;  /* 0x00000054cede7812 */ /* 0x000fe200078efcff */
[C---:B------:R-:W-:Y:S01]  /*1540*/  IMAD R102, R123.reuse, R5, R102 ;  /* 0x000000057b667224 */ /* 0x040fe200078e0266 */
[----:B------:R-:W-:Y:S01]  /*1550*/  IABS R79, R223 ;  /* 0x000000df004f7213 */ /* 0x000fe20000000000 */
[----:B------:R-:W-:Y:S01]  /*1560*/  IMAD.HI.U32 R10, R124, R98, RZ ;  /* 0x000000627c0a7227 */ /* 0x000fe200078e00ff */
[----:B------:R-:W-:Y:S01]  /*1570*/  IABS R78, R222 ;  /* 0x000000de004e7213 */ /* 0x000fe20000000000 */
[----:B------:R-:W-:Y:S01]  /*1580*/  STL [R1+0x5dc], R245 ;  /* 0x0005dcf501007387 */ /* 0x000fe20000100800 */
[C---:B------:R-:W-:Y:S01]  /*1590*/  LOP3.LUT R221, R206.reuse, 0x56, RZ, 0xfc, !PT ;  /* 0x00000056cedd7812 */ /* 0x040fe200078efcff */
[----:B------:R-:W-:Y:S01]  /*15a0*/  IMAD.MOV R12, RZ, RZ, -R9 ;  /* 0x000000ffff0c7224 */ /* 0x000fe200078e0a09 */
[C---:B------:R-:W-:Y:S01]  /*15b0*/  LOP3.LUT R220, R206.reuse, 0x58, RZ, 0xfc, !PT ;  /* 0x00000058cedc7812 */ /* 0x040fe200078efcff */
[C---:B------:R-:W-:Y:S01]  /*15c0*/  IMAD R101, R123.reuse, R6, R101 ;  /* 0x000000067b657224 */ /* 0x040fe200078e0265 */
[----:B------:R-:W-:Y:S01]  /*15d0*/  LOP3.LUT R219, R206, 0x5a, RZ, 0xfc, !PT ;  /* 0x0000005acedb7812 */ /* 0x000fe200078efcff */
[----:B------:R-:W-:Y:S01]  /*15e0*/  IMAD R100, R123, R8, R100 ;  /* 0x000000087b647224 */ /* 0x000fe200078e0264 */
[----:B------:R-:W-:Y:S01]  /*15f0*/  IABS R77, R221 ;  /* 0x000000dd004d7213 */ /* 0x000fe20000000000 */
[----:B------:R-:W-:Y:S01]  /*1600*/  @!P2 IMAD.IADD R109, R109, 0x1, -R123 ;  /* 0x000000016d6da824 */ /* 0x000fe200078e0a7b */
[C---:B------:R-:W-:Y:S01]  /*1610*/  ISETP.GT.U32.AND P2, PT, R123.reuse, R102, PT ;  /* 0x000000667b00720c */ /* 0x040fe20003f44070 */
[----:B------:R-:W-:Y:S01]  /*1620*/  IMAD.MOV R10, RZ, RZ, -R10 ;  /* 0x000000ffff0a7224 */ /* 0x000fe200078e0a0a */
[----:B------:R-:W-:Y:S01]  /*1630*/  IABS R76, R220 ;  /* 0x000000dc004c7213 */ /* 0x000fe20000000000 */
[----:B------:R-:W-:Y:S01]  /*1640*/  IMAD.HI.U32 R5, R124, R97, RZ ;  /* 0x000000617c057227 */ /* 0x000fe200078e00ff */
[----:B------:R-:W-:Y:S01]  /*1650*/  LOP3.LUT R218, R206, 0x5c, RZ, 0xfc, !PT ;  /* 0x0000005cceda7812 */ /* 0x000fe200078efcff */
[----:B------:R-:W-:Y:S01]  /*1660*/  STL [R1+0x5d8], R244 ;  /* 0x0005d8f401007387 */ /* 0x000fe20000100800 */
[----:B------:R-:W-:Y:S01]  /*1670*/  IABS R75, R219 ;  /* 0x000000db004b7213 */ /* 0x000fe20000000000 */
[C---:B------:R-:W-:Y:S01]  /*1680*/  IMAD R99, R123.reuse, R12, R99 ;  /* 0x0000000c7b637224 */ /* 0x040fe200078e0263 */
[----:B------:R-:W-:Y:S01]  /*1690*/  IABS R74, R218 ;  /* 0x000000da004a7213 */ /* 0x000fe20000000000 */
[--C-:B------:R-:W-:Y:S01]  /*16a0*/  @!P4 IMAD.IADD R108, R108, 0x1, -R123.reuse ;  /* 0x000000016c6cc824 */ /* 0x100fe200078e0a7b */
[----:B------:R-:W-:Y:S01]  /*16b0*/  ISETP.GT.U32.AND P4, PT, R123, R101, PT ;  /* 0x000000657b00720c */ /* 0x000fe20003f84070 */
[--C-:B------:R-:W-:Y:S01]  /*16c0*/  @!P5 IMAD.IADD R105, R105, 0x1, -R123.reuse ;  /* 0x000000016969d824 */ /* 0x100fe200078e0a7b */
[C---:B------:R-:W-:Y:S01]  /*16d0*/  ISETP.GT.U32.AND P5, PT, R123.reuse, R100, PT ;  /* 0x000000647b00720c */ /* 0x040fe20003fa4070 */
[----:B------:R-:W-:Y:S01]  /*16e0*/  @!P3 IMAD.IADD R104, R104, 0x1, -R123 ;  /* 0x000000016868b824 */ /* 0x000fe200078e0a7b */
[C---:B------:R-:W-:Y:S01]  /*16f0*/  LOP3.LUT R217, R206.reuse, 0x5e, RZ, 0xfc, !PT ;  /* 0x0000005eced97812 */ /* 0x040fe200078efcff */
[C---:B------:R-:W-:Y:S01]  /*1700*/  IMAD R98, R123.reuse, R10, R98 ;  /* 0x0000000a7b627224 */ /* 0x040fe200078e0262 */
[----:B------:R-:W-:Y:S01]  /*1710*/  LOP3.LUT R216, R206, 0x60, RZ, 0xfc, !PT ;  /* 0x00000060ced87812 */ /* 0x000fe200078efcff */
[----:B------:R-:W-:Y:S01]  /*1720*/  IMAD.HI.U32 R6, R124, R96, RZ ;  /* 0x000000607c067227 */ /* 0x000fe200078e00ff */
[C---:B------:R-:W-:Y:S01]  /*1730*/  ISETP.GT.U32.AND P3, PT, R123.reuse, R104, PT ;  /* 0x000000687b00720c */ /* 0x040fe20003f64070 */
[----:B------:R-:W-:Y:S01]  /*1740*/  STL [R1+0x5d4], R243 ;  /* 0x0005d4f301007387 */ /* 0x000fe20000100800 */
[----:B------:R-:W-:Y:S01]  /*1750*/  IABS R73, R217 ;  /* 0x000000d900497213 */ /* 0x000fe20000000000 */
[----:B------:R-:W-:Y:S01]  /*1760*/  IMAD.MOV R12, RZ, RZ, -R5 ;  /* 0x000000ffff0c7224 */ /* 0x000fe200078e0a05 */
[----:B------:R-:W-:Y:S01]  /*1770*/  LOP3.LUT R215, R206, 0x62, RZ, 0xfc, !PT ;  /* 0x00000062ced77812 */ /* 0x000fe200078efcff */
[----:B------:R-:W-:Y:S01]  /*1780*/  @!P1 IMAD.IADD R106, R106, 0x1, -R123 ;  /* 0x000000016a6a9824 */ /* 0x000fe200078e0a7b */
[C---:B------:R-:W-:Y:S01]  /*1790*/  ISETP.GT.U32.AND P1, PT, R123.reuse, R99, PT ;  /* 0x000000637b00720c */ /* 0x040fe20003f24070 */
[----:B------:R-:W-:Y:S01]  /*17a0*/  IMAD.MOV R6, RZ, RZ, -R6 ;  /* 0x000000ffff067224 */ /* 0x000fe200078e0a06 */
[----:B------:R-:W-:Y:S01]  /*17b0*/  LOP3.LUT R214, R206, 0x64, RZ, 0xfc, !PT ;  /* 0x00000064ced67812 */ /* 0x000fe200078efcff */
[----:B------:R-:W-:Y:S01]  /*17c0*/  IMAD R97, R123, R12, R97 ;  /* 0x0000000c7b617224 */ /* 0x000fe200078e0261 */
[----:B------:R-:W-:Y:S01]  /*17d0*/  IABS R72, R216 ;  /* 0x000000d800487213 */ /* 0x000fe20000000000 */
[--C-:B------:R-:W-:Y:S01]  /*17e0*/  @!P0 IMAD.IADD R103, R103, 0x1, -R123.reuse ;  /* 0x0000000167678824 */ /* 0x100fe200078e0a7b */
[C---:B------:R-:W-:Y:S01]  /*17f0*/  ISETP.GT.U32.AND P0, PT, R123.reuse, R98, PT ;  /* 0x000000627b00720c */ /* 0x040fe20003f04070 */
[----:B------:R-:W-:Y:S01]  /*1800*/  IMAD.HI.U32 R8, R124, R95, RZ ;  /* 0x0000005f7c087227 */ /* 0x000fe200078e00ff */
[----:B------:R-:W-:Y:S01]  /*1810*/  IABS R71, R215 ;  /* 0x000000d700477213 */ /* 0x000fe20000000000 */
[----:B------:R-:W-:Y:S01]  /*1820*/  STL [R1+0x5d0], R242 ;  /* 0x0005d0f201007387 */ /* 0x000fe20000100800 */
[----:B------:R-:W-:Y:S01]  /*1830*/  LOP3.LUT R213, R206, 0x66, RZ, 0xfc, !PT ;  /* 0x00000066ced57812 */ /* 0x000fe200078efcff */
[C---:B------:R-:W-:Y:S01]  /*1840*/  IMAD R96, R123.reuse, R6, R96 ;  /* 0x000000067b607224 */ /* 0x040fe200078e0260 */
[----:B------:R-:W-:Y:S01]  /*1850*/  IABS R70, R214 ;  /* 0x000000d600467213 */ /* 0x000fe20000000000 */
[--C-:B------:R-:W-:Y:S01]  /*1860*/  @!P2 IMAD.IADD R102, R102, 0x1, -R123.reuse ;  /* 0x000000016666a824 */ /* 0x100fe200078e0a7b */
[----:B------:R-:W-:Y:S01]  /*1870*/  ISETP.GT.U32.AND P2, PT, R123, R97, PT ;  /* 0x000000617b00720c */ /* 0x000fe20003f44070 */
[----:B------:R-:W-:Y:S01]  /*1880*/  IMAD.MOV R8, RZ, RZ, -R8 ;  /* 0x000000ffff087224 */ /* 0x000fe200078e0a08 */
[----:B------:R-:W-:Y:S01]  /*1890*/  IABS R69, R213 ;  /* 0x000000d500457213 */ /* 0x000fe20000000000 */
[--C-:B------:R-:W-:Y:S01]  /*18a0*/  @!P4 IMAD.IADD R101, R101, 0x1, -R123.reuse ;  /* 0x000000016565c824 */ /* 0x100fe200078e0a7b */
[C---:B------:R-:W-:Y:S01]  /*18b0*/  ISETP.GT.U32.AND P4, PT, R123.reuse, R96, PT ;  /* 0x000000607b00720c */ /* 0x040fe20003f84070 */
[----:B------:R-:W-:Y:S01]  /*18c0*/  @!P5 IMAD.IADD R100, R100, 0x1, -R123 ;  /* 0x000000016464d824 */ /* 0x000fe200078e0a7b */
[----:B------:R-:W-:Y:S01]  /*18d0*/  LOP3.LUT R212, R206, 0x68, RZ, 0xfc, !PT ;  /* 0x00000068ced47812 */ /* 0x000fe200078efcff */
[C---:B------:R-:W-:Y:S01]  /*18e0*/  IMAD R95, R123.reuse, R8, R95 ;  /* 0x000000087b5f7224 */ /* 0x040fe200078e025f */
[C---:B------:R-:W-:Y:S01]  /*18f0*/  ISETP.GT.U32.AND P5, PT, R123.reuse, R101, PT ;  /* 0x000000657b00720c */ /* 0x040fe20003fa4070 */
[--C-:B------:R-:W-:Y:S01]  /*1900*/  @!P3 IMAD.IADD R104, R104, 0x1, -R123.reuse ;  /* 0x000000016868b824 */ /* 0x100fe200078e0a7b */
[----:B------:R-:W-:Y:S01]  /*1910*/  ISETP.GT.U32.AND P3, PT, R123, R102, PT ;  /* 0x000000667b00720c */ /* 0x000fe20003f64070 */
[--C-:B------:R-:W-:Y:S01]  /*1920*/  @!P1 IMAD.IADD R99, R99, 0x1, -R123.reuse ;  /* 0x0000000163639824 */ /* 0x100fe200078e0a7b */
[C---:B------:R-:W-:Y:S01]  /*1930*/  ISETP.GT.U32.AND P1, PT, R123.reuse, R100, PT ;  /* 0x000000647b00720c */ /* 0x040fe20003f24070 */
[----:B------:R-:W-:Y:S01]  /*1940*/  IMAD.HI.U32 R10, R124, R93, RZ ;  /* 0x0000005d7c0a7227 */ /* 0x000fe200078e00ff */
[----:B------:R-:W-:Y:S01]  /*1950*/  LOP3.LUT R211, R206, 0x6a, RZ, 0xfc, !PT ;  /* 0x0000006aced37812 */ /* 0x000fe200078efcff */
[----:B------:R-:W-:Y:S01]  /*1960*/  STL [R1+0x5cc], R241 ;  /* 0x0005ccf101007387 */ /* 0x000fe20000100800 */
[----:B------:R-:W-:Y:S01]  /*1970*/  IABS R68, R212 ;  /* 0x000000d400447213 */ /* 0x000fe20000000000 */
[--C-:B------:R-:W-:Y:S01]  /*1980*/  @!P0 IMAD.IADD R98, R98, 0x1, -R123.reuse ;  /* 0x0000000162628824 */ /* 0x100fe200078e0a7b */
[----:B------:R-:W-:Y:S01]  /*1990*/  ISETP.GT.U32.AND P0, PT, R123, R95, PT ;  /* 0x0000005f7b00720c */ /* 0x000fe20003f04070 */
[----:B------:R-:W-:Y:S01]  /*19a0*/  IMAD.HI.U32 R9, R124, R94, RZ ;  /* 0x0000005e7c097227 */ /* 0x000fe200078e00ff */
[C---:B------:R-:W-:Y:S01]  /*19b0*/  LOP3.LUT R210, R206.reuse, 0x6c, RZ, 0xfc, !PT ;  /* 0x0000006cced27812 */ /* 0x040fe200078efcff */
[----:B------:R-:W-:Y:S01]  /*19c0*/  STL [R1+0x5c8], R240 ;  /* 0x0005c8f001007387 */ /* 0x000fe20000100800 */
[C---:B------:R-:W-:Y:S01]  /*19d0*/  LOP3.LUT R209, R206.reuse, 0x6e, RZ, 0xfc, !PT ;  /* 0x0000006eced17812 */ /* 0x040fe200078efcff */
[----:B------:R-:W-:Y:S01]  /*19e0*/  IMAD.MOV R10, RZ, RZ, -R10 ;  /* 0x000000ffff0a7224 */ /* 0x000fe200078e0a0a */
[----:B------:R-:W-:Y:S01]  /*19f0*/  IABS R67, R211 ;  /* 0x000000d300437213 */ /* 0x000fe20000000000 */
[----:B------:R-:W-:Y:S01]  /*1a00*/  @!P2 IMAD.IADD R97, R97, 0x1, -R123 ;  /* 0x000000016161a824 */ /* 0x000fe200078e0a7b */
[C---:B------:R-:W-:Y:S01]  /*1a10*/  ISETP.GT.U32.AND P2, PT, R123.reuse, R99, PT ;  /* 0x000000637b00720c */ /* 0x040fe20003f44070 */
[----:B------:R-:W-:Y:S01]  /*1a20*/  IMAD.MOV R9, RZ, RZ, -R9 ;  /* 0x000000ffff097224 */ /* 0x000fe200078e0a09 */
[----:B------:R-:W-:Y:S01]  /*1a30*/  LOP3.LUT R205, R206, 0x70, RZ, 0xfc, !PT ;  /* 0x00000070cecd7812 */ /* 0x000fe200078efcff */
[----:B------:R-:W-:Y:S01]  /*1a40*/  IMAD.HI.U32 R5, R124, R92, RZ ;  /* 0x0000005c7c057227 */ /* 0x000fe200078e00ff */
[----:B------:R-:W-:Y:S01]  /*1a50*/  IABS R66, R210 ;  /* 0x000000d200427213 */ /* 0x000fe20000000000 */
[----:B------:R-:W-:Y:S01]  /*1a60*/  STL [R1+0x5c4], R239 ;  /* 0x0005c4ef01007387 */ /* 0x000fe20000100800 */
[----:B------:R-:W-:Y:S01]  /*1a70*/  IABS R65, R209 ;  /* 0x000000d100417213 */ /* 0x000fe20000000000 */
[C---:B------:R-:W-:Y:S01]  /*1a80*/  IMAD R93, R123.reuse, R10, R93 ;  /* 0x0000000a7b5d7224 */ /* 0x040fe200078e025d */
[----:B------:R-:W-:Y:S01]  /*1a90*/  IABS R64, R205 ;  /* 0x000000cd00407213 */ /* 0x000fe20000000000 */
[----:B------:R-:W-:Y:S01]  /*1aa0*/  @!P4 IMAD.IADD R96, R96, 0x1, -R123 ;  /* 0x000000016060c824 */ /* 0x000fe200078e0a7b */
[C---:B------:R-:W-:Y:S01]  /*1ab0*/  ISETP.GT.U32.AND P4, PT, R123.reuse, R98, PT ;  /* 0x000000627b00720c */ /* 0x040fe20003f84070 */
[C---:B------:R-:W-:Y:S01]  /*1ac0*/  IMAD R94, R123.reuse, R9, R94 ;  /* 0x000000097b5e7224 */ /* 0x040fe200078e025e */
[----:B------:R-:W-:Y:S01]  /*1ad0*/  LOP3.LUT R204, R206, 0x72, RZ, 0xfc, !PT ;  /* 0x00000072cecc7812 */ /* 0x000fe200078efcff */
[----:B------:R-:W-:Y:S01]  /*1ae0*/  IMAD.HI.U32 R6, R124, R91, RZ ;  /* 0x0000005b7c067227 */ /* 0x000fe200078e00ff */
[----:B------:R-:W-:Y:S01]  /*1af0*/  LOP3.LUT R203, R206, 0x74, RZ, 0xfc, !PT ;  /* 0x00000074cecb7812 */ /* 0x000fe200078efcff */
[----:B------:R-:W-:Y:S01]  /*1b00*/  STL [R1+0x5c0], R238 ;  /* 0x0005c0ee01007387 */ /* 0x000fe20000100800 */
[----:B------:R-:W-:Y:S01]  /*1b10*/  IABS R63, R204 ;  /* 0x000000cc003f7213 */ /* 0x000fe20000000000 */
[----:B------:R-:W-:Y:S01]  /*1b20*/  IMAD.MOV R5, RZ, RZ, -R5 ;  /* 0x000000ffff057224 */ /* 0x000fe200078e0a05 */
[----:B------:R-:W-:Y:S01]  /*1b30*/  IABS R62, R203 ;  /* 0x000000cb003e7213 */ /* 0x000fe20000000000 */
[--C-:B------:R-:W-:Y:S01]  /*1b40*/  @!P3 IMAD.IADD R102, R102, 0x1, -R123.reuse ;  /* 0x000000016666b824 */ /* 0x100fe200078e0a7b */
[C---:B------:R-:W-:Y:S01]  /*1b50*/  ISETP.GT.U32.AND P3, PT, R123.reuse, R97, PT ;  /* 0x000000617b00720c */ /* 0x040fe20003f64070 */
[--C-:B------:R-:W-:Y:S01]  /*1b60*/  @!P1 IMAD.IADD R100, R100, 0x1, -R123.reuse ;  /* 0x0000000164649824 */ /* 0x100fe200078e0a7b */
[C---:B------:R-:W-:Y:S01]  /*1b70*/  ISETP.GT.U32.AND P1, PT, R123.reuse, R93, PT ;  /* 0x0000005d7b00720c */ /* 0x040fe20003f24070 */
[----:B------:R-:W-:Y:S01]  /*1b80*/  IMAD.HI.U32 R7, R124, R90, RZ ;  /* 0x0000005a7c077227 */ /* 0x000fe200078e00ff */
[C---:B------:R-:W-:Y:S01]  /*1b90*/  LOP3.LUT R201, R206.reuse, 0x76, RZ, 0xfc, !PT ;  /* 0x00000076cec97812 */ /* 0x040fe200078efcff */
[----:B------:R-:W-:Y:S01]  /*1ba0*/  STL [R1+0x5bc], R237 ;  /* 0x0005bced01007387 */ /* 0x000fe20000100800 */
[----:B------:R-:W-:Y:S01]  /*1bb0*/  LOP3.LUT R200, R206, 0x78, RZ, 0xfc, !PT ;  /* 0x00000078cec87812 */ /* 0x000fe200078efcff */
[----:B------:R-:W-:Y:S01]  /*1bc0*/  IMAD.MOV R6, RZ, RZ, -R6 ;  /* 0x000000ffff067224 */ /* 0x000fe200078e0a06 */
[----:B------:R-:W-:Y:S01]  /*1bd0*/  IABS R61, R201 ;  /* 0x000000c9003d7213 */ /* 0x000fe20000000000 */
[----:B------:R-:W-:Y:S01]  /*1be0*/  IMAD R92, R123, R5, R92 ;  /* 0x000000057b5c7224 */ /* 0x000fe200078e025c */
[----:B------:R-:W-:Y:S01]  /*1bf0*/  IABS R60, R200 ;  /* 0x000000c8003c7213 */ /* 0x000fe20000000000 */
[--C-:B------:R-:W-:Y:S01]  /*1c00*/  @!P5 IMAD.IADD R101, R101, 0x1, -R123.reuse ;  /* 0x000000016565d824 */ /* 0x100fe200078e0a7b */
[----:B------:R-:W-:Y:S01]  /*1c10*/  ISETP.GT.U32.AND P5, PT, R123, R94, PT ;  /* 0x0000005e7b00720c */ /* 0x000fe20003fa4070 */
[----:B------:R-:W-:Y:S01]  /*1c20*/  @!P0 IMAD.IADD R95, R95, 0x1, -R123 ;  /* 0x000000015f5f8824 */ /* 0x000fe200078e0a7b */
        /* <DEDUP_REMOVED lines=10> */
[C---:B------:R-:W-:Y:S01]  /*1cd0*/  ISETP.GT.U32.AND P2, PT, R123.reuse, R95, PT ;  /* 0x0000005f7b00720c */ /* 0x040fe20003f44070 */
[----:B------:R-:W-:Y:S01]  /*1ce0*/  IMAD.HI.U32 R9, R124, R88, RZ ;  /* 0x000000587c097227 */ /* 0x000fe200078e00ff */
[C---:B------:R-:W-:Y:S01]  /*1cf0*/  LOP3.LUT R197, R206.reuse, 0x7e, RZ, 0xfc, !PT ;  /* 0x0000007ecec57812 */ /* 0x040fe200078efcff */
[----:B------:R-:W-:Y:S01]  /*1d00*/  STL [R1+0x5b4], R232 ;  /* 0x0005b4e801007387 */ /* 0x000fe20000100800 */
[C---:B------:R-:W-:Y:S01]  /*1d10*/  LOP3.LUT R196, R206.reuse, 0x80, RZ, 0xfc, !PT ;  /* 0x00000080cec47812 */ /* 0x040fe200078efcff */
[----:B------:R-:W-:Y:S01]  /*1d20*/  IMAD.MOV R8, RZ, RZ, -R8 ;  /* 0x000000ffff087224 */ /* 0x000fe200078e0a08 */
[----:B------:R-:W-:Y:S01]  /*1d30*/  LOP3.LUT R195, R206, 0x82, RZ, 0xfc, !PT ;  /* 0x00000082cec37812 */ /* 0x000fe200078efcff */
[----:B------:R-:W-:Y:S01]  /*1d40*/  IMAD.HI.U32 R5, R124, R87, RZ ;  /* 0x000000577c057227 */ /* 0x000fe200078e00ff */
[----:B------:R-:W-:Y:S01]  /*1d50*/  IABS R57, R197 ;  /* 0x000000c500397213 */ /* 0x000fe20000000000 */
[----:B------:R-:W-:Y:S01]  /*1d60*/  STL [R1+0x638], R231 ;  /* 0x000638e701007387 */ /* 0x000fe20000100800 */
[----:B------:R-:W-:Y:S01]  /*1d70*/  IABS R56, R196 ;  /* 0x000000c400387213 */ /* 0x000fe20000000000 */
[C---:B------:R-:W-:Y:S01]  /*1d80*/  IMAD R90, R123.reuse, R7, R90 ;  /* 0x000000077b5a7224 */ /* 0x040fe200078e025a */
[----:B------:R-:W-:Y:S01]  /*1d90*/  LOP3.LUT R194, R206, 0x84, RZ, 0xfc, !PT ;  /* 0x00000084cec27812 */ /* 0x000fe200078efcff */
[----:B------:R-:W-:Y:S01]  /*1da0*/  @!P4 IMAD.IADD R98, R98, 0x1, -R123 ;  /* 0x000000016262c824 */ /* 0x000fe200078e0a7b */
[C---:B------:R-:W-:Y:S01]  /*1db0*/  ISETP.GT.U32.AND P4, PT, R123.reuse, R91, PT ;  /* 0x0000005b7b00720c */ /* 0x040fe20003f84070 */
[----:B------:R-:W-:Y:S01]  /*1dc0*/  IMAD.MOV R9, RZ, RZ, -R9 ;  /* 0x000000ffff097224 */ /* 0x000fe200078e0a09 */
[----:B------:R-:W-:Y:S01]  /*1dd0*/  IABS R55, R195 ;  /* 0x000000c300377213 */ /* 0x000fe20000000000 */
[----:B------:R-:W-:Y:S01]  /*1de0*/  IMAD R89, R123, R8, R89 ;  /* 0x000000087b597224 */ /* 0x000fe200078e0259 */
[----:B------:R-:W-:Y:S01]  /*1df0*/  LOP3.LUT R193, R206, 0x86, RZ, 0xfc, !PT ;  /* 0x00000086cec17812 */ /* 0x000fe200078efcff */
[----:B------:R-:W-:Y:S01]  /*1e00*/  IMAD.HI.U32 R6, R124, R86, RZ ;  /* 0x000000567c067227 */ /* 0x000fe200078e00ff */
[----:B------:R-:W-:Y:S01]  /*1e10*/  IABS R54, R194 ;  /* 0x000000c200367213 */ /* 0x000fe20000000000 */
[----:B------:R-:W-:Y:S01]  /*1e20*/  STL [R1+0x77c], R230 ;  /* 0x00077ce601007387 */ /* 0x000fe20000100800 */
[----:B------:R-:W-:Y:S01]  /*1e30*/  IABS R53, R193 ;  /* 0x000000c100357213 */ /* 0x000fe20000000000 */
[----:B------:R-:W-:Y:S01]  /*1e40*/  IMAD.MOV R10, RZ, RZ, -R5 ;  /* 0x000000ffff0a7224 */ /* 0x000fe200078e0a05 */
[C---:B------:R-:W-:Y:S01]  /*1e50*/  LOP3.LUT R192, R206.reuse, 0x88, RZ, 0xfc, !PT ;  /* 0x00000088cec07812 */ /* 0x040fe200078efcff */
[--C-:B------:R-:W-:Y:S01]  /*1e60*/  @!P3 IMAD.IADD R97, R97, 0x1, -R123.reuse ;  /* 0x000000016161b824 */ /* 0x100fe200078e0a7b */
[----:B------:R-:W-:Y:S01]  /*1e70*/  ISETP.GT.U32.AND P3, PT, R123, R90, PT ;  /* 0x0000005a7b00720c */ /* 0x000fe20003f64070 */
[----:B------:R-:W-:Y:S01]  /*1e80*/  @!P1 IMAD.IADD R93, R93, 0x1, -R123 ;  /* 0x000000015d5d9824 */ /* 0x000fe200078e0a7b */
[----:B------:R-:W-:Y:S01]  /*1e90*/  IABS R52, R192 ;  /* 0x000000c000347213 */ /* 0x000fe20000000000 */
[C---:B------:R-:W-:Y:S01]  /*1ea0*/  IMAD R88, R123.reuse, R9, R88 ;  /* 0x000000097b587224 */ /* 0x040fe200078e0258 */
[----:B------:R-:W-:Y:S01]  /*1eb0*/  LOP3.LUT R191, R206, 0x8a, RZ, 0xfc, !PT ;  /* 0x0000008acebf7812 */ /* 0x000fe200078efcff */
[----:B------:R-:W-:Y:S01]  /*1ec0*/  IMAD.HI.U32 R7, R124, R85, RZ ;  /* 0x000000557c077227 */ /* 0x000fe200078e00ff */
[C---:B------:R-:W-:Y:S01]  /*1ed0*/  ISETP.GT.U32.AND P1, PT, R123.reuse, R93, PT ;  /* 0x0000005d7b00720c */ /* 0x040fe20003f24070 */
[----:B------:R-:W-:Y:S01]  /*1ee0*/  STL [R1+0x778], R229 ;  /* 0x000778e501007387 */ /* 0x000fe20000100800 */
[----:B------:R-:W-:Y:S01]  /*1ef0*/  IABS R51, R191 ;  /* 0x000000bf00337213 */ /* 0x000fe20000000000 */
[----:B------:R-:W-:Y:S01]  /*1f00*/  IMAD.MOV R6, RZ, RZ, -R6 ;  /* 0x000000ffff067224 */ /* 0x000fe200078e0a06 */
[C---:B------:R-:W-:Y:S01]  /*1f10*/  LOP3.LUT R189, R206.reuse, 0x8e, RZ, 0xfc, !PT ;  /* 0x0000008ecebd7812 */ /* 0x040fe200078efcff */
        /* <DEDUP_REMOVED lines=8> */
[--C-:B------:R-:W-:Y:S01]  /*1fa0*/  @!P2 IMAD.IADD R95, R95, 0x1, -R123.reuse ;  /* 0x000000015f5fa824 */ /* 0x100fe200078e0a7b */
[C---:B------:R-:W-:Y:S01]  /*1fb0*/  ISETP.GT.U32.AND P2, PT, R123.reuse, R88, PT ;  /* 0x000000587b00720c */ /* 0x040fe20003f44070 */
[----:B------:R-:W-:Y:S01]  /*1fc0*/  @!P0 IMAD.IADD R92, R92, 0x1, -R123 ;  /* 0x000000015c5c8824 */ /* 0x000fe200078e0a7b */
[C---:B------:R-:W-:Y:S01]  /*1fd0*/  ISETP.GT.U32.AND P0, PT, R123.reuse, R87, PT ;  /* 0x000000577b00720c */ /* 0x040fe20003f04070 */
[----:B------:R-:W-:Y:S01]  /*1fe0*/  IMAD.HI.U32 R8, R124, R84, RZ ;  /* 0x000000547c087227 */ /* 0x000fe200078e00ff */
[----:B------:R-:W-:Y:S01]  /*1ff0*/  IABS R50, R190 ;  /* 0x000000be00327213 */ /* 0x000fe20000000000 */
[----:B------:R-:W-:Y:S01]  /*2000*/  STL [R1+0x774], R228 ;  /* 0x000774e401007387 */ /* 0x000fe20000100800 */
[----:B------:R-:W-:Y:S01]  /*2010*/  IABS R48, R188 ;  /* 0x000000bc00307213 */ /* 0x000fe20000000000 */
[----:B------:R-:W-:Y:S01]  /*2020*/  IMAD R85, R123, R12, R85 ;  /* 0x0000000c7b557224 */ /* 0x000fe200078e0255 */
[C---:B------:R-:W-:Y:S01]  /*2030*/  LOP3.LUT R187, R206.reuse, 0x92, RZ, 0xfc, !PT ;  /* 0x00000092cebb7812 */ /* 0x040fe200078efcff */
[--C-:B------:R-:W-:Y:S01]  /*2040*/  @!P4 IMAD.IADD R91, R91, 0x1, -R123.reuse ;  /* 0x000000015b5bc824 */ /* 0x100fe200078e0a7b */
[C---:B------:R-:W-:Y:S01]  /*2050*/  ISETP.GT.U32.AND P4, PT, R123.reuse, R86, PT ;  /* 0x000000567b00720c */ /* 0x040fe20003f84070 */
[----:B------:R-:W-:Y:S01]  /*2060*/  IMAD.MOV R8, RZ, RZ, -R8 ;  /* 0x000000ffff087224 */ /* 0x000fe200078e0a08 */
[----:B------:R-:W-:Y:S01]  /*2070*/  LOP3.LUT R186, R206, 0x94, RZ, 0xfc, !PT ;  /* 0x00000094ceba7812 */ /* 0x000fe200078efcff */
[--C-:B------:R-:W-:Y:S01]  /*2080*/  @!P3 IMAD.IADD R90, R90, 0x1, -R123.reuse ;  /* 0x000000015a5ab824 */ /* 0x100fe200078e0a7b */
[C---:B------:R-:W-:Y:S01]  /*2090*/  ISETP.GT.U32.AND P3, PT, R123.reuse, R85, PT ;  /* 0x000000557b00720c */ /* 0x040fe20003f64070 */
[----:B------:R-:W-:Y:S01]  /*20a0*/  IMAD R84, R123, R8, R84 ;  /* 0x000000087b547224 */ /* 0x000fe200078e0254 */
[----:B------:R-:W-:Y:S01]  /*20b0*/  IABS R47, R187 ;  /* 0x000000bb002f7213 */ /* 0x000fe20000000000 */
[--C-:B------:R-:W-:Y:S01]  /*20c0*/  @!P5 IMAD.IADD R89, R89, 0x1, -R123.reuse ;  /* 0x000000015959d824 */ /* 0x100fe200078e0a7b */
[----:B------:R-:W-:Y:S01]  /*20d0*/  ISETP.GT.U32.AND P5, PT, R123, R90, PT ;  /* 0x0000005a7b00720c */ /* 0x000fe20003fa4070 */
[--C-:B------:R-:W-:Y:S01]  /*20e0*/  @!P1 IMAD.IADD R93, R93, 0x1, -R123.reuse ;  /* 0x000000015d5d9824 */ /* 0x100fe200078e0a7b */
        /* <DEDUP_REMOVED lines=9> */
[----:B------:R-:W-:Y:S01]  /*2180*/  IMAD.HI.U32 R5, R124, R82, RZ ;  /* 0x000000527c057227 */ /* 0x000fe200078e00ff */
[C---:B------:R-:W-:Y:S01]  /*2190*/  LOP3.LUT R184, R206.reuse, 0x98, RZ, 0xfc, !PT ;  /* 0x00000098ceb87812 */ /* 0x040fe200078efcff */
[----:B------:R-:W-:Y:S01]  /*21a0*/  STL [R1+0x76c], R226 ;  /* 0x00076ce201007387 */ /* 0x000fe20000100800 */
[----:B------:R-:W-:Y:S01]  /*21b0*/  LOP3.LUT R183, R206, 0x9a, RZ, 0xfc, !PT ;  /* 0x0000009aceb77812 */ /* 0x000fe200078efcff */
[----:B------:R-:W-:Y:S01]  /*21c0*/  @!P4 IMAD.IADD R86, R86, 0x1, -R123 ;  /* 0x000000015656c824 */ /* 0x000fe200078e0a7b */
[----:B------:R-:W-:Y:S01]  /*21d0*/  ISETP.GT.U32.AND P4, PT, R123, R88, PT ;  /* 0x000000587b00720c */ /* 0x000fe20003f84070 */
[----:B------:R-:W-:Y:S01]  /*21e0*/  IMAD.MOV R14, RZ, RZ, -R9 ;  /* 0x000000ffff0e7224 */ /* 0x000fe200078e0a09 */
[----:B------:R-:W-:Y:S01]  /*21f0*/  IABS R45, R185 ;  /* 0x000000b9002d7213 */ /* 0x000fe20000000000 */
[----:B------:R-:W-:Y:S01]  /*2200*/  IMAD.HI.U32 R6, R124, R81, RZ ;  /* 0x000000517c067227 */ /* 0x000fe200078e00ff */
[----:B------:R-:W-:Y:S01]  /*2210*/  IABS R44, R184 ;  /* 0x000000b8002c7213 */ /* 0x000fe20000000000 */
[----:B------:R-:W-:Y:S01]  /*2220*/  STL [R1+0x768], R225 ;  /* 0x000768e101007387 */ /* 0x000fe20000100800 */
[----:B------:R-:W-:Y:S01]  /*2230*/  IABS R43, R183 ;  /* 0x000000b7002b7213 */ /* 0x000fe20000000000 */
[----:B------:R-:W-:Y:S01]  /*2240*/  IMAD.MOV R5, RZ, RZ, -R5 ;  /* 0x000000ffff057224 */ /* 0x000fe200078e0a05 */
[C---:B------:R-:W-:Y:S01]  /*2250*/  LOP3.LUT R182, R206.reuse, 0x9c, RZ, 0xfc, !PT ;  /* 0x0000009cceb67812 */ /* 0x040fe200078efcff */
[----:B------:R-:W-:Y:S01]  /*2260*/  @!P3 IMAD.IADD R85, R85, 0x1, -R123 ;  /* 0x000000015555b824 */ /* 0x000fe200078e0a7b */
[C---:B------:R-:W-:Y:S01]  /*2270*/  ISETP.GT.U32.AND P3, PT, R123.reuse, R87, PT ;  /* 0x000000577b00720c */ /* 0x040fe20003f64070 */
[C---:B------:R-:W-:Y:S01]  /*2280*/  IMAD R83, R123.reuse, R14, R83 ;  /* 0x0000000e7b537224 */ /* 0x040fe200078e0253 */
[----:B------:R-:W-:Y:S01]  /*2290*/  LOP3.LUT R181, R206, 0x9e, RZ, 0xfc, !PT ;  /* 0x0000009eceb57812 */ /* 0x000fe200078efcff */
[----:B------:R-:W-:Y:S01]  /*22a0*/  IMAD.HI.U32 R7, R124, R80, RZ ;  /* 0x000000507c077227 */ /* 0x000fe200078e00ff */
[----:B------:R-:W-:Y:S01]  /*22b0*/  IABS R42, R182 ;  /* 0x000000b6002a7213 */ /* 0x000fe20000000000 */
[----:B------:R-:W-:Y:S01]  /*22c0*/  STL [R1+0x764], R224 ;  /* 0x000764e001007387 */ /* 0x000fe20000100800 */
[----:B------:R-:W-:Y:S01]  /*22d0*/  IABS R41, R181 ;  /* 0x000000b500297213 */ /* 0x000fe20000000000 */
[----:B------:R-:W-:Y:S01]  /*22e0*/  IMAD.MOV R6, RZ, RZ, -R6 ;  /* 0x000000ffff067224 */ /* 0x000fe200078e0a06 */
[C---:B------:R-:W-:Y:S01]  /*22f0*/  LOP3.LUT R180, R206.reuse, 0xa0, RZ, 0xfc, !PT ;  /* 0x000000a0ceb47812 */ /* 0x040fe200078efcff */
[----:B------:R-:W-:Y:S01]  /*2300*/  IMAD R82, R123, R5, R82 ;  /* 0x000000057b527224 */ /* 0x000fe200078e0252 */
        /* <DEDUP_REMOVED lines=9> */
[C---:B------:R-:W-:Y:S01]  /*23a0*/  IMAD R81, R123.reuse, R6, R81 ;  /* 0x000000067b517224 */ /* 0x040fe200078e0251 */
[----:B------:R-:W-:Y:S01]  /*23b0*/  LOP3.LUT R177, R206, 0xa6, RZ, 0xfc, !PT ;  /* 0x000000a6ceb17812 */ /* 0x000fe200078efcff */
[--C-:B------:R-:W-:Y:S01]  /*23c0*/  @!P5 IMAD.IADD R90, R90, 0x1, -R123.reuse ;  /* 0x000000015a5ad824 */ /* 0x100fe200078e0a7b */
[----:B------:R-:W-:Y:S01]  /*23d0*/  ISETP.GT.U32.AND P5, PT, R123, R83, PT ;  /* 0x000000537b00720c */ /* 0x000fe20003fa4070 */
[--C-:B------:R-:W-:Y:S01]  /*23e0*/  @!P2 IMAD.IADD R89, R89, 0x1, -R123.reuse ;  /* 0x000000015959a824 */ /* 0x100fe200078e0a7b */
[C---:B------:R-:W-:Y:S01]  /*23f0*/  ISETP.GT.U32.AND P2, PT, R123.reuse, R82, PT ;  /* 0x000000527b00720c */ /* 0x040fe20003f44070 */
[--C-:B------:R-:W-:Y:S01]  /*2400*/  @!P0 IMAD.IADD R84, R84, 0x1, -R123.reuse ;  /* 0x0000000154548824 */ /* 0x100fe200078e0a7b */
        /* <DEDUP_REMOVED lines=9> */
[----:B------:R-:W-:Y:S01]  /*24a0*/  @!P4 IMAD.IADD R88, R88, 0x1, -R123 ;  /* 0x000000015858c824 */ /* 0x000fe200078e0a7b */
[C---:B------:R-:W-:Y:S01]  /*24b0*/  ISETP.GT.U32.AND P4, PT, R123.reuse, R84, PT ;  /* 0x000000547b00720c */ /* 0x040fe20003f84070 */
[----:B------:R-:W-:Y:S01]  /*24c0*/  IMAD.MOV R9, RZ, RZ, -R9 ;  /* 0x000000ffff097224 */ /* 0x000fe200078e0a09 */
[----:B------:R-:W-:Y:S01]  /*24d0*/  IABS R36, R176 ;  /* 0x000000b000247213 */ /* 0x000fe20000000000 */
[----:B------:R-:W-:Y:S01]  /*24e0*/  IMAD.HI.U32 R5, R124, R77, RZ ;  /* 0x0000004d7c057227 */ /* 0x000fe200078e00ff */
[----:B------:R-:W-:Y:S01]  /*24f0*/  IABS R35, R175 ;  /* 0x000000af00237213 */ /* 0x000fe20000000000 */
[----:B------:R-:W-:Y:S01]  /*2500*/  STL [R1+0x758], R221 ;  /* 0x000758dd01007387 */ /* 0x000fe20000100800 */
[----:B------:R-:W-:Y:S01]  /*2510*/  LOP3.LUT R174, R206, 0xac, RZ, 0xfc, !PT ;  /* 0x000000acceae7812 */ /* 0x000fe200078efcff */
[----:B------:R-:W-:Y:S01]  /*2520*/  IMAD.HI.U32 R6, R124, R76, RZ ;  /* 0x0000004c7c067227 */ /* 0x000fe200078e00ff */
[C---:B------:R-:W-:Y:S01]  /*2530*/  LOP3.LUT R173, R206.reuse, 0xae, RZ, 0xfc, !PT ;  /* 0x000000aecead7812 */ /* 0x040fe200078efcff */
[----:B------:R-:W-:Y:S01]  /*2540*/  STL [R1+0x754], R220 ;  /* 0x000754dc01007387 */ /* 0x000fe20000100800 */
[----:B------:R-:W-:Y:S01]  /*2550*/  LOP3.LUT R172, R206, 0xb0, RZ, 0xfc, !PT ;  /* 0x000000b0ceac7812 */ /* 0x000fe200078efcff */
[----:B------:R-:W-:Y:S01]  /*2560*/  IMAD R79, R123, R8, R79 ;  /* 0x000000087b4f7224 */ /* 0x000fe200078e024f */
[----:B------:R-:W-:Y:S01]  /*2570*/  IABS R34, R174 ;  /* 0x000000ae00227213 */ /* 0x000fe20000000000 */
[----:B------:R-:W-:Y:S01]  /*2580*/  @!P3 IMAD.IADD R87, R87, 0x1, -R123 ;  /* 0x000000015757b824 */ /* 0x000fe200078e0a7b */
[C---:B------:R-:W-:Y:S01]  /*2590*/  ISETP.GT.U32.AND P3, PT, R123.reuse, R80, PT ;  /* 0x000000507b00720c */ /* 0x040fe20003f64070 */
[C---:B------:R-:W-:Y:S01]  /*25a0*/  IMAD R78, R123.reuse, R9, R78 ;  /* 0x000000097b4e7224 */ /* 0x040fe200078e024e */
[----:B------:R-:W-:Y:S01]  /*25b0*/  IABS R33, R173 ;  /* 0x000000ad00217213 */ /* 0x000fe20000000000 */
[----:B------:R-:W-:Y:S01]  /*25c0*/  IMAD.HI.U32 R7, R124, R75, RZ ;  /* 0x0000004b7c077227 */ /* 0x000fe200078e00ff */
[C---:B------:R-:W-:Y:S01]  /*25d0*/  LOP3.LUT R171, R206.reuse, 0xb2, RZ, 0xfc, !PT ;  /* 0x000000b2ceab7812 */ /* 0x040fe200078efcff */
[----:B------:R-:W-:Y:S01]  /*25e0*/  STL [R1+0x750], R219 ;  /* 0x000750db01007387 */ /* 0x000fe20000100800 */
[----:B------:R-:W-:Y:S01]  /*25f0*/  IABS R32, R172 ;  /* 0x000000ac00207213 */ /* 0x000fe20000000000 */
[----:B------:R-:W-:Y:S01]  /*2600*/  IMAD.MOV R10, RZ, RZ, -R5 ;  /* 0x000000ffff0a7224 */ /* 0x000fe200078e0a05 */
[----:B------:R-:W-:Y:S01]  /*2610*/  LOP3.LUT R170, R206, 0xb4, RZ, 0xfc, !PT ;  /* 0x000000b4ceaa7812 */ /* 0x000fe200078efcff */
[----:B------:R-:W-:Y:S01]  /*2620*/  IMAD.MOV R6, RZ, RZ, -R6 ;  /* 0x000000ffff067224 */ /* 0x000fe200078e0a06 */
[----:B------:R-:W-:Y:S01]  /*2630*/  IABS R31, R171 ;  /* 0x000000ab001f7213 */ /* 0x000fe20000000000 */
[----:B------:R-:W-:Y:S01]  /*2640*/  @!P1 IMAD.IADD R86, R86, 0x1, -R123 ;  /* 0x0000000156569824 */ /* 0x000fe200078e0a7b */
[C---:B------:R-:W-:Y:S01]  /*2650*/  ISETP.GT.U32.AND P1, PT, R123.reuse, R79, PT ;  /* 0x0000004f7b00720c */ /* 0x040fe20003f24070 */
[----:B------:R-:W-:Y:S01]  /*2660*/  IMAD.HI.U32 R8, R124, R74, RZ ;  /* 0x0000004a7c087227 */ /* 0x000fe200078e00ff */
[----:B------:R-:W-:Y:S01]  /*2670*/  IABS R30, R170 ;  /* 0x000000aa001e7213 */ /* 0x000fe20000000000 */
[----:B------:R-:W-:Y:S01]  /*2680*/  STL [R1+0x74c], R218 ;  /* 0x00074cda01007387 */ /* 0x000fe20000100800 */
[C---:B------:R-:W-:Y:S01]  /*2690*/  LOP3.LUT R169, R206.reuse, 0xb6, RZ, 0xfc, !PT ;  /* 0x000000b6cea97812 */ /* 0x040fe200078efcff */
[----:B------:R-:W-:Y:S01]  /*26a0*/  IMAD.MOV R12, RZ, RZ, -R7 ;  /* 0x000000ffff0c7224 */ /* 0x000fe200078e0a07 */
[C---:B------:R-:W-:Y:S01]  /*26b0*/  ISETP.GT.U32.AND P6, PT, R123.reuse, R118, PT ;  /* 0x000000767b00720c */ /* 0x040fe20003fc4070 */
[C---:B------:R-:W-:Y:S01]  /*26c0*/  IMAD R77, R123.reuse, R10, R77 ;  /* 0x0000000a7b4d7224 */ /* 0x040fe200078e024d */
[----:B------:R-:W-:Y:S01]  /*26d0*/  IABS R29, R169 ;  /* 0x000000a9001d7213 */ /* 0x000fe20000000000 */
[----:B------:R-:W-:Y:S01]  /*26e0*/  IMAD R76, R123, R6, R76 ;  /* 0x000000067b4c7224 */ /* 0x000fe200078e024c */
[----:B------:R-:W-:Y:S01]  /*26f0*/  LOP3.LUT R168, R206, 0xb8, RZ, 0xfc, !PT ;  /* 0x000000b8cea87812 */ /* 0x000fe200078efcff */
[--C-:B------:R-:W-:Y:S01]  /*2700*/  @!P5 IMAD.IADD R83, R83, 0x1, -R123.reuse ;  /* 0x000000015353d824 */ /* 0x100fe200078e0a7b */
[C---:B------:R-:W-:Y:S01]  /*2710*/  ISETP.GT.U32.AND P5, PT, R123.reuse, R78, PT ;  /* 0x0000004e7b00720c */ /* 0x040fe20003fa4070 */
[----:B------:R-:W-:Y:S01]  /*2720*/  @!P2 IMAD.IADD R82, R82, 0x1, -R123 ;  /* 0x000000015252a824 */ /* 0x000fe200078e0a7b */
[----:B------:R-:W-:Y:S01]  /*2730*/  IABS R28, R168 ;  /* 0x000000a8001c7213 */ /* 0x000fe20000000000 */
[----:B------:R-:W-:Y:S01]  /*2740*/  IMAD.MOV R8, RZ, RZ, -R8 ;  /* 0x000000ffff087224 */ /* 0x000fe200078e0a08 */
        /* <DEDUP_REMOVED lines=8> */
[C---:B------:R-:W-:Y:S01]  /*27d0*/  LOP3.LUT R167, R206.reuse, 0xba, RZ, 0xfc, !PT ;  /* 0x000000bacea77812 */ /* 0x040fe200078efcff */
[----:B------:R-:W-:Y:S01]  /*27e0*/  STL [R1+0x748], R217 ;  /* 0x000748d901007387 */ /* 0x000fe20000100800 */
[----:B------:R-:W-:Y:S01]  /*27f0*/  LOP3.LUT R165, R206, 0xbe, RZ, 0xfc, !PT ;  /* 0x000000becea57812 */ /* 0x000fe200078efcff */
[C---:B------:R-:W-:Y:S01]  /*2800*/  IMAD R74, R123.reuse, R8, R74 ;  /* 0x000000087b4a7224 */ /* 0x040fe200078e024a */
[----:B------:R-:W-:Y:S01]  /*2810*/  IABS R26, R166 ;  /* 0x000000a6001a7213 */ /* 0x000fe20000000000 */
[----:B------:R-:W-:Y:S01]  /*2820*/  @!P3 IMAD.IADD R80, R80, 0x1, -R123 ;  /* 0x000000015050b824 */ /* 0x000fe200078e0a7b */
[----:B------:R-:W-:Y:S01]  /*2830*/  ISETP.GT.U32.AND P3, PT, R123, R75, PT ;  /* 0x0000004b7b00720c */ /* 0x000fe20003f64070 */
[----:B------:R-:W-:Y:S01]  /*2840*/  IMAD.MOV R14, RZ, RZ, -R9 ;  /* 0x000000ffff0e7224 */ /* 0x000fe200078e0a09 */
[----:B------:R-:W-:Y:S01]  /*2850*/  IABS R27, R167 ;  /* 0x000000a7001b7213 */ /* 0x000fe20000000000 */
[----:B------:R-:W-:Y:S01]  /*2860*/  @!P1 IMAD.IADD R79, R79, 0x1, -R123 ;  /* 0x000000014f4f9824 */ /* 0x000fe200078e0a7b */
[C---:B------:R-:W-:Y:S01]  /*2870*/  ISETP.GT.U32.AND P1, PT, R123.reuse, R74, PT ;  /* 0x0000004a7b00720c */ /* 0x040fe20003f24070 */
[C---:B------:R-:W-:Y:S01]  /*2880*/  IMAD R73, R123.reuse, R14, R73 ;  /* 0x0000000e7b497224 */ /* 0x040fe200078e0249 */
[----:B------:R-:W-:Y:S01]  /*2890*/  LOP3.LUT R163, R206, 0xc2, RZ, 0xfc, !PT ;  /* 0x000000c2cea37812 */ /* 0x000fe200078efcff */
[--C-:B------:R-:W-:Y:S01]  /*28a0*/  @!P5 IMAD.IADD R78, R78, 0x1, -R123.reuse ;  /* 0x000000014e4ed824 */ /* 0x100fe200078e0a7b */
[C---:B------:R-:W-:Y:S01]  /*28b0*/  ISETP.GT.U32.AND P5, PT, R123.reuse, R79, PT ;  /* 0x0000004f7b00720c */ /* 0x040fe20003fa4070 */
[--C-:B------:R-:W-:Y:S01]  /*28c0*/  @!P2 IMAD.IADD R82, R82, 0x1, -R123.reuse ;  /* 0x000000015252a824 */ /* 0x100fe200078e0a7b */
[----:B------:R-:W-:Y:S01]  /*28d0*/  ISETP.GT.U32.AND P2, PT, R123, R80, PT ;  /* 0x000000507b00720c */ /* 0x000fe20003f44070 */
[--C-:B------:R-:W-:Y:S01]  /*28e0*/  @!P4 IMAD.IADD R77, R77, 0x1, -R123.reuse ;  /* 0x000000014d4dc824 */ /* 0x100fe200078e0a7b */
[C---:B------:R-:W-:Y:S01]  /*28f0*/  ISETP.GT.U32.AND P4, PT, R123.reuse, R78, PT ;  /* 0x0000004e7b00720c */ /* 0x040fe20003f84070 */
[--C-:B------:R-:W-:Y:S01]  /*2900*/  @!P0 IMAD.IADD R76, R76, 0x1, -R123.reuse ;  /* 0x000000014c4c8824 */ /* 0x100fe200078e0a7b */
[----:B------:R-:W-:Y:S01]  /*2910*/  ISETP.GT.U32.AND P0, PT, R123, R73, PT ;  /* 0x000000497b00720c */ /* 0x000fe20003f04070 */
[----:B------:R-:W-:Y:S01]  /*2920*/  IMAD.HI.U32 R5, R124, R72, RZ ;  /* 0x000000487c057227 */ /* 0x000fe200078e00ff */
[----:B------:R-:W-:Y:S01]  /*2930*/  IABS R25, R165 ;  /* 0x000000a500197213 */ /* 0x000fe20000000000 */
[----:B------:R-:W-:Y:S01]  /*2940*/  STL [R1+0x744], R216 ;  /* 0x000744d801007387 */ /* 0x000fe20000100800 */
[----:B------:R-:W-:Y:S01]  /*2950*/  LOP3.LUT R164, R206, 0xc0, RZ, 0xfc, !PT ;  /* 0x000000c0cea47812 */ /* 0x000fe200078efcff */
[----:B------:R-:W-:Y:S01]  /*2960*/  IMAD.HI.U32 R6, R124, R71, RZ ;  /* 0x000000477c067227 */ /* 0x000fe200078e00ff */
[----:B------:R-:W-:Y:S01]  /*2970*/  IABS R23, R163 ;  /* 0x000000a300177213 */ /* 0x000fe20000000000 */
[----:B------:R-:W-:Y:S01]  /*2980*/  STL [R1+0x740], R215 ;  /* 0x000740d701007387 */ /* 0x000fe20000100800 */
        /* <DEDUP_REMOVED lines=20> */
[----:B------:R-:W-:Y:S01]  /*2ad0*/  IABS R18, R158 ;  /* 0x0000009e00127213 */ /* 0x000fe20000000000 */
[C---:B------:R-:W-:Y:S01]  /*2ae0*/  IMAD R71, R123.reuse, R6, R71 ;  /* 0x000000067b477224 */ /* 0x040fe200078e0247 */
[C---:B------:R-:W-:Y:S01]  /*2af0*/  LOP3.LUT R157, R206.reuse, 0xce, RZ, 0xfc, !PT ;  /* 0x000000cece9d7812 */ /* 0x040fe200078efcff */
[----:B------:R-:W-:Y:S01]  /*2b00*/  IMAD.MOV R8, RZ, RZ, -R8 ;  /* 0x000000ffff087224 */ /* 0x000fe200078e0a08 */
[----:B------:R-:W-:Y:S01]  /*2b10*/  LOP3.LUT R159, R206, 0xca, RZ, 0xfc, !PT ;  /* 0x000000cace9f7812 */ /* 0x000fe200078efcff */
[C---:B------:R-:W-:Y:S01]  /*2b20*/  IMAD R70, R123.reuse, R7, R70 ;  /* 0x000000077b467224 */ /* 0x040fe200078e0246 */
[----:B------:R-:W-:Y:S01]  /*2b30*/  IABS R17, R157 ;  /* 0x0000009d00117213 */ /* 0x000fe20000000000 */
[--C-:B------:R-:W-:Y:S01]  /*2b40*/  @!P2 IMAD.IADD R80, R80, 0x1, -R123.reuse ;  /* 0x000000015050a824 */ /* 0x100fe200078e0a7b */
[----:B------:R-:W-:Y:S01]  /*2b50*/  ISETP.GT.U32.AND P2, PT, R123, R75, PT ;  /* 0x0000004b7b00720c */ /* 0x000fe20003f44070 */
[--C-:B------:R-:W-:Y:S01]  /*2b60*/  @!P5 IMAD.IADD R79, R79, 0x1, -R123.reuse ;  /* 0x000000014f4fd824 */ /* 0x100fe200078e0a7b */
[C---:B------:R-:W-:Y:S01]  /*2b70*/  ISETP.GT.U32.AND P5, PT, R123.reuse, R72, PT ;  /* 0x000000487b00720c */ /* 0x040fe20003fa4070 */
[--C-:B------:R-:W-:Y:S01]  /*2b80*/  @!P4 IMAD.IADD R78, R78, 0x1, -R123.reuse ;  /* 0x000000014e4ec824 */ /* 0x100fe200078e0a7b */
[----:B------:R-:W-:Y:S01]  /*2b90*/  ISETP.GT.U32.AND P4, PT, R123, R71, PT ;  /* 0x000000477b00720c */ /* 0x000fe20003f84070 */
[----:B------:R-:W-:Y:S01]  /*2ba0*/  @!P0 IMAD.IADD R73, R73, 0x1, -R123 ;  /* 0x0000000149498824 */ /* 0x000fe200078e0a7b */
[C---:B------:R-:W-:Y:S01]  /*2bb0*/  ISETP.GT.U32.AND P0, PT, R123.reuse, R70, PT ;  /* 0x000000467b00720c */ /* 0x040fe20003f04070 */
[----:B------:R-:W-:Y:S01]  /*2bc0*/  IMAD.HI.U32 R9, R124, R68, RZ ;  /* 0x000000447c097227 */ /* 0x000fe200078e00ff */
[----:B------:R-:W-:Y:S01]  /*2bd0*/  IABS R19, R159 ;  /* 0x0000009f00137213 */ /* 0x000fe20000000000 */
[----:B------:R-:W-:Y:S01]  /*2be0*/  STL [R1+0x734], R212 ;  /* 0x000734d401007387 */ /* 0x000fe20000100800 */
[----:B------:R-:W-:Y:S01]  /*2bf0*/  LOP3.LUT R156, R206, 0xd0, RZ, 0xfc, !PT ;  /* 0x000000d0ce9c7812 */ /* 0x000fe200078efcff */
[----:B------:R-:W-:Y:S01]  /*2c00*/  IMAD.HI.U32 R5, R124, R67, RZ ;  /* 0x000000437c057227 */ /* 0x000fe200078e00ff */
[C---:B------:R-:W-:Y:S01]  /*2c10*/  LOP3.LUT R155, R206.reuse, 0xd2, RZ, 0xfc, !PT ;  /* 0x000000d2ce9b7812 */ /* 0x040fe200078efcff */
[----:B------:R-:W-:Y:S01]  /*2c20*/  STL [R1+0x730], R211 ;  /* 0x000730d301007387 */ /* 0x000fe20000100800 */
[----:B------:R-:W-:Y:S01]  /*2c30*/  IABS R16, R156 ;  /* 0x0000009c00107213 */ /* 0x000fe20000000000 */
[----:B------:R-:W-:Y:S01]  /*2c40*/  IMAD R69, R123, R8, R69 ;  /* 0x000000087b457224 */ /* 0x000fe200078e0245 */
[----:B------:R-:W-:Y:S01]  /*2c50*/  IABS R15, R155 ;  /* 0x0000009b000f7213 */ /* 0x000fe20000000000 */
[----:B------:R-:W-:Y:S01]  /*2c60*/  @!P3 IMAD.IADD R77, R77, 0x1, -R123 ;  /* 0x000000014d4db824 */ /* 0x000fe200078e0a7b */
[C---:B------:R-:W-:Y:S01]  /*2c70*/  ISETP.GT.U32.AND P3, PT, R123.reuse, R73, PT ;  /* 0x000000497b00720c */ /* 0x040fe20003f64070 */
[----:B------:R-:W-:Y:S01]  /*2c80*/  IMAD.MOV R9, RZ, RZ, -R9 ;  /* 0x000000ffff097224 */ /* 0x000fe200078e0a09 */
[----:B------:R-:W-:Y:S01]  /*2c90*/  LOP3.LUT R152, R206, 0xd8, RZ, 0xfc, !PT ;  /* 0x000000d8ce987812 */ /* 0x000fe200078efcff */
[----:B------:R-:W-:Y:S01]  /*2ca0*/  IMAD.HI.U32 R6, R124, R66, RZ ;  /* 0x000000427c067227 */ /* 0x000fe200078e00ff */
[C---:B------:R-:W-:Y:S01]  /*2cb0*/  LOP3.LUT R153, R206.reuse, 0xd6, RZ, 0xfc, !PT ;  /* 0x000000d6ce997812 */ /* 0x040fe200078efcff */
[----:B------:R-:W-:Y:S01]  /*2cc0*/  STL [R1+0x72c], R210 ;  /* 0x00072cd201007387 */ /* 0x000fe20000100800 */
[----:B------:R-:W-:Y:S01]  /*2cd0*/  LOP3.LUT R154, R206, 0xd4, RZ, 0xfc, !PT ;  /* 0x000000d4ce9a7812 */ /* 0x000fe200078efcff */
[----:B------:R-:W-:Y:S01]  /*2ce0*/  IMAD.HI.U32 R7, R124, R65, RZ ;  /* 0x000000417c077227 */ /* 0x000fe200078e00ff */
[----:B--2---:R-:W-:Y:S01]  /*2cf0*/  IABS R13, R153 ;  /* 0x00000099000d7213 */ /* 0x004fe20000000000 */
[----:B------:R-:W-:Y:S01]  /*2d00*/  STL [R1+0x728], R209 ;  /* 0x000728d101007387 */ /* 0x000fe20000100800 */
[C---:B------:R-:W-:Y:S01]  /*2d10*/  LOP3.LUT R149, R206.reuse, 0xde, RZ, 0xfc, !PT ;  /* 0x000000dece957812 */ /* 0x040fe200078efcff */
[----:B------:R-:W-:Y:S01]  /*2d20*/  IMAD.MOV R10, RZ, RZ, -R5 ;  /* 0x000000ffff0a7224 */ /* 0x000fe200078e0a05 */
[----:B------:R-:W-:Y:S01]  /*2d30*/  LOP3.LUT R150, R206, 0xdc, RZ, 0xfc, !PT ;  /* 0x000000dcce967812 */ /* 0x000fe200078efcff */
[----:B------:R-:W-:Y:S01]  /*2d40*/  @!P1 IMAD.IADD R76, R76, 0x1, -R123 ;  /* 0x000000014c4c9824 */ /* 0x000fe200078e0a7b */
[C---:B------:R-:W-:Y:S01]  /*2d50*/  ISETP.GT.U32.AND P1, PT, R123.reuse, R69, PT ;  /* 0x000000457b00720c */ /* 0x040fe20003f24070 */
[C---:B------:R-:W-:Y:S01]  /*2d60*/  IMAD R68, R123.reuse, R9, R68 ;  /* 0x000000097b447224 */ /* 0x040fe200078e0244 */
[----:B------:R-:W-:Y:S01]  /*2d70*/  LOP3.LUT R151, R206, 0xda, RZ, 0xfc, !PT ;  /* 0x000000dace977812 */ /* 0x000fe200078efcff */
[----:B------:R-:W-:Y:S01]  /*2d80*/  IMAD.HI.U32 R8, R124, R64, RZ ;  /* 0x000000407c087227 */ /* 0x000fe200078e00ff */
[C---:B------:R-:W-:Y:S01]  /*2d90*/  LOP3.LUT R148, R206.reuse, 0xe0, RZ, 0xfc, !PT ;  /* 0x000000e0ce947812 */ /* 0x040fe200078efcff */
[----:B------:R-:W-:Y:S01]  /*2da0*/  STL [R1+0x724], R205 ;  /* 0x000724cd01007387 */ /* 0x000fe20000100800 */
[----:B-1----:R-:W-:Y:S01]  /*2db0*/  IABS R11, R151 ;  /* 0x00000097000b7213 */ /* 0x002fe20000000000 */
[----:B------:R-:W-:Y:S01]  /*2dc0*/  IMAD.MOV R6, RZ, RZ, -R6 ;  /* 0x000000ffff067224 */ /* 0x000fe200078e0a06 */
[C---:B------:R-:W-:Y:S01]  /*2dd0*/  LOP3.LUT R147, R206.reuse, 0xe2, RZ, 0xfc, !PT ;  /* 0x000000e2ce937812 */ /* 0x040fe200078efcff */
[----:B------:R-:W-:Y:S01]  /*2de0*/  IMAD.MOV R12, RZ, RZ, -R7 ;  /* 0x000000ffff0c7224 */ /* 0x000fe200078e0a07 */
[C---:B------:R-:W-:Y:S01]  /*2df0*/  LOP3.LUT R146, R206.reuse, 0xe4, RZ, 0xfc, !PT ;  /* 0x000000e4ce927812 */ /* 0x040fe200078efcff */
[C---:B------:R-:W-:Y:S01]  /*2e00*/  IMAD R67, R123.reuse, R10, R67 ;  /* 0x0000000a7b437224 */ /* 0x040fe200078e0243 */
[C---:B------:R-:W-:Y:S01]  /*2e10*/  LOP3.LUT R145, R206.reuse, 0xe6, RZ, 0xfc, !PT ;  /* 0x000000e6ce917812 */ /* 0x040fe200078efcff */
[----:B------:R-:W-:Y:S01]  /*2e20*/  IMAD.MOV R8, RZ, RZ, -R8 ;  /* 0x000000ffff087224 */ /* 0x000fe200078e0a08 */
[----:B------:R-:W-:Y:S01]  /*2e30*/  LOP3.LUT R144, R206, 0xe8, RZ, 0xfc, !PT ;  /* 0x000000e8ce907812 */ /* 0x000fe200078efcff */
        /* <DEDUP_REMOVED lines=9> */
[----:B------:R-:W-:Y:S01]  /*2ed0*/  LOP3.LUT R143, R206, 0xea, RZ, 0xfc, !PT ;  /* 0x000000eace8f7812 */ /* 0x000fe200078efcff */
[----:B------:R-:W-:Y:S01]  /*2ee0*/  IMAD.HI.U32 R9, R124, R63, RZ ;  /* 0x0000003f7c097227 */ /* 0x000fe200078e00ff */
[C---:B------:R-:W-:Y:S01]  /*2ef0*/  LOP3.LUT R142, R206.reuse, 0xec, RZ, 0xfc, !PT ;  /* 0x000000ecce8e7812 */ /* 0x040fe200078efcff */
[----:B------:R-:W-:Y:S01]  /*2f00*/  STL [R1+0x720], R204 ;  /* 0x000720cc01007387 */ /* 0x000fe20000100800 */
[C---:B------:R-:W-:Y:S01]  /*2f10*/  ISETP.GT.U32.AND P4, PT, R123.reuse, R71, PT ;  /* 0x000000477b00720c */ /* 0x040fe20003f84070 */
[----:B------:R-:W-:Y:S01]  /*2f20*/  IMAD R64, R123, R8, R64 ;  /* 0x000000087b407224 */ /* 0x000fe200078e0240 */
[----:B------:R-:W-:Y:S01]  /*2f30*/  LOP3.LUT R141, R206, 0xee, RZ, 0xfc, !PT ;  /* 0x000000eece8d7812 */ /* 0x000fe200078efcff */
[--C-:B------:R-:W-:Y:S01]  /*2f40*/  @!P3 IMAD.IADD R73, R73, 0x1, -R123.reuse ;  /* 0x000000014949b824 */ /* 0x100fe200078e0a7b */
[C---:B------:R-:W-:Y:S01]  /*2f50*/  ISETP.GT.U32.AND P3, PT, R123.reuse, R66, PT ;  /* 0x000000427b00720c */ /* 0x040fe20003f64070 */
[----:B------:R-:W-:Y:S01]  /*2f60*/  @!P0 IMAD.IADD R70, R70, 0x1, -R123 ;  /* 0x0000000146468824 */ /* 0x000fe200078e0a7b */
[----:B------:R-:W-:Y:S01]  /*2f70*/  ISETP.GT.U32.AND P0, PT, R123, R65, PT ;  /* 0x000000417b00720c */ /* 0x000fe20003f04070 */
[----:B------:R-:W-:Y:S01]  /*2f80*/  IMAD.MOV R14, RZ, RZ, -R9 ;  /* 0x000000ffff0e7224 */ /* 0x000fe200078e0a09 */
[----:B------:R-:W-:Y:S01]  /*2f90*/  STL [R1+0x71c], R203 ;  /* 0x00071ccb01007387 */ /* 0x000fe20000100800 */
[----:B------:R-:W-:Y:S01]  /*2fa0*/  IMAD.HI.U32 R5, R124, R62, RZ ;  /* 0x0000003e7c057227 */ /* 0x000fe200078e00ff */
[----:B------:R-:W-:-:S02]  /*2fb0*/  IABS R235, R141 ;  /* 0x0000008d00eb7213 */ /* 0x000fc40000000000 */
[----:B------:R-:W-:Y:S01]  /*2fc0*/  STL [R1+0x718], R201 ;  /* 0x000718c901007387 */ /* 0x000fe20000100800 */
[----:B------:R-:W-:Y:S01]  /*2fd0*/  @!P1 IMAD.IADD R69, R69, 0x1, -R123 ;  /* 0x0000000145459824 */ /* 0x000fe200078e0a7b */
[C---:B------:R-:W-:Y:S01]  /*2fe0*/  ISETP.GT.U32.AND P1, PT, R123.reuse, R64, PT ;  /* 0x000000407b00720c */ /* 0x040fe20003f24070 */
[C---:B------:R-:W-:Y:S01]  /*2ff0*/  IMAD R63, R123.reuse, R14, R63 ;  /* 0x0000000e7b3f7224 */ /* 0x040fe200078e023f */
[----:B------:R-:W-:Y:S01]  /*3000*/  LOP3.LUT R140, R206, 0xf0, RZ, 0xfc, !PT ;  /* 0x000000f0ce8c7812 */ /* 0x000fe200078efcff */
[----:B------:R-:W-:Y:S01]  /*3010*/  IMAD.MOV R5, RZ, RZ, -R5 ;  /* 0x000000ffff057224 */ /* 0x000fe200078e0a05 */
[----:B------:R-:W-:Y:S01]  /*3020*/  STL [R1+0x714], R200 ;  /* 0x000714c801007387 */ /* 0x000fe20000100800 */
[--C-:B------:R-:W-:Y:S01]  /*3030*/  @!P2 IMAD.IADD R68, R68, 0x1, -R123.reuse ;  /* 0x000000014444a824 */ /* 0x100fe200078e0a7b */
[C---:B------:R-:W-:Y:S01]  /*3040*/  ISETP.GT.U32.AND P2, PT, R123.reuse, R63, PT ;  /* 0x0000003f7b00720c */ /* 0x040fe20003f44070 */
[----:B------:R-:W-:Y:S01]  /*3050*/  IMAD R62, R123, R5, R62 ;  /* 0x000000057b3e7224 */ /* 0x000fe200078e023e */
[----:B------:R-:W-:Y:S01]  /*3060*/  STL [R1+0x710], R199 ;  /* 0x000710c701007387 */ /* 0x000fe20000100800 */
[--C-:B------:R-:W-:Y:S01]  /*3070*/  @!P5 IMAD.IADD R67, R67, 0x1, -R123.reuse ;  /* 0x000000014343d824 */ /* 0x100fe200078e0a7b */
[----:B------:R-:W-:Y:S01]  /*3080*/  ISETP.GT.U32.AND P5, PT, R123, R68, PT ;  /* 0x000000447b00720c */ /* 0x000fe20003fa4070 */
[--C-:B------:R-:W-:Y:S01]  /*3090*/  @!P4 IMAD.IADD R71, R71, 0x1, -R123.reuse ;  /* 0x000000014747c824 */ /* 0x100fe200078e0a7b */
[C---:B------:R-:W-:Y:S01]  /*30a0*/  ISETP.GT.U32.AND P4, PT, R123.reuse, R69, PT ;  /* 0x000000457b00720c */ /* 0x040fe20003f84070 */
[--C-:B------:R-:W-:Y:S01]  /*30b0*/  @!P3 IMAD.IADD R66, R66, 0x1, -R123.reuse ;  /* 0x000000014242b824 */ /* 0x100fe200078e0a7b */
[----:B------:R-:W-:Y:S01]  /*30c0*/  ISETP.GT.U32.AND P3, PT, R123, R67, PT ;  /* 0x000000437b00720c */ /* 0x000fe20003f64070 */
[----:B------:R-:W-:Y:S01]  /*30d0*/  @!P0 IMAD.IADD R65, R65, 0x1, -R123 ;  /* 0x0000000141418824 */ /* 0x000fe200078e0a7b */
[----:B------:R-:W-:Y:S01]  /*30e0*/  ISETP.GT.U32.AND P0, PT, R123, R62, PT ;  /* 0x0000003e7b00720c */ /* 0x000fe20003f04070 */
[----:B------:R-:W-:Y:S01]  /*30f0*/  IMAD.HI.U32 R6, R124, R61, RZ ;  /* 0x0000003d7c067227 */ /* 0x000fe200078e00ff */
[----:B------:R-:W-:Y:S01]  /*3100*/  STL [R1+0x70c], R198 ;  /* 0x00070cc601007387 */ /* 0x000fe20000100800 */
[----:B------:R-:W-:-:S02]  /*3110*/  IABS R234, R140 ;  /* 0x0000008c00ea7213 */ /* 0x000fc40000000000 */
[----:B------:R-:W-:Y:S01]  /*3120*/  IMAD.HI.U32 R7, R124, R60, RZ ;  /* 0x0000003c7c077227 */ /* 0x000fe200078e00ff */
[----:B------:R-:W-:Y:S01]  /*3130*/  STL [R1+0x708], R197 ;  /* 0x000708c501007387 */ /* 0x000fe20000100800 */
[----:B------:R-:W-:Y:S02]  /*3140*/  LOP3.LUT R139, R206, 0xf2, RZ, 0xfc, !PT ;  /* 0x000000f2ce8b7812 */ /* 0x000fe400078efcff */
[----:B------:R-:W-:Y:S01]  /*3150*/  @!P1 IMAD.IADD R64, R64, 0x1, -R123 ;  /* 0x0000000140409824 */ /* 0x000fe200078e0a7b */
[----:B------:R-:W-:Y:S01]  /*3160*/  ISETP.GT.U32.AND P1, PT, R123, R66, PT ;  /* 0x000000427b00720c */ /* 0x000fe20003f24070 */
[----:B------:R-:W-:Y:S01]  /*3170*/  IMAD.MOV R6, RZ, RZ, -R6 ;  /* 0x000000ffff067224 */ /* 0x000fe200078e0a06 */
[----:B------:R-:W-:Y:S01]  /*3180*/  STL [R1+0x704], R196 ;  /* 0x000704c401007387 */ /* 0x000fe20000100800 */
[----:B------:R-:W-:Y:S01]  /*3190*/  IMAD.MOV R7, RZ, RZ, -R7 ;  /* 0x000000ffff077224 */ /* 0x000fe200078e0a07 */
[----:B------:R-:W-:Y:S01]  /*31a0*/  IABS R129, R139 ;  /* 0x0000008b00817213 */ /* 0x000fe20000000000 */
[----:B------:R-:W-:Y:S01]  /*31b0*/  IMAD.HI.U32 R8, R124, R59, RZ ;  /* 0x0000003b7c087227 */ /* 0x000fe200078e00ff */
[----:B------:R-:W-:Y:S01]  /*31c0*/  STL [R1+0x700], R195 ;  /* 0x000700c301007387 */ /* 0x000fe20000100800 */
[----:B------:R-:W-:-:S02]  /*31d0*/  LOP3.LUT R138, R206, 0xf4, RZ, 0xfc, !PT ;  /* 0x000000f4ce8a7812 */ /* 0x000fc400078efcff */
[C---:B------:R-:W-:Y:S01]  /*31e0*/  IMAD R61, R123.reuse, R6, R61 ;  /* 0x000000067b3d7224 */ /* 0x040fe200078e023d */
[----:B------:R-:W-:Y:S01]  /*31f0*/  STL [R1+0x784], R194 ;  /* 0x000784c201007387 */ /* 0x000fe20000100800 */
[----:B------:R-:W-:Y:S01]  /*3200*/  IMAD R60, R123, R7, R60 ;  /* 0x000000077b3c7224 */ /* 0x000fe200078e023c */
[----:B------:R-:W-:Y:S01]  /*3210*/  IABS R128, R138 ;  /* 0x0000008a00807213 */ /* 0x000fe20000000000 */
[--C-:B------:R-:W-:Y:S01]  /*3220*/  @!P2 IMAD.IADD R63, R63, 0x1, -R123.reuse ;  /* 0x000000013f3fa824 */ /* 0x100fe200078e0a7b */
[----:B------:R-:W-:Y:S01]  /*3230*/  ISETP.GT.U32.AND P2, PT, R123, R65, PT ;  /* 0x000000417b00720c */ /* 0x000fe20003f44070 */
[----:B------:R-:W-:Y:S01]  /*3240*/  IMAD.HI.U32 R9, R124, R58, RZ ;  /* 0x0000003a7c097227 */ /* 0x000fe200078e00ff */
[----:B------:R-:W-:Y:S01]  /*3250*/  STL [R1+0x788], R193 ;  /* 0x000788c101007387 */ /* 0x000fe20000100800 */
[----:B------:R-:W-:Y:S02]  /*3260*/  LOP3.LUT R136, R206, 0xf8, RZ, 0xfc, !PT ;  /* 0x000000f8ce887812 */ /* 0x000fe400078efcff */
[----:B------:R-:W-:Y:S01]  /*3270*/  IMAD.MOV R8, RZ, RZ, -R8 ;  /* 0x000000ffff087224 */ /* 0x000fe200078e0a08 */
[----:B------:R-:W-:Y:S01]  /*3280*/  STL [R1+0x780], R192 ;  /* 0x000780c001007387 */ /* 0x000fe20000100800 */
[--C-:B------:R-:W-:Y:S01]  /*3290*/  @!P4 IMAD.IADD R69, R69, 0x1, -R123.reuse ;  /* 0x000000014545c824 */ /* 0x100fe200078e0a7b */
[C---:B------:R-:W-:Y:S01]  /*32a0*/  ISETP.GT.U32.AND P4, PT, R123.reuse, R64, PT ;  /* 0x000000407b00720c */ /* 0x040fe20003f84070 */
[--C-:B------:R-:W-:Y:S01]  /*32b0*/  @!P5 IMAD.IADD R68, R68, 0x1, -R123.reuse ;  /* 0x000000014444d824 */ /* 0x100fe200078e0a7b */
[----:B------:R-:W-:Y:S01]  /*32c0*/  ISETP.GT.U32.AND P5, PT, R123, R61, PT ;  /* 0x0000003d7b00720c */ /* 0x000fe20003fa4070 */
[--C-:B------:R-:W-:Y:S01]  /*32d0*/  @!P3 IMAD.IADD R67, R67, 0x1, -R123.reuse ;  /* 0x000000014343b824 */ /* 0x100fe200078e0a7b */
[C---:B------:R-:W-:Y:S01]  /*32e0*/  ISETP.GT.U32.AND P3, PT, R123.reuse, R60, PT ;  /* 0x0000003c7b00720c */ /* 0x040fe20003f64070 */
[----:B------:R-:W-:Y:S01]  /*32f0*/  @!P0 IMAD.IADD R62, R62, 0x1, -R123 ;  /* 0x000000013e3e8824 */ /* 0x000fe200078e0a7b */
[----:B------:R-:W-:Y:S01]  /*3300*/  STL [R1+0x6fc], R191 ;  /* 0x0006fcbf01007387 */ /* 0x000fe20000100800 */
[----:B------:R-:W-:Y:S01]  /*3310*/  IMAD.MOV R9, RZ, RZ, -R9 ;  /* 0x000000ffff097224 */ /* 0x000fe200078e0a09 */
[----:B------:R-:W-:Y:S01]  /*3320*/  LOP3.LUT R137, R206, 0xf6, RZ, 0xfc, !PT ;  /* 0x000000f6ce897812 */ /* 0x000fe200078efcff */
[----:B------:R-:W-:Y:S01]  /*3330*/  IMAD R59, R123, R8, R59 ;  /* 0x000000087b3b7224 */ /* 0x000fe200078e023b */
[----:B------:R-:W-:Y:S01]  /*3340*/  STL [R1+0x6f8], R190 ;  /* 0x0006f8be01007387 */ /* 0x000fe20000100800 */
[----:B------:R-:W-:Y:S01]  /*3350*/  IMAD.HI.U32 R5, R124, R57, RZ ;  /* 0x000000397c057227 */ /* 0x000fe200078e00ff */
[----:B------:R-:W-:-:S02]  /*3360*/  LOP3.LUT R135, R206, 0xfa, RZ, 0xfc, !PT ;  /* 0x000000face877812 */ /* 0x000fc400078efcff */
[C---:B------:R-:W-:Y:S01]  /*3370*/  ISETP.GT.U32.AND P0, PT, R123.reuse, R59, PT ;  /* 0x0000003b7b00720c */ /* 0x040fe20003f04070 */
[----:B------:R-:W-:Y:S01]  /*3380*/  IMAD.HI.U32 R6, R124, R56, RZ ;  /* 0x000000387c067227 */ /* 0x000fe200078e00ff */
[----:B------:R-:W-:Y:S01]  /*3390*/  STL [R1+0x6f4], R189 ;  /* 0x0006f4bd01007387 */ /* 0x000fe20000100800 */
[----:B------:R-:W-:Y:S02]  /*33a0*/  LOP3.LUT R134, R206, 0xfc, RZ, 0xfc, !PT ;  /* 0x000000fcce867812 */ /* 0x000fe400078efcff */
[----:B------:R-:W-:Y:S01]  /*33b0*/  @!P1 IMAD.IADD R66, R66, 0x1, -R123 ;  /* 0x0000000142429824 */ /* 0x000fe200078e0a7b */
[C---:B------:R-:W-:Y:S01]  /*33c0*/  ISETP.GT.U32.AND P1, PT, R123.reuse, R62, PT ;  /* 0x0000003e7b00720c */ /* 0x040fe20003f24070 */
[----:B------:R-:W-:Y:S01]  /*33d0*/  IMAD R58, R123, R9, R58 ;  /* 0x000000097b3a7224 */ /* 0x000fe200078e023a */
[----:B------:R-:W-:Y:S01]  /*33e0*/  STL [R1+0x6f0], R188 ;  /* 0x0006f0bc01007387 */ /* 0x000fe20000100800 */
[----:B------:R-:W-:-:S03]  /*33f0*/  IMAD.HI.U32 R7, R124, R55, RZ ;  /* 0x000000377c077227 */ /* 0x000fc600078e00ff */
[----:B------:R-:W-:Y:S01]  /*3400*/  STL [R1+0x6ec], R187 ;  /* 0x0006ecbb01007387 */ /* 0x000fe20000100800 */
[----:B------:R-:W-:Y:S02]  /*3410*/  IMAD.MOV R10, RZ, RZ, -R5 ;  /* 0x000000ffff0a7224 */ /* 0x000fe400078e0a05 */
[----:B------:R-:W-:Y:S01]  /*3420*/  IMAD.MOV R6, RZ, RZ, -R6 ;  /* 0x000000ffff067224 */ /* 0x000fe200078e0a06 */
[----:B------:R-:W-:Y:S01]  /*3430*/  STL [R1+0x78c], R186 ;  /* 0x00078cba01007387 */ /* 0x000fe20000100800 */
[----:B------:R-:W-:-:S03]  /*3440*/  IMAD.HI.U32 R8, R124, R54, RZ ;  /* 0x000000367c087227 */ /* 0x000fc600078e00ff */
[----:B------:R-:W-:Y:S01]  /*3450*/  STL [R1+0x790], R185 ;  /* 0x000790b901007387 */ /* 0x000fe20000100800 */
[----:B------:R-:W-:Y:S02]  /*3460*/  IMAD.MOV R12, RZ, RZ, -R7 ;  /* 0x000000ffff0c7224 */ /* 0x000fe400078e0a07 */
[C---:B------:R-:W-:Y:S01]  /*3470*/  IMAD R57, R123.reuse, R10, R57 ;  /* 0x0000000a7b397224 */ /* 0x040fe200078e0239 */
[----:B------:R-:W-:Y:S01]  /*3480*/  STL [R1+0x794], R184 ;  /* 0x000794b801007387 */ /* 0x000fe20000100800 */
[----:B------:R-:W-:Y:S02]  /*3490*/  IMAD R56, R123, R6, R56 ;  /* 0x000000067b387224 */ /* 0x000fe400078e0238 */
[----:B------:R-:W-:Y:S01]  /*34a0*/  @!P2 IMAD.IADD R65, R65, 0x1, -R123 ;  /* 0x000000014141a824 */ /* 0x000fe200078e0a7b */
[C---:B------:R-:W-:Y:S01]  /*34b0*/  ISETP.GT.U32.AND P2, PT, R123.reuse, R58, PT ;  /* 0x0000003a7b00720c */ /* 0x040fe20003f44070 */
[----:B------:R-:W-:Y:S01]  /*34c0*/  IMAD.HI.U32 R9, R124, R53, RZ ;  /* 0x000000357c097227 */ /* 0x000fe200078e00ff */
[----:B------:R-:W-:Y:S03]  /*34d0*/  STL [R1+0x800], R183 ;  /* 0x000800b701007387 */ /* 0x000fe60000100800 */
[----:B------:R-:W-:Y:S01]  /*34e0*/  IMAD.MOV R8, RZ, RZ, -R8 ;  /* 0x000000ffff087224 */ /* 0x000fe200078e0a08 */
[----:B------:R-:W-:Y:S01]  /*34f0*/  STL [R1+0x7fc], R182 ;  /* 0x0007fcb601007387 */ /* 0x000fe20000100800 */
[----:B------:R-:W-:-:S02]  /*3500*/  IMAD R55, R123, R12, R55 ;  /* 0x0000000c7b377224 */ /* 0x000fc400078e0237 */
[--C-:B------:R-:W-:Y:S01]  /*3510*/  @!P4 IMAD.IADD R64, R64, 0x1, -R123.reuse ;  /* 0x000000014040c824 */ /* 0x100fe200078e0a7b */
[----:B------:R-:W-:Y:S01]  /*3520*/  ISETP.GT.U32.AND P4, PT, R123, R57, PT ;  /* 0x000000397b00720c */ /* 0x000fe20003f84070 */
[--C-:B------:R-:W-:Y:S01]  /*3530*/  @!P5 IMAD.IADD R61, R61, 0x1, -R123.reuse ;  /* 0x000000013d3dd824 */ /* 0x100fe200078e0a7b */
[C---:B------:R-:W-:Y:S01]  /*3540*/  ISETP.GT.U32.AND P5, PT, R123.reuse, R56, PT ;  /* 0x000000387b00720c */ /* 0x040fe20003fa4070 */
[----:B------:R-:W-:Y:S01]  /*3550*/  @!P3 IMAD.IADD R60, R60, 0x1, -R123 ;  /* 0x000000013c3cb824 */ /* 0x000fe200078e0a7b */
[----:B------:R-:W-:Y:S01]  /*3560*/  STL [R1+0x7f8], R181 ;  /* 0x0007f8b501007387 */ /* 0x000fe20000100800 */
[----:B------:R-:W-:Y:S02]  /*3570*/  IMAD.MOV R14, RZ, RZ, -R9 ;  /* 0x000000ffff0e7224 */ /* 0x000fe400078e0a09 */
[C---:B------:R-:W-:Y:S01]  /*3580*/  IMAD R54, R123.reuse, R8, R54 ;  /* 0x000000087b367224 */ /* 0x040fe200078e0236 */
[C---:B------:R-:W-:Y:S01]  /*3590*/  ISETP.GT.U32.AND P3, PT, R123.reuse, R60, PT ;  /* 0x0000003c7b00720c */ /* 0x040fe20003f64070 */
[----:B------:R-:W-:Y:S01]  /*35a0*/  IMAD.HI.U32 R5, R124, R52, RZ ;  /* 0x000000347c057227 */ /* 0x000fe200078e00ff */
[----:B------:R-:W-:Y:S03]  /*35b0*/  STL [R1+0x7f4], R180 ;  /* 0x0007f4b401007387 */ /* 0x000fe60000100800 */
[----:B------:R-:W-:Y:S01]  /*35c0*/  @!P1 IMAD.IADD R62, R62, 0x1, -R123 ;  /* 0x000000013e3e9824 */ /* 0x000fe200078e0a7b */
[C---:B------:R-:W-:Y:S01]  /*35d0*/  ISETP.GT.U32.AND P1, PT, R123.reuse, R55, PT ;  /* 0x000000377b00720c */ /* 0x040fe20003f24070 */
[----:B------:R-:W-:Y:S01]  /*35e0*/  IMAD R53, R123, R14, R53 ;  /* 0x0000000e7b357224 */ /* 0x000fe200078e0235 */
[----:B------:R-:W-:Y:S01]  /*35f0*/  STL [R1+0x7f0], R179 ;  /* 0x0007f0b301007387 */ /* 0x000fe20000100800 */
[----:B------:R-:W-:-:S02]  /*3600*/  IMAD.MOV R5, RZ, RZ, -R5 ;  /* 0x000000ffff057224 */ /* 0x000fc400078e0a05 */
[--C-:B------:R-:W-:Y:S01]  /*3610*/  @!P0 IMAD.IADD R59, R59, 0x1, -R123.reuse ;  /* 0x000000013b3b8824 */ /* 0x100fe200078e0a7b */
[C---:B------:R-:W-:Y:S01]  /*3620*/  ISETP.GT.U32.AND P0, PT, R123.reuse, R54, PT ;  /* 0x000000367b00720c */ /* 0x040fe20003f04070 */
[----:B------:R-:W-:Y:S01]  /*3630*/  IMAD.HI.U32 R6, R124, R51, RZ ;  /* 0x000000337c067227 */ /* 0x000fe200078e00ff */
[----:B------:R-:W-:Y:S03]  /*3640*/  STL [R1+0x7c8], R178 ;  /* 0x0007c8b201007387 */ /* 0x000fe60000100800 */
[C---:B------:R-:W-:Y:S01]  /*3650*/  IMAD R52, R123.reuse, R5, R52 ;  /* 0x000000057b347224 */ /* 0x040fe200078e0234 */
[----:B------:R-:W-:Y:S01]  /*3660*/  STL [R1+0x7c0], R177 ;  /* 0x0007c0b101007387 */ /* 0x000fe20000100800 */
[--C-:B------:R-:W-:Y:S01]  /*3670*/  @!P2 IMAD.IADD R58, R58, 0x1, -R123.reuse ;  /* 0x000000013a3aa824 */ /* 0x100fe200078e0a7b */
[----:B------:R-:W-:Y:S01]  /*3680*/  ISETP.GT.U32.AND P2, PT, R123, R53, PT ;  /* 0x000000357b00720c */ /* 0x000fe20003f44070 */
[----:B------:R-:W-:Y:S01]  /*3690*/  IMAD.MOV R6, RZ, RZ, -R6 ;  /* 0x000000ffff067224 */ /* 0x000fe200078e0a06 */
[----:B------:R-:W-:Y:S01]  /*36a0*/  STL [R1+0x6e8], R176 ;  /* 0x0006e8b001007387 */ /* 0x000fe20000100800 */
[--C-:B------:R-:W-:Y:S01]  /*36b0*/  @!P4 IMAD.IADD R57, R57, 0x1, -R123.reuse ;  /* 0x000000013939c824 */ /* 0x100fe200078e0a7b */
[C---:B------:R-:W-:Y:S01]  /*36c0*/  ISETP.GT.U32.AND P4, PT, R123.reuse, R52, PT ;  /* 0x000000347b00720c */ /* 0x040fe20003f84070 */
[----:B------:R-:W-:Y:S01]  /*36d0*/  @!P5 IMAD.IADD R56, R56, 0x1, -R123 ;  /* 0x000000013838d824 */ /* 0x000fe200078e0a7b */
[----:B------:R-:W-:Y:S01]  /*36e0*/  STL [R1+0x6e4], R175 ;  /* 0x0006e4af01007387 */ /* 0x000fe20000100800 */
[C---:B------:R-:W-:Y:S01]  /*36f0*/  IMAD R51, R123.reuse, R6, R51 ;  /* 0x000000067b337224 */ /* 0x040fe200078e0233 */
[C---:B------:R-:W-:Y:S01]  /*3700*/  ISETP.GT.U32.AND P5, PT, R123.reuse, R57, PT ;  /* 0x000000397b00720c */ /* 0x040fe20003fa4070 */
[--C-:B------:R-:W-:Y:S01]  /*3710*/  @!P3 IMAD.IADD R60, R60, 0x1, -R123.reuse ;  /* 0x000000013c3cb824 */ /* 0x100fe200078e0a7b */
[----:B------:R-:W-:Y:S01]  /*3720*/  ISETP.GT.U32.AND P3, PT, R123, R58, PT ;  /* 0x0000003a7b00720c */ /* 0x000fe20003f64070 */
[--C-:B------:R-:W-:Y:S01]  /*3730*/  @!P1 IMAD.IADD R55, R55, 0x1, -R123.reuse ;  /* 0x0000000137379824 */ /* 0x100fe200078e0a7b */
[C---:B------:R-:W-:Y:S01]  /*3740*/  ISETP.GT.U32.AND P1, PT, R123.reuse, R56, PT ;  /* 0x000000387b00720c */ /* 0x040fe20003f24070 */
[----:B------:R-:W-:Y:S01]  /*3750*/  IMAD.HI.U32 R8, R124, R49, RZ ;  /* 0x000000317c087227 */ /* 0x000fe200078e00ff */
[----:B------:R-:W-:Y:S03]  /*3760*/  STL [R1+0x6e0], R174 ;  /* 0x0006e0ae01007387 */ /* 0x000fe60000100800 */
[--C-:B------:R-:W-:Y:S01]  /*3770*/  @!P0 IMAD.IADD R54, R54, 0x1, -R123.reuse ;  /* 0x0000000136368824 */ /* 0x100fe200078e0a7b */
[----:B------:R-:W-:Y:S01]  /*3780*/  ISETP.GT.U32.AND P0, PT, R123, R51, PT ;  /* 0x000000337b00720c */ /* 0x000fe20003f04070 */
[C---:B------:R-:W-:Y:S01]  /*3790*/  IMAD.HI.U32 R7, R124.reuse, R50, RZ ;  /* 0x000000327c077227 */ /* 0x040fe200078e00ff */
[----:B------:R-:W-:Y:S03]  /*37a0*/  STL [R1+0x6dc], R173 ;  /* 0x0006dcad01007387 */ /* 0x000fe60000100800 */
[----:B------:R-:W-:Y:S01]  /*37b0*/  IMAD.MOV R8, RZ, RZ, -R8 ;  /* 0x000000ffff087224 */ /* 0x000fe200078e0a08 */
[----:B------:R-:W-:Y:S01]  /*37c0*/  STL [R1+0x6d8], R172 ;  /* 0x0006d8ac01007387 */ /* 0x000fe20000100800 */
[----:B------:R-:W-:Y:S01]  /*37d0*/  @!P2 IMAD.IADD R53, R53, 0x1, -R123 ;  /* 0x000000013535a824 */ /* 0x000fe200078e0a7b */
[C---:B------:R-:W-:Y:S01]  /*37e0*/  ISETP.GT.U32.AND P2, PT, R123.reuse, R55, PT ;  /* 0x000000377b00720c */ /* 0x040fe20003f44070 */
[----:B------:R-:W-:Y:S01]  /*37f0*/  IMAD.HI.U32 R9, R124, R48, RZ ;  /* 0x000000307c097227 */ /* 0x000fe200078e00ff */
[----:B------:R-:W-:Y:S03]  /*3800*/  STL [R1+0x6d4], R171 ;  /* 0x0006d4ab01007387 */ /* 0x000fe60000100800 */
[----:B------:R-:W-:Y:S01]  /*3810*/  IMAD.MOV R7, RZ, RZ, -R7 ;  /* 0x000000ffff077224 */ /* 0x000fe200078e0a07 */
[----:B------:R-:W-:Y:S01]  /*3820*/  STL [R1+0x6d0], R170 ;  /* 0x0006d0aa01007387 */ /* 0x000fe20000100800 */
[----:B------:R-:W-:-:S02]  /*3830*/  IMAD R49, R123, R8, R49 ;  /* 0x000000087b317224 */ /* 0x000fc400078e0231 */
[----:B------:R-:W-:Y:S01]  /*3840*/  @!P4 IMAD.IADD R52, R52, 0x1, -R123 ;  /* 0x000000013434c824 */ /* 0x000fe200078e0a7b */
[C---:B------:R-:W-:Y:S01]  /*3850*/  ISETP.GT.U32.AND P4, PT, R123.reuse, R54, PT ;  /* 0x000000367b00720c */ /* 0x040fe20003f84070 */
[----:B------:R-:W-:Y:S01]  /*3860*/  IMAD.MOV R9, RZ, RZ, -R9 ;  /* 0x000000ffff097224 */ /* 0x000fe200078e0a09 */
[----:B------:R-:W-:Y:S01]  /*3870*/  STL [R1+0x6cc], R169 ;  /* 0x0006cca901007387 */ /* 0x000fe20000100800 */
[C---:B------:R-:W-:Y:S02]  /*3880*/  IMAD R50, R123.reuse, R7, R50 ;  /* 0x000000077b327224 */ /* 0x040fe400078e0232 */
[----:B------:R-:W-:Y:S01]  /*3890*/  IMAD.HI.U32 R5, R124, R47, RZ ;  /* 0x0000002f7c057227 */ /* 0x000fe200078e00ff */
[----:B------:R-:W-:Y:S03]  /*38a0*/  STL [R1+0x6c8], R168 ;  /* 0x0006c8a801007387 */ /* 0x000fe60000100800 */
[--C-:B------:R-:W-:Y:S01]  /*38b0*/  @!P3 IMAD.IADD R58, R58, 0x1, -R123.reuse ;  /* 0x000000013a3ab824 */ /* 0x100fe200078e0a7b */
[C---:B------:R-:W-:Y:S01]  /*38c0*/  ISETP.GT.U32.AND P3, PT, R123.reuse, R53, PT ;  /* 0x000000357b00720c */ /* 0x040fe20003f64070 */
[----:B------:R-:W-:Y:S01]  /*38d0*/  @!P1 IMAD.IADD R56, R56, 0x1, -R123 ;  /* 0x0000000138389824 */ /* 0x000fe200078e0a7b */
[C---:B------:R-:W-:Y:S01]  /*38e0*/  ISETP.GT.U32.AND P1, PT, R123.reuse, R49, PT ;  /* 0x000000317b00720c */ /* 0x040fe20003f24070 */
[----:B------:R-:W-:Y:S01]  /*38f0*/  IMAD R48, R123, R9, R48 ;  /* 0x000000097b307224 */ /* 0x000fe200078e0230 */
[----:B------:R-:W-:Y:S01]  /*3900*/  STL [R1+0x6c4], R167 ;  /* 0x0006c4a701007387 */ /* 0x000fe20000100800 */
[----:B------:R-:W-:-:S03]  /*3910*/  IMAD.HI.U32 R6, R124, R46, RZ ;  /* 0x0000002e7c067227 */ /* 0x000fc600078e00ff */
[----:B------:R-:W-:Y:S01]  /*3920*/  STL [R1+0x6c0], R166 ;  /* 0x0006c0a601007387 */ /* 0x000fe20000100800 */
[----:B------:R-:W-:Y:S02]  /*3930*/  IMAD.MOV R10, RZ, RZ, -R5 ;  /* 0x000000ffff0a7224 */ /* 0x000fe400078e0a05 */
[--C-:B------:R-:W-:Y:S01]  /*3940*/  @!P5 IMAD.IADD R57, R57, 0x1, -R123.reuse ;  /* 0x000000013939d824 */ /* 0x100fe200078e0a7b */
[----:B------:R-:W-:Y:S01]  /*3950*/  ISETP.GT.U32.AND P5, PT, R123, R50, PT ;  /* 0x000000327b00720c */ /* 0x000fe20003fa4070 */
        /* <DEDUP_REMOVED lines=9> */
[C---:B------:R-:W-:Y:S01]  /*39f0*/  IMAD.HI.U32 R8, R124.reuse, R44, RZ ;  /* 0x0000002c7c087227 */ /* 0x040fe200078e00ff */
[----:B------:R-:W-:Y:S03]  /*3a00*/  STL [R1+0x6b4], R163 ;  /* 0x0006b4a301007387 */ /* 0x000fe60000100800 */
        /* <DEDUP_REMOVED lines=9> */
[----:B------:R-:W-:Y:S02]  /*3aa0*/  IMAD.MOV R14, RZ, RZ, -R9 ;  /* 0x000000ffff0e7224 */ /* 0x000fe400078e0a09 */
[----:B------:R-:W-:Y:S01]  /*3ab0*/  IMAD R45, R123, R12, R45 ;  /* 0x0000000c7b2d7224 */ /* 0x000fe200078e022d */
[----:B------:R-:W-:Y:S01]  /*3ac0*/  STL [R1+0x6a4], R159 ;  /* 0x0006a49f01007387 */ /* 0x000fe20000100800 */
[----:B------:R-:W-:-:S03]  /*3ad0*/  IMAD.HI.U32 R5, R124, R42, RZ ;  /* 0x0000002a7c057227 */ /* 0x000fc600078e00ff */
[----:B------:R-:W-:Y:S01]  /*3ae0*/  STL [R1+0x6a0], R158 ;  /* 0x0006a09e01007387 */ /* 0x000fe20000100800 */
[--C-:B------:R-:W-:Y:S01]  /*3af0*/  @!P3 IMAD.IADD R53, R53, 0x1, -R123.reuse ;  /* 0x000000013535b824 */ /* 0x100fe200078e0a7b */
[----:B------:R-:W-:Y:S01]  /*3b00*/  ISETP.GT.U32.AND P3, PT, R123, R46, PT ;  /* 0x0000002e7b00720c */ /* 0x000fe20003f64070 */
[----:B------:R-:W-:Y:S01]  /*3b10*/  @!P1 IMAD.IADD R49, R49, 0x1, -R123 ;  /* 0x0000000131319824 */ /* 0x000fe200078e0a7b */
[----:B------:R-:W-:Y:S01]  /*3b20*/  STL [R1+0x69c], R157 ;  /* 0x00069c9d01007387 */ /* 0x000fe20000100800 */
[C---:B------:R-:W-:Y:S02]  /*3b30*/  IMAD R44, R123.reuse, R8, R44 ;  /* 0x000000087b2c7224 */ /* 0x040fe400078e022c */
[C---:B------:R-:W-:Y:S01]  /*3b40*/  IMAD R43, R123.reuse, R14, R43 ;  /* 0x0000000e7b2b7224 */ /* 0x040fe200078e022b */
[C---:B------:R-:W-:Y:S01]  /*3b50*/  ISETP.GT.U32.AND P1, PT, R123.reuse, R49, PT ;  /* 0x000000317b00720c */ /* 0x040fe20003f24070 */
[----:B------:R-:W-:Y:S01]  /*3b60*/  IMAD.HI.U32 R6, R124, R41, RZ ;  /* 0x000000297c067227 */ /* 0x000fe200078e00ff */
[----:B------:R-:W-:Y:S03]  /*3b70*/  STL [R1+0x698], R156 ;  /* 0x0006989c01007387 */ /* 0x000fe60000100800 */
[----:B------:R-:W-:Y:S01]  /*3b80*/  IMAD.MOV R5, RZ, RZ, -R5 ;  /* 0x000000ffff057224 */ /* 0x000fe200078e0a05 */
[----:B------:R-:W-:Y:S01]  /*3b90*/  STL [R1+0x694], R155 ;  /* 0x0006949b01007387 */ /* 0x000fe20000100800 */
[----:B------:R-:W-:Y:S01]  /*3ba0*/  @!P5 IMAD.IADD R50, R50, 0x1, -R123 ;  /* 0x000000013232d824 */ /* 0x000fe200078e0a7b */
[C---:B------:R-:W-:Y:S01]  /*3bb0*/  ISETP.GT.U32.AND P5, PT, R123.reuse, R45, PT ;  /* 0x0000002d7b00720c */ /* 0x040fe20003fa4070 */
[----:B------:R-:W-:Y:S01]  /*3bc0*/  IMAD.MOV R6, RZ, RZ, -R6 ;  /* 0x000000ffff067224 */ /* 0x000fe200078e0a06 */
[----:B------:R-:W-:Y:S01]  /*3bd0*/  STL [R1+0x690], R154 ;  /* 0x0006909a01007387 */ /* 0x000fe20000100800 */
[----:B------:R-:W-:-:S02]  /*3be0*/  IMAD R42, R123, R5, R42 ;  /* 0x000000057b2a7224 */ /* 0x000fc400078e022a */
[--C-:B------:R-:W-:Y:S01]  /*3bf0*/  @!P2 IMAD.IADD R51, R51, 0x1, -R123.reuse ;  /* 0x000000013333a824 */ /* 0x100fe200078e0a7b */
[C---:B------:R-:W-:Y:S01]  /*3c00*/  ISETP.GT.U32.AND P2, PT, R123.reuse, R44, PT ;  /* 0x0000002c7b00720c */ /* 0x040fe20003f44070 */
[----:B------:R-:W-:Y:S01]  /*3c10*/  @!P0 IMAD.IADD R48, R48, 0x1, -R123 ;  /* 0x0000000130308824 */ /* 0x000fe200078e0a7b */
[C---:B------:R-:W-:Y:S01]  /*3c20*/  ISETP.GT.U32.AND P0, PT, R123.reuse, R43, PT ;  /* 0x0000002b7b00720c */ /* 0x040fe20003f04070 */
[----:B------:R-:W-:Y:S01]  /*3c30*/  IMAD.HI.U32 R7, R124, R40, RZ ;  /* 0x000000287c077227 */ /* 0x000fe200078e00ff */
[----:B------:R-:W-:Y:S03]  /*3c40*/  STL [R1+0x68c], R153 ;  /* 0x00068c9901007387 */ /* 0x000fe60000100800 */
[----:B------:R-:W-:Y:S01]  /*3c50*/  IMAD R41, R123, R6, R41 ;  /* 0x000000067b297224 */ /* 0x000fe200078e0229 */
[----:B------:R-:W-:Y:S01]  /*3c60*/  STL [R1+0x688], R152 ;  /* 0x0006889801007387 */ /* 0x000fe20000100800 */
[----:B------:R-:W-:Y:S01]  /*3c70*/  @!P4 IMAD.IADD R47, R47, 0x1, -R123 ;  /* 0x000000012f2fc824 */ /* 0x000fe200078e0a7b */
[C---:B------:R-:W-:Y:S01]  /*3c80*/  ISETP.GT.U32.AND P4, PT, R123.reuse, R42, PT ;  /* 0x0000002a7b00720c */ /* 0x040fe20003f84070 */
        /* <DEDUP_REMOVED lines=15> */
[----:B------:R-:W-:Y:S03]  /*3d80*/  STL [R1+0x67c], R149 ;  /* 0x00067c9501007387 */ /* 0x000fe60000100800 */
[----:B------:R-:W-:Y:S01]  /*3d90*/  @!P4 IMAD.IADD R42, R42, 0x1, -R123 ;  /* 0x000000012a2ac824 */ /* 0x000fe200078e0a7b */
[----:B------:R-:W-:Y:S01]  /*3da0*/  ISETP.GT.U32.AND P4, PT, R123, R44, PT ;  /* 0x0000002c7b00720c */ /* 0x000fe20003f84070 */
[C---:B------:R-:W-:Y:S01]  /*3db0*/  IMAD.HI.U32 R8, R124.reuse, R39, RZ ;  /* 0x000000277c087227 */ /* 0x040fe200078e00ff */
[----:B------:R-:W-:Y:S03]  /*3dc0*/  STL [R1+0x634], R133 ;  /* 0x0006348501007387 */ /* 0x000fe60000100800 */
[----:B------:R-:W-:Y:S01]  /*3dd0*/  IMAD.MOV R9, RZ, RZ, -R9 ;  /* 0x000000ffff097224 */ /* 0x000fe200078e0a09 */
[----:B------:R-:W-:Y:S01]  /*3de0*/  STL [R1+0x678], R148 ;  /* 0x0006789401007387 */ /* 0x000fe20000100800 */
[----:B------:R-:W-:-:S03]  /*3df0*/  IMAD.HI.U32 R5, R124, R37, RZ ;  /* 0x000000257c057227 */ /* 0x000fc600078e00ff */
[----:B------:R-:W-:Y:S01]  /*3e00*/  STL [R1+0x674], R147 ;  /* 0x0006749301007387 */ /* 0x000fe20000100800 */
[----:B------:R-:W-:Y:S01]  /*3e10*/  @!P3 IMAD.IADD R41, R41, 0x1, -R123 ;  /* 0x000000012929b824 */ /* 0x000fe200078e0a7b */
[C---:B------:R-:W-:Y:S01]  /*3e20*/  ISETP.GT.U32.AND P3, PT, R123.reuse, R43, PT ;  /* 0x0000002b7b00720c */ /* 0x040fe20003f64070 */
[----:B------:R-:W-:Y:S01]  /*3e30*/  IMAD.MOV R8, RZ, RZ, -R8 ;  /* 0x000000ffff087224 */ /* 0x000fe200078e0a08 */
[----:B------:R-:W-:Y:S01]  /*3e40*/  STL [R1+0x670], R146 ;  /* 0x0006709201007387 */ /* 0x000fe20000100800 */
[----:B------:R-:W-:Y:S02]  /*3e50*/  IMAD R38, R123, R9, R38 ;  /* 0x000000097b267224 */ /* 0x000fe400078e0226 */
[C---:B------:R-:W-:Y:S01]  /*3e60*/  IMAD.HI.U32 R6, R124.reuse, R36, RZ ;  /* 0x000000247c067227 */ /* 0x040fe200078e00ff */
[----:B------:R-:W-:Y:S03]  /*3e70*/  STL [R1+0x66c], R145 ;  /* 0x00066c9101007387 */ /* 0x000fe60000100800 */
[----:B------:R-:W-:Y:S01]  /*3e80*/  IMAD.MOV R10, RZ, RZ, -R5 ;  /* 0x000000ffff0a7224 */ /* 0x000fe200078e0a05 */
[----:B------:R-:W-:Y:S01]  /*3e90*/  STL [R1+0x668], R144 ;  /* 0x0006689001007387 */ /* 0x000fe20000100800 */
[----:B------:R-:W-:Y:S01]  /*3ea0*/  @!P1 IMAD.IADD R47, R47, 0x1, -R123 ;  /* 0x000000012f2f9824 */ /* 0x000fe200078e0a7b */
[C---:B------:R-:W-:Y:S01]  /*3eb0*/  ISETP.GT.U32.AND P1, PT, R123.reuse, R42, PT ;  /* 0x0000002a7b00720c */ /* 0x040fe20003f24070 */
[----:B------:R-:W-:Y:S01]  /*3ec0*/  IMAD R39, R123, R8, R39 ;  /* 0x000000087b277224 */ /* 0x000fe200078e0227 */
[----:B------:R-:W-:Y:S01]  /*3ed0*/  STL [R1+0x664], R143 ;  /* 0x0006648f01007387 */ /* 0x000fe20000100800 */
[----:B------:R-:W-:-:S03]  /*3ee0*/  IMAD.HI.U32 R7, R124, R35, RZ ;  /* 0x000000237c077227 */ /* 0x000fc600078e00ff */
[----:B------:R-:W-:Y:S01]  /*3ef0*/  STL [R1+0x660], R142 ;  /* 0x0006608e01007387 */ /* 0x000fe20000100800 */
[----:B------:R-:W-:Y:S02]  /*3f00*/  IMAD.MOV R6, RZ, RZ, -R6 ;  /* 0x000000ffff067224 */ /* 0x000fe400078e0a06 */
[----:B------:R-:W-:Y:S01]  /*3f10*/  IMAD R37, R123, R10, R37 ;  /* 0x0000000a7b257224 */ /* 0x000fe200078e0225 */
[----:B------:R-:W-:Y:S01]  /*3f20*/  STL [R1+0x65c], R141 ;  /* 0x00065c8d01007387 */ /* 0x000fe20000100800 */
[--C-:B------:R-:W-:Y:S01]  /*3f30*/  @!P2 IMAD.IADD R45, R45, 0x1, -R123.reuse ;  /* 0x000000012d2da824 */ /* 0x100fe200078e0a7b */
[C---:B------:R-:W-:Y:S01]  /*3f40*/  ISETP.GT.U32.AND P2, PT, R123.reuse, R38, PT ;  /* 0x000000267b00720c */ /* 0x040fe20003f44070 */
        /* <DEDUP_REMOVED lines=9> */
[C---:B------:R-:W-:Y:S01]  /*3fe0*/  IMAD.HI.U32 R8, R124.reuse, R34, RZ ;  /* 0x000000227c087227 */ /* 0x040fe200078e00ff */
[----:B------:R-:W-:Y:S03]  /*3ff0*/  STL [R1+0x654], R139 ;  /* 0x0006548b01007387 */ /* 0x000fe60000100800 */
[C---:B------:R-:W-:Y:S01]  /*4000*/  IMAD.HI.U32 R9, R124.reuse, R33, RZ ;  /* 0x000000217c097227 */ /* 0x040fe200078e00ff */
[----:B------:R-:W-:Y:S03]  /*4010*/  STL [R1+0x650], R138 ;  /* 0x0006508a01007387 */ /* 0x000fe60000100800 */
[----:B------:R-:W-:Y:S01]  /*4020*/  IMAD.HI.U32 R5, R124, R32, RZ ;  /* 0x000000207c057227 */ /* 0x000fe200078e00ff */
[----:B------:R-:W-:Y:S03]  /*4030*/  STL [R1+0x64c], R137 ;  /* 0x00064c8901007387 */ /* 0x000fe60000100800 */
[----:B------:R-:W-:Y:S01]  /*4040*/  IMAD R35, R123, R12, R35 ;  /* 0x0000000c7b237224 */ /* 0x000fe200078e0223 */
[----:B------:R-:W-:Y:S01]  /*4050*/  STL [R1+0x648], R136 ;  /* 0x0006488801007387 */ /* 0x000fe20000100800 */
[----:B------:R-:W-:Y:S01]  /*4060*/  @!P3 IMAD.IADD R43, R43, 0x1, -R123 ;  /* 0x000000012b2bb824 */ /* 0x000fe200078e0a7b */
[----:B------:R-:W-:Y:S01]  /*4070*/  ISETP.GT.U32.AND P3, PT, R123, R36, PT ;  /* 0x000000247b00720c */ /* 0x000fe20003f64070 */
[----:B------:R-:W-:Y:S01]  /*4080*/  IMAD.MOV R8, RZ, RZ, -R8 ;  /* 0x000000ffff087224 */ /* 0x000fe200078e0a08 */
[----:B------:R-:W-:Y:S01]  /*4090*/  STL [R1+0x644], R135 ;  /* 0x0006448701007387 */ /* 0x000fe20000100800 */
[----:B------:R-:W-:-:S02]  /*40a0*/  IMAD.MOV R14, RZ, RZ, -R9 ;  /* 0x000000ffff0e7224 */ /* 0x000fc400078e0a09 */
[----:B------:R-:W-:Y:S01]  /*40b0*/  IMAD.HI.U32 R6, R124, R31, RZ ;  /* 0x0000001f7c067227 */ /* 0x000fe200078e00ff */
[----:B------:R-:W-:Y:S03]  /*40c0*/  STL [R1+0x640], R134 ;  /* 0x0006408601007387 */ /* 0x000fe60000100800 */
[----:B------:R-:W-:Y:S01]  /*40d0*/  IMAD.MOV R5, RZ, RZ, -R5 ;  /* 0x000000ffff057224 */ /* 0x000fe200078e0a05 */
[----:B---3--:R-:W2:Y:S01]  /*40e0*/  LDL R248, [R1+0x624] ;  /* 0x0006240001f87983 */ /* 0x008ea20000100800 */
[----:B------:R-:W-:Y:S01]  /*40f0*/  @!P1 IMAD.IADD R42, R42, 0x1, -R123 ;  /* 0x000000012a2a9824 */ /* 0x000fe200078e0a7b */
[C---:B------:R-:W-:Y:S01]  /*4100*/  ISETP.GT.U32.AND P1, PT, R123.reuse, R35, PT ;  /* 0x000000237b00720c */ /* 0x040fe20003f24070 */
[C---:B------:R-:W-:Y:S01]  /*4110*/  IMAD R34, R123.reuse, R8, R34 ;  /* 0x000000087b227224 */ /* 0x040fe200078e0222 */
[----:B------:R-:W3:Y:S01]  /*4120*/  LDL R249, [R1+0x620] ;  /* 0x0006200001f97983 */ /* 0x000ee20000100800 */
[C---:B------:R-:W-:Y:S01]  /*4130*/  IMAD R33, R123.reuse, R14, R33 ;  /* 0x0000000e7b217224 */ /* 0x040fe200078e0221 */
[----:B------:R-:W-:Y:S01]  /*4140*/  IABS R14, R154 ;  /* 0x0000009a000e7213 */ /* 0x000fe20000000000 */
[----:B------:R-:W-:Y:S01]  /*4150*/  IMAD.HI.U32 R7, R124, R30, RZ ;  /* 0x0000001e7c077227 */ /* 0x000fe200078e00ff */
[----:B------:R-:W4:Y:S03]  /*4160*/  LDL R250, [R1+0x61c] ;  /* 0x00061c0001fa7983 */ /* 0x000f260000100800 */
[----:B------:R-:W-:Y:S01]  /*4170*/  IMAD.MOV R6, RZ, RZ, -R6 ;  /* 0x000000ffff067224 */ /* 0x000fe200078e0a06 */
[----:B------:R-:W2:Y:S01]  /*4180*/  LDL R251, [R1+0x618] ;  /* 0x0006180001fb7983 */ /* 0x000ea20000100800 */
[----:B------:R-:W-:-:S02]  /*4190*/  IMAD R32, R123, R5, R32 ;  /* 0x000000057b207224 */ /* 0x000fc400078e0220 */
[----:B------:R-:W-:Y:S01]  /*41a0*/  @!P2 IMAD.IADD R38, R38, 0x1, -R123 ;  /* 0x000000012626a824 */ /* 0x000fe200078e0a7b */
[----:B------:R-:W2:Y:S01]  /*41b0*/  LDL R0, [R1+0x614] ;  /* 0x0006140001007983 */ /* 0x000ea20000100800 */
[----:B------:R-:W-:Y:S02]  /*41c0*/  IMAD.MOV R7, RZ, RZ, -R7 ;  /* 0x000000ffff077224 */ /* 0x000fe400078e0a07 */
[C---:B------:R-:W-:Y:S01]  /*41d0*/  IMAD R31, R123.reuse, R6, R31 ;  /* 0x000000067b1f7224 */ /* 0x040fe200078e021f */
[----:B------:R-:W-:Y:S01]  /*41e0*/  ISETP.GT.U32.AND P2, PT, R123, R38, PT ;  /* 0x000000267b00720c */ /* 0x000fe20003f44070 */
[--C-:B------:R-:W-:Y:S01]  /*41f0*/  @!P5 IMAD.IADD R39, R39, 0x1, -R123.reuse ;  /* 0x000000012727d824 */ /* 0x100fe200078e0a7b */
[C---:B------:R-:W-:Y:S01]  /*4200*/  ISETP.GT.U32.AND P5, PT, R123.reuse, R34, PT ;  /* 0x000000227b00720c */ /* 0x040fe20003fa4070 */
[--C-:B------:R-:W-:Y:S01]  /*4210*/  @!P4 IMAD.IADD R40, R40, 0x1, -R123.reuse ;  /* 0x000000012828c824 */ /* 0x100fe200078e0a7b */
[----:B------:R-:W-:Y:S01]  /*4220*/  ISETP.GT.U32.AND P4, PT, R123, R33, PT ;  /* 0x000000217b00720c */ /* 0x000fe20003f84070 */
[----:B------:R-:W-:Y:S01]  /*4230*/  @!P0 IMAD.IADD R37, R37, 0x1, -R123 ;  /* 0x0000000125258824 */ /* 0x000fe200078e0a7b */
[----:B------:R-:W-:Y:S01]  /*4240*/  ISETP.GT.U32.AND P0, PT, R123, R32, PT ;  /* 0x000000207b00720c */ /* 0x000fe20003f04070 */
[----:B------:R-:W-:-:S04]  /*4250*/  IMAD.HI.U32 R8, R124, R29, RZ ;  /* 0x0000001d7c087227 */ /* 0x000fc800078e00ff */
[C---:B------:R-:W-:Y:S02]  /*4260*/  IMAD R30, R123.reuse, R7, R30 ;  /* 0x000000077b1e7224 */ /* 0x040fe400078e021e */
[--C-:B------:R-:W-:Y:S01]  /*4270*/  @!P3 IMAD.IADD R36, R36, 0x1, -R123.reuse ;  /* 0x000000012424b824 */ /* 0x100fe200078e0a7b */
[----:B------:R-:W-:Y:S01]  /*4280*/  ISETP.GT.U32.AND P3, PT, R123, R31, PT ;  /* 0x0000001f7b00720c */ /* 0x000fe20003f64070 */
[----:B------:R-:W-:Y:S02]  /*4290*/  IMAD.MOV R8, RZ, RZ, -R8 ;  /* 0x000000ffff087224 */ /* 0x000fe400078e0a08 */
[----:B------:R-:W-:Y:S01]  /*42a0*/  @!P1 IMAD.IADD R35, R35, 0x1, -R123 ;  /* 0x0000000123239824 */ /* 0x000fe200078e0a7b */
[C---:B------:R-:W-:Y:S01]  /*42b0*/  ISETP.GT.U32.AND P1, PT, R123.reuse, R30, PT ;  /* 0x0000001e7b00720c */ /* 0x040fe20003f24070 */
[C---:B------:R-:W-:Y:S02]  /*42c0*/  IMAD R29, R123.reuse, R8, R29 ;  /* 0x000000087b1d7224 */ /* 0x040fe400078e021d */
[--C-:B------:R-:W-:Y:S01]  /*42d0*/  @!P6 IMAD.IADD R118, R118, 0x1, -R123.reuse ;  /* 0x000000017676e824 */ /* 0x100fe200078e0a7b */
[C---:B------:R-:W-:Y:S01]  /*42e0*/  ISETP.GT.U32.AND P6, PT, R123.reuse, R116, PT ;  /* 0x000000747b00720c */ /* 0x040fe20003fc4070 */
[--C-:B------:R-:W-:Y:S01]  /*42f0*/  @!P5 IMAD.IADD R34, R34, 0x1, -R123.reuse ;  /* 0x000000012222d824 */ /* 0x100fe200078e0a7b */
[C---:B------:R-:W-:Y:S01]  /*4300*/  ISETP.GT.U32.AND P5, PT, R123.reuse, R35, PT ;  /* 0x000000237b00720c */ /* 0x040fe20003fa4070 */
[--C-:B------:R-:W-:Y:S01]  /*4310*/  @!P2 IMAD.IADD R38, R38, 0x1, -R123.reuse ;  /* 0x000000012626a824 */ /* 0x100fe200078e0a7b */
[----:B------:R-:W-:Y:S01]  /*4320*/  ISETP.GT.U32.AND P2, PT, R123, R36, PT ;  /* 0x000000247b00720c */ /* 0x000fe20003f44070 */
[--C-:B------:R-:W-:Y:S01]  /*4330*/  @!P4 IMAD.IADD R33, R33, 0x1, -R123.reuse ;  /* 0x000000012121c824 */ /* 0x100fe200078e0a7b */
[C---:B------:R-:W-:Y:S01]  /*4340*/  ISETP.GT.U32.AND P4, PT, R123.reuse, R34, PT ;  /* 0x000000227b00720c */ /* 0x040fe20003f84070 */
[----:B------:R-:W-:Y:S01]  /*4350*/  @!P0 IMAD.IADD R32, R32, 0x1, -R123 ;  /* 0x0000000120208824 */ /* 0x000fe200078e0a7b */
[----:B------:R-:W-:Y:S01]  /*4360*/  ISETP.GT.U32.AND P0, PT, R123, R29, PT ;  /* 0x0000001d7b00720c */ /* 0x000fe20003f04070 */
[----:B------:R-:W-:-:S04]  /*4370*/  IMAD.HI.U32 R9, R124, R28, RZ ;  /* 0x0000001c7c097227 */ /* 0x000fc800078e00ff */
[----:B------:R-:W-:Y:S01]  /*4380*/  @!P3 IMAD.IADD R31, R31, 0x1, -R123 ;  /* 0x000000011f1fb824 */ /* 0x000fe200078e0a7b */
[----:B------:R-:W-:Y:S01]  /*4390*/  ISETP.GT.U32.AND P3, PT, R123, R33, PT ;  /* 0x000000217b00720c */ /* 0x000fe20003f64070 */
[----:B------:R-:W-:Y:S02]  /*43a0*/  IMAD.MOV R9, RZ, RZ, -R9 ;  /* 0x000000ffff097224 */ /* 0x000fe400078e0a09 */
[----:B------:R-:W-:-:S04]  /*43b0*/  IMAD.HI.U32 R6, R124, R26, RZ ;  /* 0x0000001a7c067227 */ /* 0x000fc800078e00ff */
[----:B------:R-:W-:Y:S01]  /*43c0*/  @!P1 IMAD.IADD R30, R30, 0x1, -R123 ;  /* 0x000000011e1e9824 */ /* 0x000fe200078e0a7b */
[----:B------:R-:W-:Y:S01]  /*43d0*/  ISETP.GT.U32.AND P1, PT, R123, R32, PT ;  /* 0x000000207b00720c */ /* 0x000fe20003f24070 */
[----:B------:R-:W-:-:S04]  /*43e0*/  IMAD.HI.U32 R5, R124, R27, RZ ;  /* 0x0000001b7c057227 */ /* 0x000fc800078e00ff */
[----:B------:R-:W-:Y:S02]  /*43f0*/  IMAD R28, R123, R9, R28 ;  /* 0x000000097b1c7224 */ /* 0x000fe400078e021c */
[----:B------:R-:W-:-:S04]  /*4400*/  IMAD.HI.U32 R7, R124, R25, RZ ;  /* 0x000000197c077227 */ /* 0x000fc800078e00ff */
[----:B------:R-:W-:Y:S02]  /*4410*/  IMAD.MOV R6, RZ, RZ, -R6 ;  /* 0x000000ffff067224 */ /* 0x000fe400078e0a06 */
[----:B------:R-:W-:Y:S01]  /*4420*/  @!P6 IMAD.IADD R116, R116, 0x1, -R123 ;  /* 0x000000017474e824 */ /* 0x000fe200078e0a7b */
[----:B------:R-:W-:Y:S01]  /*4430*/  ISETP.GT.U32.AND P6, PT, R123, R114, PT ;  /* 0x000000727b00720c */ /* 0x000fe20003fc4070 */
[----:B------:R-:W-:Y:S02]  /*4440*/  IMAD.MOV R10, RZ, RZ, -R5 ;  /* 0x000000ffff0a7224 */ /* 0x000fe400078e0a05 */
[----:B------:R-:W-:-:S04]  /*4450*/  IMAD.HI.U32 R5, R124, R23, RZ ;  /* 0x000000177c057227 */ /* 0x000fc800078e00ff */
[----:B------:R-:W-:Y:S02]  /*4460*/  IMAD.MOV R12, RZ, RZ, -R7 ;  /* 0x000000ffff0c7224 */ /* 0x000fe400078e0a07 */
[C---:B------:R-:W-:Y:S02]  /*4470*/  IMAD R26, R123.reuse, R6, R26 ;  /* 0x000000067b1a7224 */ /* 0x040fe400078e021a */
[--C-:B------:R-:W-:Y:S01]  /*4480*/  @!P2 IMAD.IADD R36, R36, 0x1, -R123.reuse ;  /* 0x000000012424a824 */ /* 0x100fe200078e0a7b */
[----:B------:R-:W-:Y:S01]  /*4490*/  ISETP.GT.U32.AND P2, PT, R123, R31, PT ;  /* 0x0000001f7b00720c */ /* 0x000fe20003f44070 */
[--C-:B------:R-:W-:Y:S01]  /*44a0*/  @!P5 IMAD.IADD R35, R35, 0x1, -R123.reuse ;  /* 0x000000012323d824 */ /* 0x100fe200078e0a7b */
[----:B------:R-:W-:Y:S01]  /*44b0*/  ISETP.GT.U32.AND P5, PT, R123, R28, PT ;  /* 0x0000001c7b00720c */ /* 0x000fe20003fa4070 */
[----:B------:R-:W-:Y:S01]  /*44c0*/  @!P0 IMAD.IADD R29, R29, 0x1, -R123 ;  /* 0x000000011d1d8824 */ /* 0x000fe200078e0a7b */
[----:B------:R-:W-:Y:S01]  /*44d0*/  ISETP.GT.U32.AND P0, PT, R123, R26, PT ;  /* 0x0000001a7b00720c */ /* 0x000fe20003f04070 */
[----:B------:R-:W-:-:S04]  /*44e0*/  IMAD.HI.U32 R8, R124, R24, RZ ;  /* 0x000000187c087227 */ /* 0x000fc800078e00ff */
[C---:B------:R-:W-:Y:S02]  /*44f0*/  IMAD R27, R123.reuse, R10, R27 ;  /* 0x0000000a7b1b7224 */ /* 0x040fe400078e021b */
[----:B------:R-:W-:Y:S02]  /*4500*/  IMAD.MOV R10, RZ, RZ, -R5 ;  /* 0x000000ffff0a7224 */ /* 0x000fe400078e0a05 */
[----:B------:R-:W-:Y:S01]  /*4510*/  IMAD R25, R123, R12, R25 ;  /* 0x0000000c7b197224 */ /* 0x000fe200078e0219 */
[----:B------:R-:W-:Y:S01]  /*4520*/  IABS R12, R152 ;  /* 0x00000098000c7213 */ /* 0x000fe20000000000 */
[----:B------:R-:W-:Y:S01]  /*4530*/  @!P3 IMAD.IADD R33, R33, 0x1, -R123 ;  /* 0x000000012121b824 */ /* 0x000fe200078e0a7b */
[----:B------:R-:W-:Y:S01]  /*4540*/  ISETP.GT.U32.AND P3, PT, R123, R29, PT ;  /* 0x0000001d7b00720c */ /* 0x000fe20003f64070 */
[----:B------:R-:W-:-:S04]  /*4550*/  IMAD.HI.U32 R5, R124, R22, RZ ;  /* 0x000000167c057227 */ /* 0x000fc800078e00ff */
[----:B------:R-:W-:Y:S02]  /*4560*/  IMAD.MOV R8, RZ, RZ, -R8 ;  /* 0x000000ffff087224 */ /* 0x000fe400078e0a08 */
[----:B------:R-:W-:-:S04]  /*4570*/  IMAD.HI.U32 R6, R124, R21, RZ ;  /* 0x000000157c067227 */ /* 0x000fc800078e00ff */
[----:B------:R-:W-:Y:S01]  /*4580*/  @!P1 IMAD.IADD R32, R32, 0x1, -R123 ;  /* 0x0000000120209824 */ /* 0x000fe200078e0a7b */
[C---:B------:R-:W-:Y:S01]  /*4590*/  ISETP.GT.U32.AND P1, PT, R123.reuse, R25, PT ;  /* 0x000000197b00720c */ /* 0x040fe20003f24070 */
[----:B------:R-:W-:Y:S02]  /*45a0*/  IMAD.MOV R9, RZ, RZ, -R5 ;  /* 0x000000ffff097224 */ /* 0x000fe400078e0a05 */
[C---:B------:R-:W-:Y:S02]  /*45b0*/  IMAD R24, R123.reuse, R8, R24 ;  /* 0x000000087b187224 */ /* 0x040fe400078e0218 */
[----:B------:R-:W-:Y:S02]  /*45c0*/  IMAD R23, R123, R10, R23 ;  /* 0x0000000a7b177224 */ /* 0x000fe400078e0217 */
[----:B------:R-:W-:-:S04]  /*45d0*/  IMAD.HI.U32 R5, R124, R20, RZ ;  /* 0x000000147c057227 */ /* 0x000fc800078e00ff */
[----:B------:R-:W-:Y:S02]  /*45e0*/  IMAD.MOV R6, RZ, RZ, -R6 ;  /* 0x000000ffff067224 */ /* 0x000fe400078e0a06 */
[----:B------:R-:W-:Y:S01]  /*45f0*/  @!P6 IMAD.IADD R114, R114, 0x1, -R123 ;  /* 0x000000017272e824 */ /* 0x000fe200078e0a7b */
[----:B------:R-:W-:Y:S01]  /*4600*/  ISETP.GT.U32.AND P6, PT, R123, R107, PT ;  /* 0x0000006b7b00720c */ /* 0x000fe20003fc4070 */
[----:B------:R-:W-:-:S04]  /*4610*/  IMAD.HI.U32 R8, R124, R18, RZ ;  /* 0x000000127c087227 */ /* 0x000fc800078e00ff */
[C---:B------:R-:W-:Y:S01]  /*4620*/  IMAD R22, R123.reuse, R9, R22 ;  /* 0x000000097b167224 */ /* 0x040fe200078e0216 */
[----:B------:R-:W-:Y:S01]  /*4630*/  IABS R9, R149 ;  /* 0x0000009500097213 */ /* 0x000fe20000000000 */
[----:B------:R-:W-:Y:S02]  /*4640*/  IMAD.MOV R5, RZ, RZ, -R5 ;  /* 0x000000ffff057224 */ /* 0x000fe400078e0a05 */
[----:B------:R-:W-:Y:S02]  /*4650*/  IMAD R21, R123, R6, R21 ;  /* 0x000000067b157224 */ /* 0x000fe400078e0215 */
[--C-:B------:R-:W-:Y:S01]  /*4660*/  @!P2 IMAD.IADD R31, R31, 0x1, -R123.reuse ;  /* 0x000000011f1fa824 */ /* 0x100fe200078e0a7b */
[C---:B------:R-:W-:Y:S01]  /*4670*/  ISETP.GT.U32.AND P2, PT, R123.reuse, R24, PT ;  /* 0x000000187b00720c */ /* 0x040fe20003f44070 */
[----:B------:R-:W-:Y:S01]  /*4680*/  @!P5 IMAD.IADD R28, R28, 0x1, -R123 ;  /* 0x000000011c1cd824 */ /* 0x000fe200078e0a7b */
[----:B------:R-:W-:Y:S01]  /*4690*/  ISETP.GT.U32.AND P5, PT, R123, R23, PT ;  /* 0x000000177b00720c */ /* 0x000fe20003fa4070 */
[----:B------:R-:W-:-:S02]  /*46a0*/  IMAD.MOV R8, RZ, RZ, -R8 ;  /* 0x000000ffff087224 */ /* 0x000fc400078e0a08 */
[----:B------:R-:W-:Y:S02]  /*46b0*/  IMAD R20, R123, R5, R20 ;  /* 0x000000057b147224 */ /* 0x000fe400078e0214 */
[--C-:B------:R-:W-:Y:S01]  /*46c0*/  @!P3 IMAD.IADD R29, R29, 0x1, -R123.reuse ;  /* 0x000000011d1db824 */ /* 0x100fe200078e0a7b */
[C---:B------:R-:W-:Y:S01]  /*46d0*/  ISETP.GT.U32.AND P3, PT, R123.reuse, R22, PT ;  /* 0x000000167b00720c */ /* 0x040fe20003f64070 */
[----:B------:R-:W-:Y:S01]  /*46e0*/  @!P0 IMAD.IADD R26, R26, 0x1, -R123 ;  /* 0x000000011a1a8824 */ /* 0x000fe200078e0a7b */
[----:B------:R-:W-:Y:S01]  /*46f0*/  ISETP.GT.U32.AND P0, PT, R123, R21, PT ;  /* 0x000000157b00720c */ /* 0x000fe20003f04070 */
[----:B------:R-:W-:-:S04]  /*4700*/  IMAD.HI.U32 R5, R124, R17, RZ ;  /* 0x000000117c057227 */ /* 0x000fc800078e00ff */
[----:B------:R-:W-:-:S04]  /*4710*/  IMAD.HI.U32 R7, R124, R19, RZ ;  /* 0x000000137c077227 */ /* 0x000fc800078e00ff */
[----:B------:R-:W-:Y:S02]  /*4720*/  IMAD R18, R123, R8, R18 ;  /* 0x000000087b127224 */ /* 0x000fe400078e0212 */
[----:B------:R-:W-:Y:S01]  /*4730*/  @!P1 IMAD.IADD R25, R25, 0x1, -R123 ;  /* 0x0000000119199824 */ /* 0x000fe200078e0a7b */
[----:B------:R-:W-:Y:S01]  /*4740*/  ISETP.GT.U32.AND P1, PT, R123, R20, PT ;  /* 0x000000147b00720c */ /* 0x000fe20003f24070 */
[----:B------:R-:W-:Y:S02]  /*4750*/  IMAD.MOV R8, RZ, RZ, -R5 ;  /* 0x000000ffff087224 */ /* 0x000fe400078e0a05 */
[----:B------:R-:W-:Y:S02]  /*4760*/  IMAD.MOV R10, RZ, RZ, -R7 ;  /* 0x000000ffff0a7224 */ /* 0x000fe400078e0a07 */
[----:B------:R-:W-:-:S04]  /*4770*/  IMAD.HI.U32 R5, R124, R16, RZ ;  /* 0x000000107c057227 */ /* 0x000fc800078e00ff */
[----:B------:R-:W-:Y:S01]  /*4780*/  @!P6 IMAD.IADD R107, R107, 0x1, -R123 ;  /* 0x000000016b6be824 */ /* 0x000fe200078e0a7b */
[C---:B------:R-:W-:Y:S01]  /*4790*/  ISETP.GT.U32.AND P6, PT, R123.reuse, R105, PT ;  /* 0x000000697b00720c */ /* 0x040fe20003fc4070 */
[----:B------:R-:W-:Y:S01]  /*47a0*/  IMAD R19, R123, R10, R19 ;  /* 0x0000000a7b137224 */ /* 0x000fe200078e0213 */
[----:B------:R-:W-:Y:S01]  /*47b0*/  IABS R10, R150 ;  /* 0x00000096000a7213 */ /* 0x000fe20000000000 */
[----:B------:R-:W-:-:S04]  /*47c0*/  IMAD.HI.U32 R6, R124, R15, RZ ;  /* 0x0000000f7c067227 */ /* 0x000fc800078e00ff */
[----:B------:R-:W-:Y:S02]  /*47d0*/  IMAD.MOV R5, RZ, RZ, -R5 ;  /* 0x000000ffff057224 */ /* 0x000fe400078e0a05 */
[--C-:B------:R-:W-:Y:S01]  /*47e0*/  @!P2 IMAD.IADD R24, R24, 0x1, -R123.reuse ;  /* 0x000000011818a824 */ /* 0x100fe200078e0a7b */
[----:B------:R-:W-:Y:S01]  /*47f0*/  ISETP.GT.U32.AND P2, PT, R123, R19, PT ;  /* 0x000000137b00720c */ /* 0x000fe20003f44070 */
[--C-:B------:R-:W-:Y:S02]  /*4800*/  @!P5 IMAD.IADD R23, R23, 0x1, -R123.reuse ;  /* 0x000000011717d824 */ /* 0x100fe400078e0a7b */
[----:B------:R-:W-:Y:S01]  /*4810*/  IMAD.MOV R6, RZ, RZ, -R6 ;  /* 0x000000ffff067224 */ /* 0x000fe200078e0a06 */
[C---:B------:R-:W-:Y:S01]  /*4820*/  ISETP.GT.U32.AND P5, PT, R123.reuse, R24, PT ;  /* 0x000000187b00720c */ /* 0x040fe20003fa4070 */
[C---:B------:R-:W-:Y:S02]  /*4830*/  IMAD R16, R123.reuse, R5, R16 ;  /* 0x000000057b107224 */ /* 0x040fe400078e0210 */
[--C-:B------:R-:W-:Y:S01]  /*4840*/  @!P3 IMAD.IADD R22, R22, 0x1, -R123.reuse ;  /* 0x000000011616b824 */ /* 0x100fe200078e0a7b */
[----:B------:R-:W-:Y:S01]  /*4850*/  ISETP.GT.U32.AND P3, PT, R123, R23, PT ;  /* 0x000000177b00720c */ /* 0x000fe20003f64070 */
[----:B------:R-:W-:Y:S01]  /*4860*/  @!P0 IMAD.IADD R21, R21, 0x1, -R123 ;  /* 0x0000000115158824 */ /* 0x000fe200078e0a7b */
[C---:B------:R-:W-:Y:S01]  /*4870*/  ISETP.GT.U32.AND P0, PT, R123.reuse, R18, PT ;  /* 0x000000127b00720c */ /* 0x040fe20003f04070 */
[----:B------:R-:W-:-:S02]  /*4880*/  IMAD R17, R123, R8, R17 ;  /* 0x000000087b117224 */ /* 0x000fc400078e0211 */
[----:B------:R-:W-:-:S04]  /*4890*/  IMAD.HI.U32 R5, R124, R12, RZ ;  /* 0x0000000c7c057227 */ /* 0x000fc800078e00ff */
[----:B------:R-:W-:-:S04]  /*48a0*/  IMAD.HI.U32 R8, R124, R13, RZ ;  /* 0x0000000d7c087227 */ /* 0x000fc800078e00ff */
[C---:B------:R-:W-:Y:S02]  /*48b0*/  IMAD R15, R123.reuse, R6, R15 ;  /* 0x000000067b0f7224 */ /* 0x040fe400078e020f */
[----:B------:R-:W-:Y:S01]  /*48c0*/  @!P1 IMAD.IADD R20, R20, 0x1, -R123 ;  /* 0x0000000114149824 */ /* 0x000fe200078e0a7b */
[----:B------:R-:W-:Y:S01]  /*48d0*/  ISETP.GT.U32.AND P1, PT, R123, R22, PT ;  /* 0x000000167b00720c */ /* 0x000fe20003f24070 */
[----:B------:R-:W-:Y:S02]  /*48e0*/  IMAD.MOV R6, RZ, RZ, -R5 ;  /* 0x000000ffff067224 */ /* 0x000fe400078e0a05 */
[----:B------:R-:W-:Y:S02]  /*48f0*/  IMAD.MOV R8, RZ, RZ, -R8 ;  /* 0x000000ffff087224 */ /* 0x000fe400078e0a08 */
[----:B------:R-:W-:-:S04]  /*4900*/  IMAD.HI.U32 R7, R124, R14, RZ ;  /* 0x0000000e7c077227 */ /* 0x000fc800078e00ff */
[----:B------:R-:W-:Y:S01]  /*4910*/  @!P6 IMAD.IADD R105, R105, 0x1, -R123 ;  /* 0x000000016969e824 */ /* 0x000fe200078e0a7b */
[C---:B------:R-:W-:Y:S01]  /*4920*/  ISETP.GT.U32.AND P6, PT, R123.reuse, R103, PT ;  /* 0x000000677b00720c */ /* 0x040fe20003fc4070 */
[C---:B------:R-:W-:Y:S02]  /*4930*/  IMAD R12, R123.reuse, R6, R12 ;  /* 0x000000067b0c7224 */ /* 0x040fe400078e020c */
[----:B------:R-:W-:Y:S01]  /*4940*/  IMAD R13, R123, R8, R13 ;  /* 0x000000087b0d7224 */ /* 0x000fe200078e020d */
[----:B------:R-:W-:Y:S01]  /*4950*/  IABS R8, R148 ;  /* 0x0000009400087213 */ /* 0x000fe20000000000 */
[----:B------:R-:W-:-:S04]  /*4960*/  IMAD.HI.U32 R6, R124, R9, RZ ;  /* 0x000000097c067227 */ /* 0x000fc800078e00ff */
[----:B------:R-:W-:-:S04]  /*4970*/  IMAD.HI.U32 R5, R124, R10, RZ ;  /* 0x0000000a7c057227 */ /* 0x000fc800078e00ff */
[----:B------:R-:W-:Y:S02]  /*4980*/  IMAD.MOV R7, RZ, RZ, -R7 ;  /* 0x000000ffff077224 */ /* 0x000fe400078e0a07 */
[----:B------:R-:W-:-:S04]  /*4990*/  IMAD.HI.U32 R4, R124, R11, RZ ;  /* 0x0000000b7c047227 */ /* 0x000fc800078e00ff */
[----:B------:R-:W-:Y:S02]  /*49a0*/  IMAD.MOV R6, RZ, RZ, -R6 ;  /* 0x000000ffff067224 */ /* 0x000fe400078e0a06 */
        /* <DEDUP_REMOVED lines=8> */
[----:B------:R-:W-:-:S02]  /*4a30*/  IMAD.MOV R5, RZ, RZ, -R5 ;  /* 0x000000ffff057224 */ /* 0x000fc400078e0a05 */
[----:B------:R-:W-:Y:S01]  /*4a40*/  IMAD R14, R123, R7, R14 ;  /* 0x000000077b0e7224 */ /* 0x000fe200078e020e */
[----:B------:R-:W-:Y:S01]  /*4a50*/  IABS R7, R147 ;  /* 0x0000009300077213 */ /* 0x000fe20000000000 */
[----:B------:R-:W-:-:S04]  /*4a60*/  IMAD.HI.U32 R2, R124, R8, RZ ;  /* 0x000000087c027227 */ /* 0x000fc800078e00ff */
[----:B------:R-:W-:Y:S02]  /*4a70*/  IMAD.MOV R4, RZ, RZ, -R4 ;  /* 0x000000ffff047224 */ /* 0x000fe400078e0a04 */
[C---:B------:R-:W-:Y:S01]  /*4a80*/  IMAD R9, R123.reuse, R6, R9 ;  /* 0x000000067b097224 */ /* 0x040fe200078e0209 */
[----:B------:R-:W-:Y:S01]  /*4a90*/  IABS R6, R146 ;  /* 0x0000009200067213 */ /* 0x000fe20000000000 */
[----:B------:R-:W-:Y:S01]  /*4aa0*/  @!P1 IMAD.IADD R22, R22, 0x1, -R123 ;  /* 0x0000000116169824 */ /* 0x000fe200078e0a7b */
[C---:B------:R-:W-:Y:S01]  /*4ab0*/  ISETP.GT.U32.AND P1, PT, R123.reuse, R18, PT ;  /* 0x000000127b00720c */ /* 0x040fe20003f24070 */
[C---:B------:R-:W-:Y:S02]  /*4ac0*/  IMAD R10, R123.reuse, R5, R10 ;  /* 0x000000057b0a7224 */ /* 0x040fe400078e020a */
[----:B------:R-:W-:Y:S02]  /*4ad0*/  IMAD.MOV R5, RZ, RZ, -R2 ;  /* 0x000000ffff057224 */ /* 0x000fe400078e0a02 */
[----:B------:R-:W-:-:S02]  /*4ae0*/  IMAD R11, R123, R4, R11 ;  /* 0x000000047b0b7224 */ /* 0x000fc400078e020b */
[----:B------:R-:W-:-:S04]  /*4af0*/  IMAD.HI.U32 R4, R124, R7, RZ ;  /* 0x000000077c047227 */ /* 0x000fc800078e00ff */
[----:B------:R-:W-:Y:S01]  /*4b00*/  @!P6 IMAD.IADD R103, R103, 0x1, -R123 ;  /* 0x000000016767e824 */ /* 0x000fe200078e0a7b */
[----:B------:R-:W-:Y:S01]  /*4b10*/  ISETP.GT.U32.AND P6, PT, R123, R96, PT ;  /* 0x000000607b00720c */ /* 0x000fe20003fc4070 */
[----:B------:R-:W-:-:S04]  /*4b20*/  IMAD.HI.U32 R2, R124, R6, RZ ;  /* 0x000000067c027227 */ /* 0x000fc800078e00ff */
[----:B------:R-:W-:Y:S02]  /*4b30*/  IMAD R8, R123, R5, R8 ;  /* 0x000000057b087224 */ /* 0x000fe400078e0208 */
[----:B------:R-:W-:Y:S02]  /*4b40*/  IMAD.MOV.U32 R5, RZ, RZ, R125 ;  /* 0x000000ffff057224 */ /* 0x000fe400078e007d */
[----:B------:R-:W-:Y:S02]  /*4b50*/  IMAD.MOV R126, RZ, RZ, -R4 ;  /* 0x000000ffff7e7224 */ /* 0x000fe400078e0a04 */
[----:B------:R-:W-:Y:S02]  /*4b60*/  IMAD.MOV.U32 R4, RZ, RZ, R127 ;  /* 0x000000ffff047224 */ /* 0x000fe400078e007f */
[----:B------:R-:W-:Y:S02]  /*4b70*/  IMAD.MOV R127, RZ, RZ, -R2 ;  /* 0x000000ffff7f7224 */ /* 0x000fe400078e0a02 */
[--C-:B------:R-:W-:Y:S01]  /*4b80*/  @!P2 IMAD.IADD R21, R21, 0x1, -R123.reuse ;  /* 0x000000011515a824 */ /* 0x100fe200078e0a7b */
[----:B------:R-:W-:Y:S01]  /*4b90*/  ISETP.GT.U32.AND P2, PT, R123, R14, PT ;  /* 0x0000000e7b00720c */ /* 0x000fe20003f44070 */
[--C-:B------:R-:W-:Y:S01]  /*4ba0*/  @!P5 IMAD.IADD R17, R17, 0x1, -R123.reuse ;  /* 0x000000011111d824 */ /* 0x100fe200078e0a7b */
[----:B------:R-:W-:Y:S01]  /*4bb0*/  ISETP.GT.U32.AND P5, PT, R123, R12, PT ;  /* 0x0000000c7b00720c */ /* 0x000fe20003fa4070 */
[----:B------:R-:W-:-:S02]  /*4bc0*/  @!P3 IMAD.IADD R16, R16, 0x1, -R123 ;  /* 0x000000011010b824 */ /* 0x000fc400078e0a7b */
[----:B------:R-:W-:-:S03]  /*4bd0*/  IMAD.HI.U32 R2, R124, R5, RZ ;  /* 0x000000057c027227 */ /* 0x000fc600078e00ff */
[C---:B------:R-:W-:Y:S01]  /*4be0*/  ISETP.GT.U32.AND P3, PT, R123.reuse, R16, PT ;  /* 0x000000107b00720c */ /* 0x040fe20003f64070 */
[----:B------:R-:W-:Y:S01]  /*4bf0*/  @!P1 IMAD.IADD R18, R18, 0x1, -R123 ;  /* 0x0000000112129824 */ /* 0x000fe200078e0a7b */
[----:B------:R-:W-:Y:S01]  /*4c00*/  ISETP.GT.U32.AND P1, PT, R123, R11, PT ;  /* 0x0000000b7b00720c */ /* 0x000fe20003f24070 */
[----:B------:R-:W-:Y:S02]  /*4c10*/  IMAD.MOV R2, RZ, RZ, -R2 ;  /* 0x000000ffff027224 */ /* 0x000fe400078e0a02 */
[----:B------:R-:W-:-:S04]  /*4c20*/  IMAD.HI.U32 R125, R124, R4, RZ ;  /* 0x000000047c7d7227 */ /* 0x000fc800078e00ff */
[--C-:B------:R-:W-:Y:S01]  /*4c30*/  @!P6 IMAD.IADD R96, R96, 0x1, -R123.reuse ;  /* 0x000000016060e824 */ /* 0x100fe200078e0a7b */
[----:B------:R-:W-:Y:S01]  /*4c40*/  ISETP.GT.U32.AND P6, PT, R123, R94, PT ;  /* 0x0000005e7b00720c */ /* 0x000fe20003fc4070 */
[----:B------:R-:W-:Y:S01]  /*4c50*/  @!P0 IMAD.IADD R15, R15, 0x1, -R123 ;  /* 0x000000010f0f8824 */ /* 0x000fe200078e0a7b */
[C---:B------:R-:W-:Y:S01]  /*4c60*/  ISETP.GT.U32.AND P0, PT, R123.reuse, R10, PT ;  /* 0x0000000a7b00720c */ /* 0x040fe20003f04070 */
[C---:B------:R-:W-:Y:S01]  /*4c70*/  IMAD R5, R123.reuse, R2, R5 ;  /* 0x000000027b057224 */ /* 0x040fe200078e0205 */
[----:B------:R-:W-:Y:S01]  /*4c80*/  IABS R2, R143 ;  /* 0x0000008f00027213 */ /* 0x000fe20000000000 */
[----:B------:R-:W-:Y:S02]  /*4c90*/  IMAD.MOV R125, RZ, RZ, -R125 ;  /* 0x000000ffff7d7224 */ /* 0x000fe400078e0a7d */
[C---:B------:R-:W-:Y:S02]  /*4ca0*/  IMAD R7, R123.reuse, R126, R7 ;  /* 0x0000007e7b077224 */ /* 0x040fe400078e0207 */
[C---:B------:R-:W-:Y:S01]  /*4cb0*/  IMAD R4, R123.reuse, R125, R4 ;  /* 0x0000007d7b047224 */ /* 0x040fe200078e0204 */
[----:B------:R-:W-:Y:S01]  /*4cc0*/  IABS R125, R142 ;  /* 0x0000008e007d7213 */ /* 0x000fe20000000000 */
[--C-:B------:R-:W-:Y:S01]  /*4cd0*/  @!P2 IMAD.IADD R14, R14, 0x1, -R123.reuse ;  /* 0x000000010e0ea824 */ /* 0x100fe200078e0a7b */
[----:B------:R-:W-:Y:S01]  /*4ce0*/  ISETP.GT.U32.AND P2, PT, R123, R9, PT ;  /* 0x000000097b00720c */ /* 0x000fe20003f44070 */
[----:B------:R-:W-:-:S02]  /*4cf0*/  @!P5 IMAD.IADD R12, R12, 0x1, -R123 ;  /* 0x000000010c0cd824 */ /* 0x000fc400078e0a7b */
[----:B------:R-:W-:-:S04]  /*4d00*/  IMAD.HI.U32 R126, R124, R2, RZ ;  /* 0x000000027c7e7227 */ /* 0x000fc800078e00ff */
[--C-:B------:R-:W-:Y:S01]  /*4d10*/  @!P3 IMAD.IADD R16, R16, 0x1, -R123.reuse ;  /* 0x000000011010b824 */ /* 0x100fe200078e0a7b */
[----:B------:R-:W-:Y:S01]  /*4d20*/  ISETP.GT.U32.AND P3, PT, R123, R14, PT ;  /* 0x0000000e7b00720c */ /* 0x000fe20003f64070 */
[----:B------:R-:W-:Y:S01]  /*4d30*/  @!P1 IMAD.IADD R11, R11, 0x1, -R123 ;  /* 0x000000010b0b9824 */ /* 0x000fe200078e0a7b */
[----:B------:R-:W-:Y:S01]  /*4d40*/  ISETP.GT.U32.AND P1, PT, R123, R12, PT ;  /* 0x0000000c7b00720c */ /* 0x000fe20003f24070 */
[----:B------:R-:W-:Y:S02]  /*4d50*/  IMAD.MOV R126, RZ, RZ, -R126 ;  /* 0x000000ffff7e7224 */ /* 0x000fe400078e0a7e */
[----:B------:R-:W-:-:S04]  /*4d60*/  IMAD.HI.U32 R3, R124, R125, RZ ;  /* 0x0000007d7c037227 */ /* 0x000fc800078e00ff */
[--C-:B------:R-:W-:Y:S01]  /*4d70*/  @!P6 IMAD.IADD R94, R94, 0x1, -R123.reuse ;  /* 0x000000015e5ee824 */ /* 0x100fe200078e0a7b */
[C---:B------:R-:W-:Y:S01]  /*4d80*/  ISETP.GT.U32.AND P6, PT, R123.reuse, R92, PT ;  /* 0x0000005c7b00720c */ /* 0x040fe20003fc4070 */
[----:B------:R-:W-:Y:S01]  /*4d90*/  @!P0 IMAD.IADD R10, R10, 0x1, -R123 ;  /* 0x000000010a0a8824 */ /* 0x000fe200078e0a7b */
[C---:B------:R-:W-:Y:S01]  /*4da0*/  ISETP.GT.U32.AND P0, PT, R123.reuse, R7, PT ;  /* 0x000000077b00720c */ /* 0x040fe20003f04070 */
[----:B------:R-:W-:Y:S02]  /*4db0*/  IMAD R2, R123, R126, R2 ;  /* 0x0000007e7b027224 */ /* 0x000fe400078e0202 */
[----:B------:R-:W-:Y:S02]  /*4dc0*/  IMAD.MOV R126, RZ, RZ, -R3 ;  /* 0x000000ffff7e7224 */ /* 0x000fe400078e0a03 */
[----:B------:R-:W-:Y:S01]  /*4dd0*/  @!P2 IMAD.IADD R9, R9, 0x1, -R123 ;  /* 0x000000010909a824 */ /* 0x000fe200078e0a7b */
[C---:B------:R-:W-:Y:S01]  /*4de0*/  ISETP.GT.U32.AND P2, PT, R123.reuse, R11, PT ;  /* 0x0000000b7b00720c */ /* 0x040fe20003f44070 */
[----:B------:R-:W-:-:S02]  /*4df0*/  IMAD R3, R123, R126, R125 ;  /* 0x0000007e7b037224 */ /* 0x000fc400078e027d */
[----:B------:R-:W-:-:S04]  /*4e00*/  IMAD.HI.U32 R126, R124, R235, RZ ;  /* 0x000000eb7c7e7227 */ /* 0x000fc800078e00ff */
[--C-:B------:R-:W-:Y:S01]  /*4e10*/  @!P3 IMAD.IADD R14, R14, 0x1, -R123.reuse ;  /* 0x000000010e0eb824 */ /* 0x100fe200078e0a7b */
        /* <DEDUP_REMOVED lines=9> */
[----:B------:R-:W-:Y:S02]  /*4eb0*/  IMAD R235, R123, R126, R235 ;  /* 0x0000007e7beb7224 */ /* 0x000fe400078e02eb */
[----:B------:R-:W-:Y:S02]  /*4ec0*/  IMAD.MOV R125, RZ, RZ, -R125 ;  /* 0x000000ffff7d7224 */ /* 0x000fe400078e0a7d */
[----:B------:R-:W-:-:S04]  /*4ed0*/  IMAD.HI.U32 R126, R124, R129, RZ ;  /* 0x000000817c7e7227 */ /* 0x000fc800078e00ff */
[----:B------:R-:W-:Y:S02]  /*4ee0*/  IMAD R234, R123, R125, R234 ;  /* 0x0000007d7bea7224 */ /* 0x000fe400078e02ea */
[----:B------:R-:W-:Y:S02]  /*4ef0*/  IMAD.MOV R126, RZ, RZ, -R126 ;  /* 0x000000ffff7e7224 */ /* 0x000fe400078e0a7e */
[----:B------:R-:W-:-:S04]  /*4f00*/  IMAD.HI.U32 R125, R124, R128, RZ ;  /* 0x000000807c7d7227 */ /* 0x000fc800078e00ff */
[----:B------:R-:W-:Y:S01]  /*4f10*/  IMAD R129, R123, R126, R129 ;  /* 0x0000007e7b817224 */ /* 0x000fe200078e0281 */
[----:B------:R-:W-:Y:S01]  /*4f20*/  IABS R126, R136 ;  /* 0x00000088007e7213 */ /* 0x000fe20000000000 */
[--C-:B------:R-:W-:Y:S01]  /*4f30*/  @!P3 IMAD.IADD R9, R9, 0x1, -R123.reuse ;  /* 0x000000010909b824 */ /* 0x100fe200078e0a7b */
[----:B------:R-:W-:Y:S01]  /*4f40*/  ISETP.GT.U32.AND P3, PT, R123, R3, PT ;  /* 0x000000037b00720c */ /* 0x000fe20003f64070 */
[----:B------:R-:W-:Y:S02]  /*4f50*/  @!P1 IMAD.IADD R5, R5, 0x1, -R123 ;  /* 0x0000000105059824 */ /* 0x000fe400078e0a7b */
[C---:B------:R-:W-:Y:S01]  /*4f60*/  IMAD R6, R123.reuse, R127, R6 ;  /* 0x0000007f7b067224 */ /* 0x040fe200078e0206 */
[----:B------:R-:W-:Y:S01]  /*4f70*/  IABS R127, R137 ;  /* 0x00000089007f7213 */ /* 0x000fe20000000000 */
[----:B------:R-:W-:Y:S01]  /*4f80*/  IMAD.MOV R125, RZ, RZ, -R125 ;  /* 0x000000ffff7d7224 */ /* 0x000fe200078e0a7d */
[----:B------:R-:W-:Y:S01]  /*4f90*/  ISETP.GT.U32.AND P1, PT, R123, R5, PT ;  /* 0x000000057b00720c */ /* 0x000fe20003f24070 */
[--C-:B------:R-:W-:Y:S01]  /*4fa0*/  @!P6 IMAD.IADD R85, R85, 0x1, -R123.reuse ;  /* 0x000000015555e824 */ /* 0x100fe200078e0a7b */
[----:B------:R-:W-:Y:S01]  /*4fb0*/  ISETP.GT.U32.AND P6, PT, R123, R83, PT ;  /* 0x000000537b00720c */ /* 0x000fe20003fc4070 */
[----:B------:R-:W-:-:S02]  /*4fc0*/  @!P0 IMAD.IADD R4, R4, 0x1, -R123 ;  /* 0x0000000104048824 */ /* 0x000fc400078e0a7b */
[C---:B------:R-:W-:Y:S02]  /*4fd0*/  IMAD R128, R123.reuse, R125, R128 ;  /* 0x0000007d7b807224 */ /* 0x040fe400078e0280 */
[----:B------:R-:W-:Y:S01]  /*4fe0*/  IMAD.HI.U32 R125, R124, R126, RZ ;  /* 0x0000007e7c7d7227 */ /* 0x000fe200078e00ff */
[----:B------:R-:W-:-:S03]  /*4ff0*/  ISETP.GT.U32.AND P0, PT, R123, R4, PT ;  /* 0x000000047b00720c */ /* 0x000fc60003f04070 */
[----:B------:R-:W-:-:S04]  /*5000*/  IMAD.HI.U32 R130, R124, R127, RZ ;  /* 0x0000007f7c827227 */ /* 0x000fc800078e00ff */
[----:B------:R-:W-:Y:S02]  /*5010*/  IMAD.MOV R125, RZ, RZ, -R125 ;  /* 0x000000ffff7d7224 */ /* 0x000fe400078e0a7d */
[----:B------:R-:W-:Y:S02]  /*5020*/  IMAD.MOV R130, RZ, RZ, -R130 ;  /* 0x000000ffff827224 */ /* 0x000fe400078e0a82 */
[----:B------:R-:W-:Y:S01]  /*5030*/  IMAD R126, R123, R125, R126 ;  /* 0x0000007d7b7e7224 */ /* 0x000fe200078e027e */
[----:B------:R-:W-:Y:S01]  /*5040*/  IABS R125, R135 ;  /* 0x00000087007d7213 */ /* 0x000fe20000000000 */
[----:B------:R-:W-:Y:S01]  /*5050*/  @!P3 IMAD.IADD R3, R3, 0x1, -R123 ;  /* 0x000000010303b824 */ /* 0x000fe200078e0a7b */
[C---:B------:R-:W-:Y:S01]  /*5060*/  ISETP.GT.U32.AND P3, PT, R123.reuse, R128, PT ;  /* 0x000000807b00720c */ /* 0x040fe20003f64070 */
[----:B------:R-:W-:Y:S01]  /*5070*/  IMAD R127, R123, R130, R127 ;  /* 0x000000827b7f7224 */ /* 0x000fe200078e027f */
[----:B------:R-:W-:Y:S01]  /*5080*/  IABS R130, R134 ;  /* 0x0000008600827213 */ /* 0x000fe20000000000 */
[--C-:B------:R-:W-:Y:S01]  /*5090*/  @!P6 IMAD.IADD R83, R83, 0x1, -R123.reuse ;  /* 0x000000015353e824 */ /* 0x100fe200078e0a7b */
[----:B------:R-:W-:Y:S01]  /*50a0*/  ISETP.GT.U32.AND P6, PT, R123, R81, PT ;  /* 0x000000517b00720c */ /* 0x000fe20003fc4070 */
[----:B------:R-:W-:Y:S01]  /*50b0*/  @!P1 IMAD.IADD R5, R5, 0x1, -R123 ;  /* 0x0000000105059824 */ /* 0x000fe200078e0a7b */
[----:B------:R-:W-:Y:S01]  /*50c0*/  ISETP.GT.U32.AND P1, PT, R123, R3, PT ;  /* 0x000000037b00720c */ /* 0x000fe20003f24070 */
[----:B------:R-:W-:-:S04]  /*50d0*/  IMAD.HI.U32 R131, R124, R125, RZ ;  /* 0x0000007d7c837227 */ /* 0x000fc800078e00ff */
[----:B------:R-:W-:-:S04]  /*50e0*/  IMAD.HI.U32 R124, R124, R130, RZ ;  /* 0x000000827c7c7227 */ /* 0x000fc800078e00ff */
[--C-:B------:R-:W-:Y:S01]  /*50f0*/  @!P0 IMAD.IADD R4, R4, 0x1, -R123.reuse ;  /* 0x0000000104048824 */ /* 0x100fe200078e0a7b */
[C---:B------:R-:W-:Y:S01]  /*5100*/  ISETP.GT.U32.AND P0, PT, R123.reuse, R127, PT ;  /* 0x0000007f7b00720c */ /* 0x040fe20003f04070 */
[----:B------:R-:W-:Y:S02]  /*5110*/  IMAD.MOV R124, RZ, RZ, -R124 ;  /* 0x000000ffff7c7224 */ /* 0x000fe400078e0a7c */
[--C-:B------:R-:W-:Y:S02]  /*5120*/  @!P3 IMAD.IADD R128, R128, 0x1, -R123.reuse ;  /* 0x000000018080b824 */ /* 0x100fe400078e0a7b */
[----:B------:R-:W-:Y:S02]  /*5130*/  IMAD R124, R123, R124, R130 ;  /* 0x0000007c7b7c7224 */ /* 0x000fe400078e0282 */
[----:B------:R-:W-:Y:S02]  /*5140*/  IMAD.MOV.U32 R130, RZ, RZ, 0x3f ;  /* 0x0000003fff827424 */ /* 0x000fe400078e00ff */
[--C-:B------:R-:W-:Y:S01]  /*5150*/  @!P6 IMAD.IADD R81, R81, 0x1, -R123.reuse ;  /* 0x000000015151e824 */ /* 0x100fe200078e0a7b */
[----:B------:R-:W-:Y:S01]  /*5160*/  ISETP.GT.U32.AND P6, PT, R123, R74, PT ;  /* 0x0000004a7b00720c */ /* 0x000fe20003fc4070 */
[--C-:B------:R-:W-:Y:S01]  /*5170*/  @!P1 IMAD.IADD R3, R3, 0x1, -R123.reuse ;  /* 0x0000000103039824 */ /* 0x100fe200078e0a7b */
[----:B------:R-:W-:Y:S01]  /*5180*/  ISETP.GT.U32.AND P1, PT, R123, R128, PT ;  /* 0x000000807b00720c */ /* 0x000fe20003f24070 */
[----:B------:R-:W-:Y:S01]  /*5190*/  @!P0 IMAD.IADD R127, R127, 0x1, -R123 ;  /* 0x000000017f7f8824 */ /* 0x000fe200078e0a7b */
[----:B------:R-:W-:Y:S01]  /*51a0*/  IADD3 R132, R130, c[0x0][0x180], RZ ;  /* 0x0000600082847a10 */ /* 0x000fe20007ffe0ff */
[----:B------:R-:W-:Y:S01]  /*51b0*/  IMAD.MOV R131, RZ, RZ, -R131 ;  /* 0x000000ffff837224 */ /* 0x000fe200078e0a83 */
[----:B------:R-:W-:Y:S01]  /*51c0*/  SHF.R.S32.HI R130, RZ, 0x6, R202 ;  /* 0x00000006ff827819 */ /* 0x000fe200000114ca */
[----:B------:R-:W-:Y:S01]  /*51d0*/  @!P4 IMAD.IADD R34, R34, 0x1, -R123 ;  /* 0x000000012222c824 */ /* 0x000fe200078e0a7b */
[C---:B------:R-:W-:Y:S01]  /*51e0*/  ISETP.GT.U32.AND P0, PT, R123.reuse, R124, PT ;  /* 0x0000007c7b00720c */ /* 0x040fe20003f04070 */
[----:B------:R-:W-:Y:S01]  /*51f0*/  IMAD.SHL.U32 R202, R236, 0x4, RZ ;  /* 0x00000004ecca7824 */ /* 0x000fe200078e00ff */
[----:B------:R-:W-:Y:S01]  /*5200*/  SGXT R130, R130, 0x1 ;  /* 0x000000018282781a */ /* 0x000fe20000000200 */
[C---:B------:R-:W-:Y:S01]  /*5210*/  IMAD R125, R123.reuse, R131, R125 ;  /* 0x000000837b7d7224 */ /* 0x040fe200078e027d */
[C---:B------:R-:W-:Y:S01]  /*5220*/  ISETP.GT.U32.AND P4, PT, R123.reuse, R27, PT ;  /* 0x0000001b7b00720c */ /* 0x040fe20003f84070 */
[--C-:B------:R-:W-:Y:S01]  /*5230*/  @!P6 IMAD.IADD R74, R74, 0x1, -R123.reuse ;  /* 0x000000014a4ae824 */ /* 0x100fe200078e0a7b */
[----:B------:R-:W-:Y:S01]  /*5240*/  LOP3.LUT R207, R202, 0x120, R130, 0x78, !PT ;  /* 0x00000120cacf7812 */ /* 0x000fe200078e7882 */
[--C-:B------:R-:W-:Y:S01]  /*5250*/  @!P1 IMAD.IADD R128, R128, 0x1, -R123.reuse ;  /* 0x0000000180809824 */ /* 0x100fe200078e0a7b */
[----:B------:R-:W-:Y:S01]  /*5260*/  ISETP.GT.U32.AND P6, PT, R123, R72, PT ;  /* 0x000000487b00720c */ /* 0x000fe20003fc4070 */
[----:B------:R-:W2:Y:S01]  /*5270*/  LDL R131, [R1+0x628] ;  /* 0x0006280001837983 */ /* 0x000ea20000100800 */
[----:B------:R-:W-:Y:S01]  /*5280*/  ISETP.GE.AND P1, PT, R208, c[0x0][0x180], PT ;  /* 0x00006000d0007a0c */ /* 0x000fe20003f26270 */
[--C-:B------:R-:W-:Y:S01]  /*5290*/  @!P2 IMAD.IADD R11, R11, 0x1, -R123.reuse ;  /* 0x000000010b0ba824 */ /* 0x100fe200078e0a7b */
[----:B------:R-:W-:Y:S01]  /*52a0*/  ISETP.GT.U32.AND P2, PT, R123, R7, PT ;  /* 0x000000077b00720c */ /* 0x000fe20003f44070 */
[----:B------:R-:W2:Y:S01]  /*52b0*/  LDL R208, [R1+0x63c] ;  /* 0x00063c0001d07983 */ /* 0x000ea20000100800 */
[----:B------:R-:W-:Y:S01]  /*52c0*/  @!P0 IMAD.IADD R124, R124, 0x1, -R123 ;  /* 0x000000017c7c8824 */ /* 0x000fe200078e0a7b */
[----:B------:R-:W-:-:S02]  /*52d0*/  ISETP.GE.AND P0, PT, R206, RZ, PT ;  /* 0x000000ffce00720c */ /* 0x000fc40003f06270 */
[----:B------:R1:W-:Y:S01]  /*52e0*/  STL [R1+0xaa8], R207 ;  /* 0x000aa8cf01007387 */ /* 0x0003e20000100800 */
[----:B------:R-:W-:-:S03]  /*52f0*/  @!P4 IMAD.IADD R27, R27, 0x1, -R123 ;  /* 0x000000011b1bc824 */ /* 0x000fc600078e0a7b */
[--C-:B------:R-:W-:Y:S01]  /*5300*/  @!P6 IMAD.IADD R72, R72, 0x1, -R123.reuse ;  /* 0x000000014848e824 */ /* 0x100fe200078e0a7b */
[C---:B------:R-:W-:Y:S02]  /*5310*/  ISETP.GT.U32.AND P6, PT, R123.reuse, R70, PT ;  /* 0x000000467b00720c */ /* 0x040fe40003fc4070 */
[----:B------:R-:W-:Y:S01]  /*5320*/  ISETP.GT.U32.AND P4, PT, R123, R27, PT ;  /* 0x0000001b7b00720c */ /* 0x000fe20003f84070 */
[--C-:B------:R-:W-:Y:S01]  /*5330*/  @!P2 IMAD.IADD R7, R7, 0x1, -R123.reuse ;  /* 0x000000010707a824 */ /* 0x100fe200078e0a7b */
[C---:B------:R-:W-:Y:S01]  /*5340*/  ISETP.GT.U32.AND P2, PT, R123.reuse, R234, PT ;  /* 0x000000ea7b00720c */ /* 0x040fe20003f44070 */
[----:B-1----:R-:W3:Y:S04]  /*5350*/  LDL R207, [R1+0x62c] ;  /* 0x00062c0001cf7983 */ /* 0x002ee80000100800 */
[----:B------:R1:W-:Y:S04]  /*5360*/  STL [R1+0x840], R206 ;  /* 0x000840ce01007387 */ /* 0x0003e80000100800 */
[--C-:B------:R-:W-:Y:S01]  /*5370*/  @!P6 IMAD.IADD R70, R70, 0x1, -R123.reuse ;  /* 0x000000014646e824 */ /* 0x100fe200078e0a7b */
[----:B------:R-:W-:Y:S01]  /*5380*/  ISETP.GT.U32.AND P6, PT, R123, R63, PT ;  /* 0x0000003f7b00720c */ /* 0x000fe20003fc4070 */
[--C-:B------:R-:W-:Y:S01]  /*5390*/  @!P4 IMAD.IADD R27, R27, 0x1, -R123.reuse ;  /* 0x000000011b1bc824 */ /* 0x100fe200078e0a7b */
[----:B------:R-:W-:Y:S01]  /*53a0*/  ISETP.GT.U32.AND P4, PT, R123, R25, PT ;  /* 0x000000197b00720c */ /* 0x000fe20003f84070 */
[----:B-1----:R-:W4:Y:S10]  /*53b0*/  LDL R206, [R1+0x630] ;  /* 0x0006300001ce7983 */ /* 0x002f340000100800 */
[--C-:B------:R-:W-:Y:S01]  /*53c0*/  @!P6 IMAD.IADD R63, R63, 0x1, -R123.reuse ;  /* 0x000000013f3fe824 */ /* 0x100fe200078e0a7b */
[----:B------:R-:W-:Y:S01]  /*53d0*/  ISETP.GT.U32.AND P6, PT, R123, R61, PT ;  /* 0x0000003d7b00720c */ /* 0x000fe20003fc4070 */
[----:B------:R-:W-:Y:S01]  /*53e0*/  @!P4 IMAD.IADD R25, R25, 0x1, -R123 ;  /* 0x000000011919c824 */ /* 0x000fe200078e0a7b */
[----:B------:R-:W-:-:S11]  /*53f0*/  ISETP.GT.U32.AND P4, PT, R123, R20, PT ;  /* 0x000000147b00720c */ /* 0x000fd60003f84070 */
[--C-:B------:R-:W-:Y:S01]  /*5400*/  @!P6 IMAD.IADD R61, R61, 0x1, -R123.reuse ;  /* 0x000000013d3de824 */ /* 0x100fe200078e0a7b */
[C---:B------:R-:W-:Y:S01]  /*5410*/  ISETP.GT.U32.AND P6, PT, R123.reuse, R59, PT ;  /* 0x0000003b7b00720c */ /* 0x040fe20003fc4070 */
[----:B------:R-:W-:Y:S01]  /*5420*/  @!P4 IMAD.IADD R20, R20, 0x1, -R123 ;  /* 0x000000011414c824 */ /* 0x000fe200078e0a7b */
[----:B------:R-:W-:-:S11]  /*5430*/  ISETP.GT.U32.AND P4, PT, R123, R13, PT ;  /* 0x0000000d7b00720c */ /* 0x000fd60003f84070 */
[--C-:B------:R-:W-:Y:S01]  /*5440*/  @!P6 IMAD.IADD R59, R59, 0x1, -R123.reuse ;  /* 0x000000013b3be824 */ /* 0x100fe200078e0a7b */
[----:B------:R-:W-:Y:S01]  /*5450*/  ISETP.GT.U32.AND P6, PT, R123, R52, PT ;  /* 0x000000347b00720c */ /* 0x000fe20003fc4070 */
[----:B------:R-:W-:Y:S01]  /*5460*/  @!P4 IMAD.IADD R13, R13, 0x1, -R123 ;  /* 0x000000010d0dc824 */ /* 0x000fe200078e0a7b */
[----:B------:R-:W-:-:S04]  /*5470*/  ISETP.GT.U32.AND P4, PT, R123, R8, PT ;  /* 0x000000087b00720c */ /* 0x000fc80003f84070 */
[----:B------:R-:W-:-:S07]  /*5480*/  ISETP.GT.U32.AND P5, PT, R123, R13, PT ;  /* 0x0000000d7b00720c */ /* 0x000fce0003fa4070 */
[--C-:B------:R-:W-:Y:S01]  /*5490*/  @!P6 IMAD.IADD R52, R52, 0x1, -R123.reuse ;  /* 0x000000013434e824 */ /* 0x100fe200078e0a7b */
[C---:B------:R-:W-:Y:S01]  /*54a0*/  ISETP.GT.U32.AND P6, PT, R123.reuse, R50, PT ;  /* 0x000000327b00720c */ /* 0x040fe20003fc4070 */
[----:B------:R-:W-:Y:S01]  /*54b0*/  @!P4 IMAD.IADD R8, R8, 0x1, -R123 ;  /* 0x000000010808c824 */ /* 0x000fe200078e0a7b */
[----:B------:R-:W-:-:S03]  /*54c0*/  ISETP.GT.U32.AND P4, PT, R123, R10, PT ;  /* 0x0000000a7b00720c */ /* 0x000fc60003f84070 */
[----:B------:R-:W-:Y:S01]  /*54d0*/  @!P5 IMAD.IADD R13, R13, 0x1, -R123 ;  /* 0x000000010d0dd824 */ /* 0x000fe200078e0a7b */
        /* <DEDUP_REMOVED lines=13> */
[----:B------:R-:W-:Y:S01]  /*55b0*/  @!P6 IMAD.IADD R41, R41, 0x1, -R123 ;  /* 0x000000012929e824 */ /* 0x000fe200078e0a7b */
[----:B------:R-:W-:-:S13]  /*55c0*/  ISETP.GT.U32.AND P6, PT, R123, R39, PT ;  /* 0x000000277b00720c */ /* 0x000fda0003fc4070 */
        /* <DEDUP_REMOVED lines=16> */
[--C-:B------:R-:W-:Y:S01]  /*56d0*/  @!P6 IMAD.IADD R8, R8, 0x1, -R123.reuse ;  /* 0x000000010808e824 */ /* 0x100fe200078e0a7b */
[C---:B------:R-:W-:Y:S01]  /*56e0*/  ISETP.GT.U32.AND P6, PT, R123.reuse, R6, PT ;  /* 0x000000067b00720c */ /* 0x040fe20003fc4070 */
[--C-:B------:R-:W-:Y:S01]  /*56f0*/  @!P2 IMAD.IADD R234, R234, 0x1, -R123.reuse ;  /* 0x00000001eaeaa824 */ /* 0x100fe200078e0a7b */
[----:B------:R-:W-:Y:S01]  /*5700*/  ISETP.GT.U32.AND P2, PT, R123, R126, PT ;  /* 0x0000007e7b00720c */ /* 0x000fe20003f44070 */
[----:B------:R-:W-:Y:S01]  /*5710*/  @!P4 IMAD.IADD R129, R129, 0x1, -R123 ;  /* 0x000000018181c824 */ /* 0x000fe200078e0a7b */
[----:B------:R-:W-:-:S09]  /*5720*/  ISETP.GT.U32.AND P4, PT, R123, R125, PT ;  /* 0x0000007d7b00720c */ /* 0x000fd20003f84070 */
[--C-:B------:R-:W-:Y:S01]  /*5730*/  @!P6 IMAD.IADD R6, R6, 0x1, -R123.reuse ;  /* 0x000000010606e824 */ /* 0x100fe200078e0a7b */
[C---:B------:R-:W-:Y:S01]  /*5740*/  ISETP.GT.U32.AND P6, PT, R123.reuse, R235, PT ;  /* 0x000000eb7b00720c */ /* 0x040fe20003fc4070 */
[--C-:B------:R-:W-:Y:S01]  /*5750*/  @!P5 IMAD.IADD R2, R2, 0x1, -R123.reuse ;  /* 0x000000010202d824 */ /* 0x100fe200078e0a7b */
[C---:B------:R-:W-:Y:S02]  /*5760*/  ISETP.GT.U32.AND P5, PT, R123.reuse, R234, PT ;  /* 0x000000ea7b00720c */ /* 0x040fe40003fa4070 */
[----:B------:R-:W-:Y:S01]  /*5770*/  ISETP.GT.U32.AND P3, PT, R123, R129, PT ;  /* 0x000000817b00720c */ /* 0x000fe20003f64070 */
[----:B------:R-:W-:-:S08]  /*5780*/  @!P2 IMAD.IADD R126, R126, 0x1, -R123 ;  /* 0x000000017e7ea824 */ /* 0x000fd000078e0a7b */
[--C-:B------:R-:W-:Y:S01]  /*5790*/  @!P6 IMAD.IADD R235, R235, 0x1, -R123.reuse ;  /* 0x00000001ebebe824 */ /* 0x100fe200078e0a7b */
[----:B------:R-:W-:Y:S01]  /*57a0*/  ISETP.GT.AND P6, PT, R132, 0x3f, PT ;  /* 0x0000003f8400780c */ /* 0x000fe20003fc4270 */
[--C-:B------:R-:W-:Y:S01]  /*57b0*/  @!P4 IMAD.IADD R125, R125, 0x1, -R123.reuse ;  /* 0x000000017d7dc824 */ /* 0x100fe200078e0a7b */
[----:B------:R-:W-:Y:S01]  /*57c0*/  LOP3.LUT R122, R122, 0xfbffffff, RZ, 0xc0, !PT ;  /* 0xfbffffff7a7a7812 */ /* 0x000fe200078ec0ff */
[--C-:B------:R-:W-:Y:S01]  /*57d0*/  @!P5 IMAD.IADD R234, R234, 0x1, -R123.reuse ;  /* 0x00000001eaead824 */ /* 0x100fe200078e0a7b */
[----:B------:R-:W-:Y:S01]  /*57e0*/  ISETP.GT.U32.AND P5, PT, R123, R127, PT ;  /* 0x0000007f7b00720c */ /* 0x000fe20003fa4070 */
[----:B------:R-:W-:Y:S01]  /*57f0*/  @!P3 IMAD.IADD R129, R129, 0x1, -R123 ;  /* 0x000000018181b824 */ /* 0x000fe200078e0a7b */
[C---:B------:R-:W-:Y:S02]  /*5800*/  ISETP.GT.U32.AND P3, PT, R123.reuse, R126, PT ;  /* 0x0000007e7b00720c */ /* 0x040fe40003f64070 */
[----:B------:R-:W-:Y:S02]  /*5810*/  ISETP.GT.U32.AND P4, PT, R123, R125, PT ;  /* 0x0000007d7b00720c */ /* 0x000fe40003f84070 */
[----:B------:R-:W-:-:S03]  /*5820*/  LOP3.LUT R202, R202, 0x110, R130, 0x78, !PT ;  /* 0x00000110caca7812 */ /* 0x000fc600078e7882 */
[----:B------:R-:W-:Y:S02]  /*5830*/  @P6 LOP3.LUT R122, R122, 0x4000000, RZ, 0xfc, !PT ;  /* 0x040000007a7a6812 */ /* 0x000fe400078efcff */
[----:B------:R-:W-:Y:S01]  /*5840*/  SEL R122, RZ, 0x4, !P6 ;  /* 0x00000004ff7a7807 */ /* 0x000fe20007000000 */
[----:B------:R1:W-:Y:S01]  /*5850*/  STL [R1+0xaac], R202 ;  /* 0x000aacca01007387 */ /* 0x0003e20000100800 */
[----:B------:R-:W-:Y:S02]  /*5860*/  ISETP.GE.AND P2, PT, R236, c[0x0][0x180], PT ;  /* 0x00006000ec007a0c */ /* 0x000fe40003f46270 */
[----:B------:R-:W-:Y:S01]  /*5870*/  SEL R130, R122, RZ, !P1 ;  /* 0x000000ff7a827207 */ /* 0x000fe20004800000 */
[--C-:B------:R-:W-:Y:S02]  /*5880*/  @!P5 IMAD.IADD R127, R127, 0x1, -R123.reuse ;  /* 0x000000017f7fd824 */ /* 0x100fe400078e0a7b */
[----:B------:R-:W-:Y:S01]  /*5890*/  @!P3 IMAD.IADD R126, R126, 0x1, -R123 ;  /* 0x000000017e7eb824 */ /* 0x000fe200078e0a7b */
[----:B--2---:R-:W-:-:S02]  /*58a0*/  ISETP.GE.AND P1, PT, R208, RZ, PT ;  /* 0x000000ffd000720c */ /* 0x004fc40003f26270 */
[----:B------:R-:W2:Y:S01]  /*58b0*/  LDL R208, [R1+0x60c] ;  /* 0x00060c0001d07983 */ /* 0x000ea20000100800 */
[----:B------:R-:W-:-:S03]  /*58c0*/  @!P4 IMAD.IADD R125, R125, 0x1, -R123 ;  /* 0x000000017d7dc824 */ /* 0x000fc600078e0a7b */
[----:B------:R1:W-:Y:S01]  /*58d0*/  STL [R1+0x1bc], R130 ;  /* 0x0001bc8201007387 */ /* 0x0003e20000100800 */
[----:B------:R-:W-:-:S03]  /*58e0*/  ISETP.GE.AND P4, PT, R131, RZ, PT ;  /* 0x000000ff8300720c */ /* 0x000fc60003f86270 */
[----:B------:R-:W2:Y:S01]  /*58f0*/  LDL R123, [R1+0x610] ;  /* 0x00061000017b7983 */ /* 0x000ea20000100800 */
[----:B---3--:R-:W-:-:S03]  /*5900*/  ISETP.GE.AND P3, PT, R207, RZ, PT ;  /* 0x000000ffcf00720c */ /* 0x008fc60003f66270 */
[----:B-1----:R-:W3:Y:S01]  /*5910*/  LDL R202, [R1+0x608] ;  /* 0x0006080001ca7983 */ /* 0x002ee20000100800 */
[----:B------:R-:W-:Y:S01]  /*5920*/  SEL R130, R122, RZ, !P2 ;  /* 0x000000ff7a827207 */ /* 0x000fe20005000000 */
[----:B------:R-:W-:Y:S02]  /*5930*/  @!P0 IMAD.MOV R121, RZ, RZ, -R121 ;  /* 0x000000ffff798224 */ /* 0x000fe400078e0a79 */
[----:B------:R-:W3:Y:S01]  /*5940*/  LDL R207, [R1+0x600] ;  /* 0x0006000001cf7983 */ /* 0x000ee20000100800 */
[----:B------:R-:W-:-:S03]  /*5950*/  @!P1 IMAD.MOV R120, RZ, RZ, -R120 ;  /* 0x000000ffff789224 */ /* 0x000fc600078e0a78 */
[----:B------:R-:W3:Y:S01]  /*5960*/  LDL R131, [R1+0x5fc] ;  /* 0x0005fc0001837983 */ /* 0x000ee20000100800 */
[----:B----4-:R-:W-:-:S03]  /*5970*/  ISETP.GE.AND P2, PT, R206, RZ, PT ;  /* 0x000000ffce00720c */ /* 0x010fc60003f46270 */
[----:B------:R-:W4:Y:S01]  /*5980*/  LDL R206, [R1+0x604] ;  /* 0x0006040001ce7983 */ /* 0x000f220000100800 */
[----:B------:R-:W-:Y:S01]  /*5990*/  ISETP.GE.AND P0, PT, R248, RZ, PT ;  /* 0x000000fff800720c */ /* 0x000fe20003f06270 */
[----:B------:R-:W-:Y:S01]  /*59a0*/  @!P3 IMAD.MOV R118, RZ, RZ, -R118 ;  /* 0x000000ffff76b224 */ /* 0x000fe200078e0a76 */
[----:B------:R-:W-:Y:S01]  /*59b0*/  ISETP.GE.AND P1, PT, R249, RZ, PT ;  /* 0x000000fff900720c */ /* 0x000fe20003f26270 */
[----:B------:R-:W4:Y:S01]  /*59c0*/  LDL.LU R248, [R1+0xb5c] ;  /* 0x000b5c0001f87983 */ /* 0x000f220000300800 */
[----:B------:R-:W-:Y:S01]  /*59d0*/  ISETP.GE.AND P3, PT, R251, RZ, PT ;  /* 0x000000fffb00720c */ /* 0x000fe20003f66270 */
[----:B------:R-:W-:Y:S02]  /*59e0*/  @!P4 IMAD.MOV R117, RZ, RZ, -R117 ;  /* 0x000000ffff75c224 */ /* 0x000fe400078e0a75 */
[----:B------:R-:W4:Y:S02]  /*59f0*/  LDL.LU R249, [R1+0xb58] ;  /* 0x000b580001f97983 */ /* 0x000f240000300800 */
[----:B------:R-:W-:Y:S01]  /*5a00*/  @!P2 IMAD.MOV R119, RZ, RZ, -R119 ;  /* 0x000000ffff77a224 */ /* 0x000fe200078e0a77 */
[----:B------:R-:W-:-:S02]  /*5a10*/  ISETP.GE.AND P2, PT, R250, RZ, PT ;  /* 0x000000fffa00720c */ /* 0x000fc40003f46270 */
[----:B------:R-:W4:Y:S01]  /*5a20*/  LDL.LU R250, [R1+0xb54] ;  /* 0x000b540001fa7983 */ /* 0x000f220000300800 */
[----:B------:R-:W-:-:S03]  /*5a30*/  ISETP.GE.AND P4, PT, R0, RZ, PT ;  /* 0x000000ff0000720c */ /* 0x000fc60003f86270 */
[----:B------:R-:W4:Y:S04]  /*5a40*/  LDL.LU R251, [R1+0xb50] ;  /* 0x000b500001fb7983 */ /* 0x000f280000300800 */
[----:B------:R-:W4:Y:S01]  /*5a50*/  LDL.LU R0, [R1+0xb4c] ;  /* 0x000b4c0001007983 */ /* 0x000f220000300800 */
[----:B------:R-:W-:Y:S02]  /*5a60*/  @!P0 IMAD.MOV R116, RZ, RZ, -R116 ;  /* 0x000000ffff748224 */ /* 0x000fe400078e0a74 */
[----:B------:R-:W-:Y:S02]  /*5a70*/  @!P1 IMAD.MOV R115, RZ, RZ, -R115 ;  /* 0x000000ffff739224 */ /* 0x000fe400078e0a73 */
[----:B------:R-:W-:Y:S02]  /*5a80*/  @!P2 IMAD.MOV R114, RZ, RZ, -R114 ;  /* 0x000000ffff72a224 */ /* 0x000fe400078e0a72 */
[----:B------:R-:W-:-:S02]  /*5a90*/  @!P3 IMAD.MOV R113, RZ, RZ, -R113 ;  /* 0x000000ffff71b224 */ /* 0x000fc400078e0a71 */
[----:B------:R-:W-:Y:S01]  /*5aa0*/  @!P4 IMAD.MOV R112, RZ, RZ, -R112 ;  /* 0x000000ffff70c224 */ /* 0x000fe200078e0a70 */
[----:B--2---:R-:W-:Y:S02]  /*5ab0*/  ISETP.GE.AND P1, PT, R208, RZ, PT ;  /* 0x000000ffd000720c */ /* 0x004fe40003f26270 */
[----:B------:R-:W-:Y:S02]  /*5ac0*/  ISETP.GE.AND P0, PT, R123, RZ, PT ;  /* 0x000000ff7b00720c */ /* 0x000fe40003f06270 */
[----:B---3--:R-:W-:-:S09]  /*5ad0*/  ISETP.GE.AND P2, PT, R202, RZ, PT ;  /* 0x000000ffca00720c */ /* 0x008fd20003f46270 */
[----:B------:R-:W-:Y:S01]  /*5ae0*/  @!P1 IMAD.MOV R110, RZ, RZ, -R110 ;  /* 0x000000ffff6e9224 */ /* 0x000fe200078e0a6e */
[----:B------:R-:W-:Y:S02]  /*5af0*/  ISETP.GE.AND P4, PT, R207, RZ, PT ;  /* 0x000000ffcf00720c */ /* 0x000fe40003f86270 */
[----:B----4-:R-:W-:Y:S01]  /*5b00*/  ISETP.GE.AND P3, PT, R206, RZ, PT ;  /* 0x000000ffce00720c */ /* 0x010fe20003f66270 */
[----:B------:R-:W-:Y:S01]  /*5b10*/  @!P0 IMAD.MOV R111, RZ, RZ, -R111 ;  /* 0x000000ffff6f8224 */ /* 0x000fe200078e0a6f */
[----:B------:R-:W-:Y:S01]  /*5b20*/  ISETP.GE.AND P0, PT, R131, RZ, PT ;  /* 0x000000ff8300720c */ /* 0x000fe20003f06270 */
[----:B------:R-:W-:-:S10]  /*5b30*/  @!P2 IMAD.MOV R109, RZ, RZ, -R109 ;  /* 0x000000ffff6da224 */ /* 0x000fd400078e0a6d */
[----:B------:R-:W-:Y:S01]  /*5b40*/  @!P3 IMAD.MOV R108, RZ, RZ, -R108 ;  /* 0x000000ffff6cb224 */ /* 0x000fe200078e0a6c */
[----:B------:R-:W-:Y:S02]  /*5b50*/  ISETP.GE.AND P3, PT, R250, RZ, PT ;  /* 0x000000fffa00720c */ /* 0x000fe40003f66270 */
[----:B------:R-:W-:Y:S02]  /*5b60*/  ISETP.GE.AND P2, PT, R251, RZ, PT ;  /* 0x000000fffb00720c */ /* 0x000fe40003f46270 */
[----:B------:R-:W-:Y:S01]  /*5b70*/  ISETP.GE.AND P1, PT, R0, RZ, PT ;  /* 0x000000ff0000720c */ /* 0x000fe20003f26270 */
[----:B------:R-:W-:Y:S01]  /*5b80*/  @!P0 IMAD.MOV R106, RZ, RZ, -R106 ;  /* 0x000000ffff6a8224 */ /* 0x000fe200078e0a6a */
[----:B------:R-:W-:Y:S01]  /*5b90*/  ISETP.GE.AND P0, PT, R248, RZ, PT ;  /* 0x000000fff800720c */ /* 0x000fe20003f06270 */
[----:B------:R-:W-:Y:S01]  /*5ba0*/  @!P4 IMAD.MOV R107, RZ, RZ, -R107 ;  /* 0x000000ffff6bc224 */ /* 0x000fe200078e0a6b */
[----:B------:R-:W-:-:S05]  /*5bb0*/  ISETP.GE.AND P4, PT, R249, RZ, PT ;  /* 0x000000fff900720c */ /* 0x000fca0003f86270 */
[----:B------:R-:W-:Y:S01]  /*5bc0*/  @!P3 IMAD.MOV R103, RZ, RZ, -R103 ;  /* 0x000000ffff67b224 */ /* 0x000fe200078e0a67 */
[----:B------:R-:W-:Y:S01]  /*5bd0*/  ISETP.GE.AND P3, PT, R245, RZ, PT ;  /* 0x000000fff500720c */ /* 0x000fe20003f66270 */
[----:B------:R-:W1:Y:S01]  /*5be0*/  S2R R208, SR_TID.X ;  /* 0x0000000000d07919 */ /* 0x000e620000002100 */
[----:B------:R-:W-:Y:S01]  /*5bf0*/  @!P2 IMAD.MOV R104, RZ, RZ, -R104 ;  /* 0x000000ffff68a224 */ /* 0x000fe200078e0a68 */
[----:B------:R-:W-:Y:S02]  /*5c00*/  ISETP.GE.AND P2, PT, R246, RZ, PT ;  /* 0x000000fff600720c */ /* 0x000fe40003f46270 */
[----:B------:R-:W2:Y:S01]  /*5c10*/  LDL.LU R0, [R1+0xb48] ;  /* 0x000b480001007983 */ /* 0x000ea20000300800 */
[----:B------:R-:W-:Y:S01]  /*5c20*/  @!P1 IMAD.MOV R105, RZ, RZ, -R105 ;  /* 0x000000ffff699224 */ /* 0x000fe200078e0a69 */
[----:B------:R-:W-:Y:S01]  /*5c30*/  ISETP.GE.AND P1, PT, R247, RZ, PT ;  /* 0x000000fff700720c */ /* 0x000fe20003f26270 */
[----:B------:R-:W-:Y:S01]  /*5c40*/  @!P0 IMAD.MOV R101, RZ, RZ, -R101 ;  /* 0x000000ffff658224 */ /* 0x000fe200078e0a65 */
[----:B------:R-:W-:Y:S01]  /*5c50*/  ISETP.GE.AND P0, PT, R243, RZ, PT ;  /* 0x000000fff300720c */ /* 0x000fe20003f06270 */
[----:B------:R-:W-:Y:S01]  /*5c60*/  @!P4 IMAD.MOV R102, RZ, RZ, -R102 ;  /* 0x000000ffff66c224 */ /* 0x000fe200078e0a66 */
[----:B------:R-:W-:-:S02]  /*5c70*/  ISETP.GE.AND P4, PT, R244, RZ, PT ;  /* 0x000000fff400720c */ /* 0x000fc40003f86270 */
[----:B------:R-:W-:Y:S01]  /*5c80*/  @!P3 IMAD.MOV R98, RZ, RZ, -R98 ;  /* 0x000000ffff62b224 */ /* 0x000fe200078e0a62 */
[----:B------:R-:W-:Y:S02]  /*5c90*/  ISETP.GE.AND P3, PT, R240, RZ, PT ;  /* 0x000000fff000720c */ /* 0x000fe40003f66270 */
[----:B------:R-:W-:Y:S01]  /*5ca0*/  @!P2 IMAD.MOV R99, RZ, RZ, -R99 ;  /* 0x000000ffff63a224 */ /* 0x000fe200078e0a63 */
[----:B------:R-:W-:-:S03]  /*5cb0*/  ISETP.GE.AND P2, PT, R241, RZ, PT ;  /* 0x000000fff100720c */ /* 0x000fc60003f46270 */
[----:B------:R-:W-:Y:S01]  /*5cc0*/  @!P1 IMAD.MOV R100, RZ, RZ, -R100 ;  /* 0x000000ffff649224 */ /* 0x000fe200078e0a64 */
[----:B------:R-:W-:Y:S01]  /*5cd0*/  ISETP.GE.AND P1, PT, R242, RZ, PT ;  /* 0x000000fff200720c */ /* 0x000fe20003f26270 */
[----:B------:R-:W-:Y:S01]  /*5ce0*/  @!P0 IMAD.MOV R96, RZ, RZ, -R96 ;  /* 0x000000ffff608224 */ /* 0x000fe200078e0a60 */
[----:B------:R-:W-:Y:S01]  /*5cf0*/  ISETP.GE.AND P0, PT, R238, RZ, PT ;  /* 0x000000ffee00720c */ /* 0x000fe20003f06270 */
[----:B------:R-:W-:Y:S01]  /*5d00*/  @!P4 IMAD.MOV R97, RZ, RZ, -R97 ;  /* 0x000000ffff61c224 */ /* 0x000fe200078e0a61 */
[----:B------:R-:W-:Y:S02]  /*5d10*/  ISETP.GE.AND P4, PT, R239, RZ, PT ;  /* 0x000000ffef00720c */ /* 0x000fe40003f86270 */
        /* <DEDUP_REMOVED lines=185> */
[----:B------:R-:W-:Y:S02]  /*68b0*/  ISETP.GE.AND P1, PT, R140, RZ, PT ;  /* 0x000000ff8c00720c */ /* 0x000fe40003f26270 */
[----:B------:R-:W-:Y:S01]  /*68c0*/  IABS R123, c[0x0][0x17c] ;  /* 0x00005f00007b7a13 */ /* 0x000fe20000000000 */
[----:B------:R-:W-:Y:S02]  /*68d0*/  @!P0 IMAD.MOV R235, RZ, RZ, -R235 ;  /* 0x000000ffffeb8224 */ /* 0x000fe400078e0aeb */
[----:B------:R-:W-:Y:S01]  /*68e0*/  @!P4 IMAD.MOV R3, RZ, RZ, -R3 ;  /* 0x000000ffff03c224 */ /* 0x000fe200078e0a03 */
[----:B------:R-:W-:Y:S02]  /*68f0*/  ISETP.GT.U32.AND P0, PT, R123, R124, PT ;  /* 0x0000007c7b00720c */ /* 0x000fe40003f04070 */
[----:B------:R-:W-:Y:S01]  /*6900*/  ISETP.GE.AND P4, PT, R137, RZ, PT ;  /* 0x000000ff8900720c */ /* 0x000fe20003f86270 */
[----:B------:R-:W-:Y:S01]  /*6910*/  @!P2 IMAD.MOV R129, RZ, RZ, -R129 ;  /* 0x000000ffff81a224 */ /* 0x000fe200078e0a81 */
[----:B------:R-:W-:Y:S01]  /*6920*/  ISETP.GE.AND P2, PT, R135, RZ, PT ;  /* 0x000000ff8700720c */ /* 0x000fe20003f46270 */
[----:B------:R-:W-:-:S02]  /*6930*/  @!P3 IMAD.MOV R128, RZ, RZ, -R128 ;  /* 0x000000ffff80b224 */ /* 0x000fc400078e0a80 */
[----:B------:R-:W-:Y:S01]  /*6940*/  @!P1 IMAD.MOV R234, RZ, RZ, -R234 ;  /* 0x000000ffffea9224 */ /* 0x000fe200078e0aea */
[----:B------:R-:W-:Y:S02]  /*6950*/  ISETP.GE.AND P1, PT, R136, RZ, PT ;  /* 0x000000ff8800720c */ /* 0x000fe40003f26270 */
[----:B------:R-:W-:Y:S02]  /*6960*/  ISETP.GE.AND P3, PT, R134, RZ, PT ;  /* 0x000000ff8600720c */ /* 0x000fe40003f66270 */
[----:B-1----:R-:W-:Y:S01]  /*6970*/  SHF.R.U32.HI R208, RZ, 0x6, R208 ;  /* 0x00000006ffd07819 */ /* 0x002fe200000116d0 */
[----:B------:R-:W-:Y:S01]  /*6980*/  @!P0 IMAD.IADD R124, R124, 0x1, -R123 ;  /* 0x000000017c7c8824 */ /* 0x000fe200078e0a7b */
[----:B------:R-:W-:Y:S01]  /*6990*/  ISETP.NE.AND P0, PT, RZ, c[0x0][0x17c], PT ;  /* 0x00005f00ff007a0c */ /* 0x000fe20003f05270 */
[----:B------:R-:W-:Y:S01]  /*69a0*/  @!P4 IMAD.MOV R127, RZ, RZ, -R127 ;  /* 0x000000ffff7fc224 */ /* 0x000fe200078e0a7f */
[----:B------:R-:W-:Y:S01]  /*69b0*/  LOP3.LUT R123, RZ, c[0x0][0x17c], RZ, 0x33, !PT ;  /* 0x00005f00ff7b7a12 */ /* 0x000fe200078e33ff */
[----:B------:R-:W-:Y:S01]  /*69c0*/  @!P2 IMAD.MOV R125, RZ, RZ, -R125 ;  /* 0x000000ffff7da224 */ /* 0x000fe200078e0a7d */
[----:B------:R-:W-:-:S03]  /*69d0*/  SGXT.U32 R208, R208, 0x1 ;  /* 0x00000001d0d0781a */ /* 0x000fc60000000000 */
[----:B------:R-:W-:Y:S01]  /*69e0*/  @!P1 IMAD.MOV R126, RZ, RZ, -R126 ;  /* 0x000000ffff7e9224 */ /* 0x000fe200078e0a7e */
[C---:B------:R-:W-:Y:S01]  /*69f0*/  SEL R129, R123.reuse, R129, !P0 ;  /* 0x000000817b817207 */ /* 0x040fe20004000000 */
[----:B------:R-:W-:Y:S01]  /*6a00*/  @!P3 IMAD.MOV R124, RZ, RZ, -R124 ;  /* 0x000000ffff7cb224 */ /* 0x000fe200078e0a7c */
[C---:B------:R-:W-:Y:S02]  /*6a10*/  SEL R128, R123.reuse, R128, !P0 ;  /* 0x000000807b807207 */ /* 0x040fe40004000000 */
[C---:B------:R-:W-:Y:S01]  /*6a20*/  SEL R127, R123.reuse, R127, !P0 ;  /* 0x0000007f7b7f7207 */ /* 0x040fe20004000000 */
[----:B------:R-:W-:Y:S01]  /*6a30*/  IMAD R203, R236, c[0x0][0x18c], RZ ;  /* 0x00006300eccb7a24 */ /* 0x000fe200078e02ff */
[C---:B------:R-:W-:Y:S01]  /*6a40*/  SEL R126, R123.reuse, R126, !P0 ;  /* 0x0000007e7b7e7207 */ /* 0x040fe20004000000 */
[----:B------:R-:W-:Y:S01]  /*6a50*/  STL [R1+0x58], R129 ;  /* 0x0000588101007387 */ /* 0x000fe20000100800 */
[C---:B------:R-:W-:Y:S02]  /*6a60*/  SEL R121, R123.reuse, R121, !P0 ;  /* 0x000000797b797207 */ /* 0x040fe40004000000 */
[----:B------:R-:W-:-:S02]  /*6a70*/  SEL R120, R123, R120, !P0 ;  /* 0x000000787b787207 */ /* 0x000fc40004000000 */
[C---:B------:R-:W-:Y:S02]  /*6a80*/  SEL R119, R123.reuse, R119, !P0 ;  /* 0x000000777b777207 */ /* 0x040fe40004000000 */
[C---:B------:R-:W-:Y:S02]  /*6a90*/  SEL R118, R123.reuse, R118, !P0 ;  /* 0x000000767b767207 */ /* 0x040fe40004000000 */
[C---:B------:R-:W-:Y:S02]  /*6aa0*/  SEL R117, R123.reuse, R117, !P0 ;  /* 0x000000757b757207 */ /* 0x040fe40004000000 */
[C---:B------:R-:W-:Y:S02]  /*6ab0*/  SEL R116, R123.reuse, R116, !P0 ;  /* 0x000000747b747207 */ /* 0x040fe40004000000 */
        /* <DEDUP_REMOVED lines=117> */
[----:B------:R-:W-:Y:S01]  /*7210*/  LOP3.LUT R146, R208, 0x4, RZ, 0xfc, !PT ;  /* 0x00000004d0927812 */ /* 0x000fe200078efcff */
[----:B------:R-:W-:Y:S01]  /*7220*/  STL [R1+0x5c], R128 ;  /* 0x00005c8001007387 */ /* 0x000fe20000100800 */
[----:B------:R-:W-:Y:S02]  /*7230*/  SEL R123, R123, R124, !P0 ;  /* 0x0000007c7b7b7207 */ /* 0x000fe40004000000 */
[----:B------:R-:W-:Y:S01]  /*7240*/  ISETP.GE.AND P2, PT, R146, c[0x0][0x180], PT ;  /* 0x0000600092007a0c */ /* 0x000fe20003f46270 */
[----:B------:R-:W-:Y:S01]  /*7250*/  STL [R1+0x60], R127 ;  /* 0x0000607f01007387 */ /* 0x000fe20000100800 */
[----:B------:R-:W-:Y:S02]  /*7260*/  LEA R248, P3, R203, c[0x0][0x168], 0x2 ;  /* 0x00005a00cbf87a11 */ /* 0x000fe400078610ff */
[C---:B------:R-:W-:Y:S01]  /*7270*/  LOP3.LUT R145, R208.reuse, 0x8, RZ, 0xfc, !PT ;  /* 0x00000008d0917812 */ /* 0x040fe200078efcff */
[----:B------:R-:W-:Y:S01]  /*7280*/  STL [R1+0x64], R126 ;  /* 0x0000647e01007387 */ /* 0x000fe20000100800 */
[----:B------:R-:W-:-:S03]  /*7290*/  LOP3.LUT R144, R208, 0xc, RZ, 0xfc, !PT ;  /* 0x0000000cd0907812 */ /* 0x000fc600078efcff */
[----:B------:R-:W-:Y:S01]  /*72a0*/  STL [R1+0x68], R125 ;  /* 0x0000687d01007387 */ /* 0x000fe20000100800 */
[----:B------:R-:W-:-:S03]  /*72b0*/  ISETP.GE.AND P1, PT, R145, c[0x0][0x180], PT ;  /* 0x0000600091007a0c */ /* 0x000fc60003f26270 */
[----:B------:R1:W-:Y:S01]  /*72c0*/  STL [R1+0x6c], R123 ;  /* 0x00006c7b01007387 */ /* 0x0003e20000100800 */
[----:B------:R-:W-:Y:S02]  /*72d0*/  LEA.HI.X.SX32 R209, R203, c[0x0][0x16c], 0x2, P3 ;  /* 0x00005b00cbd17a11 */ /* 0x000fe400018f16ff */
[----:B------:R-:W-:Y:S02]  /*72e0*/  ISETP.GE.AND P3, PT, R144, c[0x0][0x180], PT ;  /* 0x0000600090007a0c */ /* 0x000fe40003f66270 */
[C---:B------:R-:W-:Y:S02]  /*72f0*/  LOP3.LUT R143, R208.reuse, 0x10, RZ, 0xfc, !PT ;  /* 0x00000010d08f7812 */ /* 0x040fe400078efcff */
[----:B-1----:R-:W-:Y:S02]  /*7300*/  LOP3.LUT R123, R208, 0x32, RZ, 0xfc, !PT ;  /* 0x00000032d07b7812 */ /* 0x002fe400078efcff */
[----:B------:R-:W-:Y:S02]  /*7310*/  SEL R123, R122, RZ, !P2 ;  /* 0x000000ff7a7b7207 */ /* 0x000fe40005000000 */
[----:B------:R-:W-:-:S02]  /*7320*/  LOP3.LUT R142, R208, 0x14, RZ, 0xfc, !PT ;  /* 0x00000014d08e7812 */ /* 0x000fc400078efcff */
[----:B------:R-:W-:Y:S01]  /*7330*/  SEL R124, R122, RZ, !P1 ;  /* 0x000000ff7a7c7207 */ /* 0x000fe20004800000 */
[----:B------:R1:W-:Y:S01]  /*7340*/  STL [R1+0x1b8], R123 ;  /* 0x0001b87b01007387 */ /* 0x0003e20000100800 */
[----:B------:R-:W-:Y:S02]  /*7350*/  ISETP.GE.AND P2, PT, R143, c[0x0][0x180], PT ;  /* 0x000060008f007a0c */ /* 0x000fe40003f46270 */
[----:B------:R-:W-:Y:S01]  /*7360*/  ISETP.GE.AND P1, PT, R142, c[0x0][0x180], PT ;  /* 0x000060008e007a0c */ /* 0x000fe20003f26270 */
[----:B------:R3:W-:Y:S01]  /*7370*/  STL [R1+0x1ac], R124 ;  /* 0x0001ac7c01007387 */ /* 0x0007e20000100800 */
[----:B------:R-:W-:Y:S02]  /*7380*/  LOP3.LUT R141, R208, 0x18, RZ, 0xfc, !PT ;  /* 0x00000018d08d7812 */ /* 0x000fe400078efcff */
[----:B-1----:R-:W-:Y:S02]  /*7390*/  SEL R123, R122, RZ, !P3 ;  /* 0x000000ff7a7b7207 */ /* 0x002fe40005800000 */
[----:B------:R-:W-:-:S02]  /*73a0*/  LOP3.LUT R140, R208, 0x1c, RZ, 0xfc, !PT ;  /* 0x0000001cd08c7812 */ /* 0x000fc400078efcff */
[----:B---3--:R-:W-:Y:S01]  /*73b0*/  SEL R124, R122, RZ, !P2 ;  /* 0x000000ff7a7c7207 */ /* 0x008fe20005000000 */
        /* <DEDUP_REMOVED lines=23> */
[----:B------:R-:W-:Y:S01]  /*7530*/  LOP3.LUT R135, R208, 0x38, RZ, 0xfc, !PT ;  /* 0x00000038d0877812 */ /* 0x000fe200078efcff */
[----:B------:R1:W-:Y:S01]  /*7540*/  STL [R1+0x74], R123 ;  /* 0x0000747b01007387 */ /* 0x0003e20000100800 */
[----:B---3--:R-:W-:Y:S02]  /*7550*/  SEL R124, R122, RZ, !P2 ;  /* 0x000000ff7a7c7207 */ /* 0x008fe40005000000 */
[----:B------:R-:W-:Y:S02]  /*7560*/  ISETP.GE.AND P3, PT, R137, c[0x0][0x180], PT ;  /* 0x0000600089007a0c */ /* 0x000fe40003f66270 */
[----:B------:R-:W-:Y:S02]  /*7570*/  LOP3.LUT R134, R208, 0x3c, RZ, 0xfc, !PT ;  /* 0x0000003cd0867812 */ /* 0x000fe400078efcff */
[----:B------:R-:W-:Y:S02]  /*7580*/  ISETP.GE.AND P2, PT, R136, c[0x0][0x180], PT ;  /* 0x0000600088007a0c */ /* 0x000fe40003f46270 */
[----:B-1----:R-:W-:Y:S01]  /*7590*/  SEL R123, R122, RZ, !P1 ;  /* 0x000000ff7a7b7207 */ /* 0x002fe20004800000 */
[----:B------:R1:W-:Y:S01]  /*75a0*/  STL [R1+0x70], R124 ;  /* 0x0000707c01007387 */ /* 0x0003e20000100800 */
[----:B------:R-:W-:-:S02]  /*75b0*/  ISETP.NE.U32.AND P4, PT, R130, RZ, PT ;  /* 0x000000ff8200720c */ /* 0x000fc40003f85070 */
[C---:B------:R-:W-:Y:S02]  /*75c0*/  LOP3.LUT R131, R208.reuse, 0x2, RZ, 0xfc, !PT ;  /* 0x00000002d0837812 */ /* 0x040fe400078efcff */
[----:B------:R-:W-:Y:S01]  /*75d0*/  ISETP.GE.AND P1, PT, R135, c[0x0][0x180], PT ;  /* 0x0000600087007a0c */ /* 0x000fe20003f26270 */
[----:B------:R3:W-:Y:S01]  /*75e0*/  STL [R1+0x144], R123 ;  /* 0x0001447b01007387 */ /* 0x0007e20000100800 */
[----:B------:R-:W-:Y:S02]  /*75f0*/  LOP3.LUT R130, R208, 0x6, RZ, 0xfc, !PT ;  /* 0x00000006d0827812 */ /* 0x000fe400078efcff */
[----:B-1----:R-:W-:Y:S02]  /*7600*/  SEL R124, R122, RZ, !P3 ;  /* 0x000000ff7a7c7207 */ /* 0x002fe40005800000 */
[----:B------:R-:W-:Y:S02]  /*7610*/  ISETP.GE.AND P3, PT, R134, c[0x0][0x180], PT ;  /* 0x0000600086007a0c */ /* 0x000fe40003f66270 */
[----:B------:R-:W-:-:S02]  /*7620*/  SEL R207, R122, RZ, !P1 ;  /* 0x000000ff7acf7207 */ /* 0x000fc40004800000 */
[----:B---3--:R-:W-:Y:S02]  /*7630*/  SEL R123, R122, RZ, !P2 ;  /* 0x000000ff7a7b7207 */ /* 0x008fe40005000000 */
[----:B------:R-:W-:Y:S02]  /*7640*/  ISETP.GE.AND P2, PT, R131, c[0x0][0x180], PT ;  /* 0x0000600083007a0c */ /* 0x000fe40003f46270 */
[----:B------:R-:W-:Y:S01]  /*7650*/  ISETP.GE.AND P1, PT, R130, c[0x0][0x180], PT ;  /* 0x0000600082007a0c */ /* 0x000fe20003f26270 */
[----:B------:R1:W-:Y:S01]  /*7660*/  STL [R1+0x78], R124 ;  /* 0x0000787c01007387 */ /* 0x0003e20000100800 */
[C---:B------:R-:W-:Y:S02]  /*7670*/  LOP3.LUT R129, R208.reuse, 0xa, RZ, 0xfc, !PT ;  /* 0x0000000ad0817812 */ /* 0x040fe400078efcff */
[----:B------:R-:W-:Y:S01]  /*7680*/  LOP3.LUT R128, R208, 0xe, RZ, 0xfc, !PT ;  /* 0x0000000ed0807812 */ /* 0x000fe200078efcff */
[----:B------:R3:W-:Y:S01]  /*7690*/  STL [R1+0x80], R123 ;  /* 0x0000807b01007387 */ /* 0x0007e20000100800 */
[----:B------:R-:W-:-:S02]  /*76a0*/  SEL R202, R122, RZ, !P3 ;  /* 0x000000ff7aca7207 */ /* 0x000fc40005800000 */
[----:B------:R-:W-:Y:S02]  /*76b0*/  ISETP.GE.AND P3, PT, R129, c[0x0][0x180], PT ;  /* 0x0000600081007a0c */ /* 0x000fe40003f66270 */
[----:B-1----:R-:W-:Y:S01]  /*76c0*/  SEL R124, R122, RZ, !P2 ;  /* 0x000000ff7a7c7207 */ /* 0x002fe20005000000 */
[----:B------:R-:W-:Y:S01]  /*76d0*/  STL [R1+0xad8], R207 ;  /* 0x000ad8cf01007387 */ /* 0x000fe20000100800 */
[----:B------:R-:W-:Y:S02]  /*76e0*/  ISETP.GE.AND P2, PT, R128, c[0x0][0x180], PT ;  /* 0x0000600080007a0c */ /* 0x000fe40003f46270 */
[----:B---3--:R-:W-:Y:S01]  /*76f0*/  SEL R123, R122, RZ, !P1 ;  /* 0x000000ff7a7b7207 */ /* 0x008fe20004800000 */
[----:B------:R-:W-:Y:S01]  /*7700*/  STL [R1+0xadc], R202 ;  /* 0x000adcca01007387 */ /* 0x000fe20000100800 */
[C---:B------:R-:W-:Y:S02]  /*7710*/  LOP3.LUT R127, R208.reuse, 0x12, RZ, 0xfc, !PT ;  /* 0x00000012d07f7812 */ /* 0x040fe400078efcff */
[----:B------:R-:W-:Y:S01]  /*7720*/  LOP3.LUT R126, R208, 0x16, RZ, 0xfc, !PT ;  /* 0x00000016d07e7812 */ /* 0x000fe200078efcff */
[----:B------:R1:W-:Y:S01]  /*7730*/  STL [R1+0x1a4], R124 ;  /* 0x0001a47c01007387 */ /* 0x0003e20000100800 */
[----:B------:R-:W-:-:S03]  /*7740*/  ISETP.GE.AND P1, PT, R127, c[0x0][0x180], PT ;  /* 0x000060007f007a0c */ /* 0x000fc60003f26270 */
[----:B------:R3:W-:Y:S01]  /*7750*/  STL [R1+0x1a0], R123 ;  /* 0x0001a07b01007387 */ /* 0x0007e20000100800 */
[----:B------:R-:W-:Y:S02]  /*7760*/  LOP3.LUT R125, R208, 0x1a, RZ, 0xfc, !PT ;  /* 0x0000001ad07d7812 */ /* 0x000fe400078efcff */
[----:B-1----:R-:W-:Y:S02]  /*7770*/  SEL R124, R122, RZ, !P3 ;  /* 0x000000ff7a7c7207 */ /* 0x002fe40005800000 */
[----:B------:R-:W-:Y:S02]  /*7780*/  ISETP.GE.AND P3, PT, R126, c[0x0][0x180], PT ;  /* 0x000060007e007a0c */ /* 0x000fe40003f66270 */
[----:B---3--:R-:W-:Y:S01]  /*7790*/  SEL R123, R122, RZ, !P2 ;  /* 0x000000ff7a7b7207 */ /* 0x008fe20005000000 */
[----:B------:R1:W-:Y:S01]  /*77a0*/  STL [R1+0x19c], R124 ;  /* 0x00019c7c01007387 */ /* 0x0003e20000100800 */
[----:B------:R-:W-:-:S03]  /*77b0*/  LOP3.LUT R245, R208, 0x1e, RZ, 0xfc, !PT ;  /* 0x0000001ed0f57812 */ /* 0x000fc600078efcff */
[----:B------:R3:W-:Y:S01]  /*77c0*/  STL [R1+0x198], R123 ;  /* 0x0001987b01007387 */ /* 0x0007e20000100800 */
[----:B------:R-:W-:Y:S02]  /*77d0*/  ISETP.GE.AND P2, PT, R125, c[0x0][0x180], PT ;  /* 0x000060007d007a0c */ /* 0x000fe40003f46270 */
[C---:B-1----:R-:W-:Y:S02]  /*77e0*/  SEL R124, R122.reuse, RZ, !P1 ;  /* 0x000000ff7a7c7207 */ /* 0x042fe40004800000 */
[----:B------:R-:W-:Y:S02]  /*77f0*/  ISETP.GE.AND P1, PT, R245, c[0x0][0x180], PT ;  /* 0x00006000f5007a0c */ /* 0x000fe40003f26270 */
[----:B---3--:R-:W-:Y:S01]  /*7800*/  SEL R123, R122, RZ, !P3 ;  /* 0x000000ff7a7b7207 */ /* 0x008fe20005800000 */
[----:B------:R1:W-:Y:S01]  /*7810*/  STL [R1+0x194], R124 ;  /* 0x0001947c01007387 */ /* 0x0003e20000100800 */
[C---:B------:R-:W-:Y:S02]  /*7820*/  LOP3.LUT R244, R208.reuse, 0x22, RZ, 0xfc, !PT ;  /* 0x00000022d0f47812 */ /* 0x040fe400078efcff */
[----:B------:R-:W-:Y:S01]  /*7830*/  LOP3.LUT R243, R208, 0x26, RZ, 0xfc, !PT ;  /* 0x00000026d0f37812 */ /* 0x000fe200078efcff */
[----:B------:R3:W-:Y:S01]  /*7840*/  STL [R1+0x190], R123 ;  /* 0x0001907b01007387 */ /* 0x0007e20000100800 */
[----:B------:R-:W-:-:S02]  /*7850*/  ISETP.GE.AND P3, PT, R244, c[0x0][0x180], PT ;  /* 0x00006000f4007a0c */ /* 0x000fc40003f66270 */
        /* <DEDUP_REMOVED lines=8> */
[----:B-1----:R-:W-:Y:S02]  /*78e0*/  SEL R124, R122, RZ, !P3 ;  /* 0x000000ff7a7c7207 */ /* 0x002fe40005800000 */
        /* <DEDUP_REMOVED lines=8> */
[----:B---3--:R-:W-:-:S03]  /*7970*/  SEL R123, R122, RZ, !P3 ;  /* 0x000000ff7a7b7207 */ /* 0x008fc60005800000 */
[----:B------:R1:W-:Y:S01]  /*7980*/  STL [R1+0x17c], R124 ;  /* 0x00017c7c01007387 */ /* 0x0003e20000100800 */
[C---:B------:R-:W-:Y:S02]  /*7990*/  LOP3.LUT R240, R208.reuse, 0x3a, RZ, 0xfc, !PT ;  /* 0x0000003ad0f07812 */ /* 0x040fe400078efcff */
[----:B------:R-:W-:Y:S01]  /*79a0*/  ISETP.GE.AND P3, PT, R241, c[0x0][0x180], PT ;  /* 0x00006000f1007a0c */ /* 0x000fe20003f66270 */
[----:B------:R3:W-:Y:S01]  /*79b0*/  STL [R1+0x178], R123 ;  /* 0x0001787b01007387 */ /* 0x0007e20000100800 */
[----:B------:R-:W-:Y:S02]  /*79c0*/  LOP3.LUT R239, R208, 0x3e, RZ, 0xfc, !PT ;  /* 0x0000003ed0ef7812 */ /* 0x000fe400078efcff */
[C---:B-1----:R-:W-:Y:S02]  /*79d0*/  SEL R124, R122.reuse, RZ, !P3 ;  /* 0x000000ff7a7c7207 */ /* 0x042fe40005800000 */
[----:B---3--:R-:W-:Y:S02]  /*79e0*/  SEL R123, R122, RZ, !P2 ;  /* 0x000000ff7a7b7207 */ /* 0x008fe40005000000 */
[----:B------:R-:W-:-:S02]  /*79f0*/  ISETP.GE.AND P2, PT, R240, c[0x0][0x180], PT ;  /* 0x00006000f0007a0c */ /* 0x000fc40003f46270 */
[----:B------:R-:W-:Y:S01]  /*7a00*/  ISETP.GE.AND P3, PT, R239, c[0x0][0x180], PT ;  /* 0x00006000ef007a0c */ /* 0x000fe20003f66270 */
[----:B------:R1:W-:Y:S01]  /*7a10*/  STL [R1+0x174], R123 ;  /* 0x0001747b01007387 */ /* 0x0003e20000100800 */
[----:B------:R-:W-:Y:S02]  /*7a20*/  IMAD R121, R121, c[0x0][0x190], RZ ;  /* 0x0000640079797a24 */ /* 0x000fe400078e02ff */
[----:B------:R-:W-:Y:S01]  /*7a30*/  IMAD R120, R120, c[0x0][0x190], RZ ;  /* 0x0000640078787a24 */ /* 0x000fe200078e02ff */
[----:B------:R-:W-:Y:S01]  /*7a40*/  STL [R1+0x170], R124 ;  /* 0x0001707c01007387 */ /* 0x000fe20000100800 */
[----:B------:R-:W-:Y:S01]  /*7a50*/  IMAD R119, R119, c[0x0][0x190], RZ ;  /* 0x0000640077777a24 */ /* 0x000fe200078e02ff */
[C---:B-1----:R-:W-:Y:S02]  /*7a60*/  SEL R123, R122.reuse, RZ, !P2 ;  /* 0x000000ff7a7b7207 */ /* 0x042fe40005000000 */
[----:B------:R-:W-:Y:S01]  /*7a70*/  SEL R122, R122, RZ, !P3 ;  /* 0x000000ff7a7a7207 */ /* 0x000fe20005800000 */
[----:B------:R-:W-:-:S02]  /*7a80*/  IMAD R118, R118, c[0x0][0x190], RZ ;  /* 0x0000640076767a24 */ /* 0x000fc400078e02ff */
[----:B------:R1:W-:Y:S01]  /*7a90*/  STL [R1+0x16c], R123 ;  /* 0x00016c7b01007387 */ /* 0x0003e20000100800 */
[----:B------:R-:W-:Y:S02]  /*7aa0*/  IMAD R117, R117, c[0x0][0x190], RZ ;  /* 0x0000640075757a24 */ /* 0x000fe400078e02ff */
[----:B------:R-:W-:Y:S01]  /*7ab0*/  IMAD R116, R116, c[0x0][0x190], RZ ;  /* 0x0000640074747a24 */ /* 0x000fe200078e02ff */
[----:B------:R-:W-:Y:S01]  /*7ac0*/  STL [R1+0x168], R122 ;  /* 0x0001687a01007387 */ /* 0x000fe20000100800 */
[----:B------:R-:W-:-:S03]  /*7ad0*/  IMAD R115, R115, c[0x0][0x190], RZ ;  /* 0x0000640073737a24 */ /* 0x000fc600078e02ff */
        /* <DEDUP_REMOVED lines=101> */
[----:B------:R-:W-:Y:S01]  /*8130*/  IMAD R137, R64, c[0x0][0x190], RZ ;  /* 0x0000640040897a24 */ /* 0x000fe200078e02ff */
[----:B------:R-:W-:Y:S02]  /*8140*/  ISETP.GE.AND P1, PT, R133, RZ, PT ;  /* 0x000000ff8500720c */ /* 0x000fe40003f26270 */
        /* <DEDUP_REMOVED lines=13> */
[----:B-1----:R-:W-:-:S03]  /*8220*/  IMAD R123, R57, c[0x0][0x190], RZ ;  /* 0x00006400397b7a24 */ /* 0x002fc600078e02ff */
[----:B------:R-:W-:Y:S01]  /*8230*/  STL [R1+0x370], R135 ;  /* 0x0003708701007387 */ /* 0x000fe20000100800 */
[----:B------:R-:W-:-:S03]  /*8240*/  IMAD R124, R56, c[0x0][0x190], RZ ;  /* 0x00006400387c7a24 */ /* 0x000fc600078e02ff */
[----:B------:R-:W-:Y:S01]  /*8250*/  STL [R1+0x36c], R133 ;  /* 0x00036c8501007387 */ /* 0x000fe20000100800 */
[----:B------:R-:W-:-:S03]  /*8260*/  IMAD R126, R55, c[0x0][0x190], RZ ;  /* 0x00006400377e7a24 */ /* 0x000fc600078e02ff */
[----:B------:R-:W-:Y:S01]  /*8270*/  STL [R1+0x368], R131 ;  /* 0x0003688301007387 */ /* 0x000fe20000100800 */
[----:B------:R-:W-:Y:S01]  /*8280*/  IMAD R128, R54, c[0x0][0x190], RZ ;  /* 0x0000640036807a24 */ /* 0x000fe200078e02ff */
[----:B------:R-:W-:Y:S02]  /*8290*/  ISETP.GT.AND P2, PT, R132, 0x7f, PT ;  /* 0x0000007f8400780c */ /* 0x000fe40003f44270 */
        /* <DEDUP_REMOVED lines=72> */
[----:B------:R-:W-:Y:S02]  /*8720*/  ISETP.NE.AND P0, PT, RZ, c[0x0][0x178], PT ;  /* 0x00005e00ff007a0c */ /* 0x000fe40003f05270 */
        /* <DEDUP_REMOVED lines=19> */
[----:B------:R-:W-:Y:S01]  /*8860*/  @!P1 IMAD.MOV R252, RZ, RZ, -R252 ;  /* 0x000000fffffc9224 */ /* 0x000fe200078e0afc */
[----:B------:R-:W-:Y:S01]  /*8870*/  LEA R250, P1, R121, R248, 0x2 ;  /* 0x000000f879fa7211 */ /* 0x000fe200078210ff */
[----:B------:R-:W-:Y:S01]  /*8880*/  IMAD R226, R8, c[0x0][0x190], RZ ;  /* 0x0000640008e27a24 */ /* 0x000fe200078e02ff */
[----:B------:R-:W-:Y:S01]  /*8890*/  STL [R1+0x2ac], R214 ;  /* 0x0002acd601007387 */ /* 0x000fe20000100800 */
[----:B------:R-:W-:-:S03]  /*88a0*/  IMAD R228, R7, c[0x0][0x190], RZ ;  /* 0x0000640007e47a24 */ /* 0x000fc600078e02ff */
[----:B------:R-:W-:Y:S01]  /*88b0*/  STL [R1+0x2a8], R216 ;  /* 0x0002a8d801007387 */ /* 0x000fe20000100800 */
[----:B------:R-:W-:-:S03]  /*88c0*/  IMAD R230, R6, c[0x0][0x190], RZ ;  /* 0x0000640006e67a24 */ /* 0x000fc600078e02ff */
[----:B------:R-:W-:Y:S01]  /*88d0*/  STL [R1+0x2a4], R218 ;  /* 0x0002a4da01007387 */ /* 0x000fe20000100800 */
[----:B------:R-:W-:Y:S01]  /*88e0*/  IMAD R232, R5, c[0x0][0x190], RZ ;  /* 0x0000640005e87a24 */ /* 0x000fe200078e02ff */
[----:B------:R-:W-:Y:S02]  /*88f0*/  @!P0 LOP3.LUT R252, RZ, c[0x0][0x178], RZ, 0x33, !PT ;  /* 0x00005e00fffc8a12 */ /* 0x000fe400078e33ff */
[----:B------:R-:W-:Y:S01]  /*8900*/  STL [R1+0x2a0], R220 ;  /* 0x0002a0dc01007387 */ /* 0x000fe20000100800 */
[----:B------:R-:W-:Y:S01]  /*8910*/  IMAD R246, R4, c[0x0][0x190], RZ ;  /* 0x0000640004f67a24 */ /* 0x000fe200078e02ff */
[----:B------:R-:W-:Y:S01]  /*8920*/  LEA.HI.X.SX32 R251, R121, R209, 0x2, P1 ;  /* 0x000000d179fb7211 */ /* 0x000fe200008f16ff */
[----:B------:R-:W-:Y:S01]  /*8930*/  IMAD R207, R2, c[0x0][0x190], RZ ;  /* 0x0000640002cf7a24 */ /* 0x000fe200078e02ff */
[----:B------:R-:W-:Y:S01]  /*8940*/  STL [R1+0x29c], R222 ;  /* 0x00029cde01007387 */ /* 0x000fe20000100800 */
[----:B------:R-:W-:-:S03]  /*8950*/  LEA R2, P0, R120, R248, 0x2 ;  /* 0x000000f878027211 */ /* 0x000fc600078010ff */
[----:B------:R-:W-:Y:S01]  /*8960*/  STL [R1+0x298], R224 ;  /* 0x000298e001007387 */ /* 0x000fe20000100800 */
[----:B------:R-:W-:Y:S01]  /*8970*/  LEA R4, P1, R119, R248, 0x2 ;  /* 0x000000f877047211 */ /* 0x000fe200078210ff */
[----:B------:R-:W-:Y:S02]  /*8980*/  IMAD R202, R3, c[0x0][0x190], RZ ;  /* 0x0000640003ca7a24 */ /* 0x000fe400078e02ff */
[----:B------:R-:W-:Y:S01]  /*8990*/  STL [R1+0x294], R226 ;  /* 0x000294e201007387 */ /* 0x000fe20000100800 */
[----:B------:R-:W-:-:S03]  /*89a0*/  LEA.HI.X.SX32 R3, R120, R209, 0x2, P0 ;  /* 0x000000d178037211 */ /* 0x000fc600000f16ff */
[----:B------:R-:W-:Y:S01]  /*89b0*/  STL [R1+0x290], R228 ;  /* 0x000290e401007387 */ /* 0x000fe20000100800 */
[----:B------:R-:W-:-:S03]  /*89c0*/  LEA.HI.X.SX32 R5, R119, R209, 0x2, P1 ;  /* 0x000000d177057211 */ /* 0x000fc600008f16ff */
[----:B------:R-:W-:Y:S04]  /*89d0*/  STL [R1+0x28c], R230 ;  /* 0x00028ce601007387 */ /* 0x000fe80000100800 */
[----:B------:R-:W-:Y:S04]  /*89e0*/  STL [R1+0x288], R232 ;  /* 0x000288e801007387 */ /* 0x000fe80000100800 */
[----:B------:R-:W-:Y:S04]  /*89f0*/  STL [R1+0x284], R246 ;  /* 0x000284f601007387 */ /* 0x000fe80000100800 */
[----:B------:R-:W-:Y:S04]  /*8a00*/  STL [R1+0xae0], R252 ;  /* 0x000ae0fc01007387 */ /* 0x000fe80000100800 */
[----:B------:R-:W-:Y:S01]  /*8a10*/  STL [R1+0x280], R207 ;  /* 0x000280cf01007387 */ /* 0x000fe20000100800 */
[----:B------:R-:W-:-:S03]  /*8a20*/  LEA R8, P3, R118, R248, 0x2 ;  /* 0x000000f876087211 */ /* 0x000fc600078610ff */
[----:B------:R-:W-:Y:S04]  /*8a30*/  STL [R1+0x27c], R202 ;  /* 0x00027cca01007387 */ /* 0x000fe80000100800 */
[----:B------:R-:W-:Y:S01]  /*8a40*/  STL.64 [R1+0x128], R250 ;  /* 0x000128fa01007387 */ /* 0x000fe20000100a00 */
[----:B------:R-:W-:-:S03]  /*8a50*/  LEA R6, P0, R117, R248, 0x2 ;  /* 0x000000f875067211 */ /* 0x000fc600078010ff */
[----:B------:R-:W-:Y:S04]  /*8a60*/  STL.64 [R1+0xaa0], R2 ;  /* 0x000aa00201007387 */ /* 0x000fe80000100a00 */
[----:B------:R1:W-:Y:S01]  /*8a70*/  STL.64 [R1+0x120], R4 ;  /* 0x0001200401007387 */ /* 0x0003e20000100a00 */
[-C--:B------:R-:W-:Y:S02]  /*8a80*/  LEA.HI.X.SX32 R9, R118, R209.reuse, 0x2, P3 ;  /* 0x000000d176097211 */ /* 0x080fe400018f16ff */
[----:B------:R-:W-:Y:S02]  /*8a90*/  LEA.HI.X.SX32 R7, R117, R209, 0x2, P0 ;  /* 0x000000d175077211 */ /* 0x000fe400000f16ff */
[-C--:B-1----:R-:W-:Y:S02]  /*8aa0*/  LEA R4, P1, R116, R248.reuse, 0x2 ;  /* 0x000000f874047211 */ /* 0x082fe400078210ff */
[----:B------:R-:W-:-:S02]  /*8ab0*/  LEA R2, P3, R115, R248, 0x2 ;  /* 0x000000f873027211 */ /* 0x000fc400078610ff */
[-C--:B------:R-:W-:Y:S01]  /*8ac0*/  LEA.HI.X.SX32 R5, R116, R209.reuse, 0x2, P1 ;  /* 0x000000d174057211 */ /* 0x080fe200008f16ff */
[----:B------:R1:W-:Y:S01]  /*8ad0*/  STL.64 [R1+0x118], R8 ;  /* 0x0001180801007387 */ /* 0x0003e20000100a00 */
[----:B------:R-:W-:-:S03]  /*8ae0*/  LEA.HI.X.SX32 R3, R115, R209, 0x2, P3 ;  /* 0x000000d173037211 */ /* 0x000fc600018f16ff */
[----:B------:R3:W-:Y:S01]  /*8af0*/  STL.64 [R1+0x108], R4 ;  /* 0x0001080401007387 */ /* 0x0007e20000100a00 */
[----:B------:R-:W-:-:S03]  /*8b00*/  LEA R250, P0, R114, R248, 0x2 ;  /* 0x000000f872fa7211 */ /* 0x000fc600078010ff */
[----:B------:R4:W-:Y:S01]  /*8b10*/  STL.64 [R1+0x110], R6 ;  /* 0x0001100601007387 */ /* 0x0009e20000100a00 */
[-C--:B------:R-:W-:Y:S02]  /*8b20*/  LEA.HI.X.SX32 R251, R114, R209.reuse, 0x2, P0 ;  /* 0x000000d172fb7211 */ /* 0x080fe400000f16ff */
[-C--:B-1----:R-:W-:Y:S02]  /*8b30*/  LEA R8, P0, R111, R248.reuse, 0x2 ;  /* 0x000000f86f087211 */ /* 0x082fe400078010ff */
[CC--:B---3--:R-:W-:Y:S02]  /*8b40*/  LEA R4, P1, R113.reuse, R248.reuse, 0x2 ;  /* 0x000000f871047211 */ /* 0x0c8fe400078210ff */
[C---:B----4-:R-:W-:Y:S02]  /*8b50*/  LEA R6, P3, R112.reuse, R248, 0x2 ;  /* 0x000000f870067211 */ /* 0x050fe400078610ff */
[-C--:B------:R-:W-:Y:S02]  /*8b60*/  LEA.HI.X.SX32 R5, R113, R209.reuse, 0x2, P1 ;  /* 0x000000d171057211 */ /* 0x080fe400008f16ff */
[----:B------:R-:W-:-:S02]  /*8b70*/  LEA.HI.X.SX32 R7, R112, R209, 0x2, P3 ;  /* 0x000000d170077211 */ /* 0x000fc400018f16ff */
[-C--:B------:R-:W-:Y:S02]  /*8b80*/  LEA R12, P3, R109, R248.reuse, 0x2 ;  /* 0x000000f86d0c7211 */ /* 0x080fe400078610ff */
[-C--:B------:R-:W-:Y:S02]  /*8b90*/  LEA R10, P1, R110, R248.reuse, 0x2 ;  /* 0x000000f86e0a7211 */ /* 0x080fe400078210ff */
[-C--:B------:R-:W-:Y:S02]  /*8ba0*/  LEA.HI.X.SX32 R9, R111, R209.reuse, 0x2, P0 ;  /* 0x000000d16f097211 */ /* 0x080fe400000f16ff */
[-C--:B------:R-:W-:Y:S02]  /*8bb0*/  LEA.HI.X.SX32 R13, R109, R209.reuse, 0x2, P3 ;  /* 0x000000d16d0d7211 */ /* 0x080fe400018f16ff */
[----:B------:R-:W-:Y:S02]  /*8bc0*/  LEA R14, P0, R108, R248, 0x2 ;  /* 0x000000f86c0e7211 */ /* 0x000fe400078010ff */
        /* <DEDUP_REMOVED lines=56> */
[CC--:B------:R-:W-:Y:S02]  /*8f50*/  LEA R70, P1, R80.reuse, R248.reuse, 0x2 ;  /* 0x000000f850467211 */ /* 0x0c0fe400078210ff */
        /* <DEDUP_REMOVED lines=119> */
[-C--:B------:R-:W-:Y:S01]  /*96d0*/  LEA R190, P1, R196, R248.reuse, 0x2 ;  /* 0x000000f8c4be7211 */ /* 0x080fe200078210ff */
[----:B------:R-:W-:Y:S01]  /*96e0*/  STL [R1+0xab4], R250 ;  /* 0x000ab4fa01007387 */ /* 0x000fe20000100800 */
[-C--:B------:R-:W-:Y:S02]  /*96f0*/  LEA.HI.X.SX32 R189, R194, R209.reuse, 0x2, P0 ;  /* 0x000000d1c2bd7211 */ /* 0x080fe400000f16ff */
[-C--:B------:R-:W-:Y:S01]  /*9700*/  LEA.HI.X.SX32 R193, R198, R209.reuse, 0x2, P3 ;  /* 0x000000d1c6c17211 */ /* 0x080fe200018f16ff */
[----:B------:R-:W-:Y:S01]  /*9710*/  STL.64 [R1+0x100], R2 ;  /* 0x0001000201007387 */ /* 0x000fe20000100a00 */
[-C--:B------:R-:W-:Y:S02]  /*9720*/  LEA R194, P0, R200, R248.reuse, 0x2 ;  /* 0x000000f8c8c27211 */ /* 0x080fe400078010ff */
[----:B------:R-:W-:Y:S01]  /*9730*/  LEA.HI.X.SX32 R191, R196, R209, 0x2, P1 ;  /* 0x000000d1c4bf7211 */ /* 0x000fe200008f16ff */
[----:B------:R-:W-:Y:S01]  /*9740*/  STL [R1+0xab0], R251 ;  /* 0x000ab0fb01007387 */ /* 0x000fe20000100800 */
[----:B------:R-:W-:-:S02]  /*9750*/  LEA R198, P3, R210, R248, 0x2 ;  /* 0x000000f8d2c67211 */ /* 0x000fc400078610ff */
[-C--:B------:R-:W-:Y:S01]  /*9760*/  LEA R196, P1, R204, R248.reuse, 0x2 ;  /* 0x000000f8ccc47211 */ /* 0x080fe200078210ff */
[----:B------:R-:W-:Y:S01]  /*9770*/  STL [R1+0xabc], R4 ;  /* 0x000abc0401007387 */ /* 0x000fe20000100800 */
[-C--:B------:R-:W-:Y:S02]  /*9780*/  LEA.HI.X.SX32 R195, R200, R209.reuse, 0x2, P0 ;  /* 0x000000d1c8c37211 */ /* 0x080fe400000f16ff */
[-C--:B------:R-:W-:Y:S01]  /*9790*/  LEA.HI.X.SX32 R199, R210, R209.reuse, 0x2, P3 ;  /* 0x000000d1d2c77211 */ /* 0x080fe200018f16ff */
[----:B------:R-:W-:Y:S01]  /*97a0*/  STL [R1+0xab8], R5 ;  /* 0x000ab80501007387 */ /* 0x000fe20000100800 */
[-C--:B------:R-:W-:Y:S02]  /*97b0*/  LEA R200, P0, R212, R248.reuse, 0x2 ;  /* 0x000000f8d4c87211 */ /* 0x080fe400078010ff */
[----:B------:R-:W-:Y:S01]  /*97c0*/  LEA.HI.X.SX32 R197, R204, R209, 0x2, P1 ;  /* 0x000000d1ccc57211 */ /* 0x000fe200008f16ff */
[----:B------:R-:W-:Y:S01]  /*97d0*/  STL [R1+0xac4], R6 ;  /* 0x000ac40601007387 */ /* 0x000fe20000100800 */
[----:B------:R-:W-:-:S02]  /*97e0*/  LEA R210, P3, R216, R248, 0x2 ;  /* 0x000000f8d8d27211 */ /* 0x000fc400078610ff */
[----:B------:R-:W-:Y:S01]  /*97f0*/  LEA R204, P1, R214, R248, 0x2 ;  /* 0x000000f8d6cc7211 */ /* 0x000fe200078210ff */
[----:B------:R-:W-:Y:S01]  /*9800*/  STL [R1+0xac0], R7 ;  /* 0x000ac00701007387 */ /* 0x000fe20000100800 */
[----:B------:R-:W-:-:S03]  /*9810*/  LEA.HI.X.SX32 R201, R212, R209, 0x2, P0 ;  /* 0x000000d1d4c97211 */ /* 0x000fc600000f16ff */
[----:B------:R-:W-:Y:S01]  /*9820*/  STL [R1+0xacc], R8 ;  /* 0x000acc0801007387 */ /* 0x000fe20000100800 */
[----:B------:R-:W-:-:S03]  /*9830*/  LEA.HI.X.SX32 R211, R216, R209, 0x2, P3 ;  /* 0x000000d1d8d37211 */ /* 0x000fc600018f16ff */
[----:B------:R-:W-:Y:S01]  /*9840*/  STL [R1+0xac8], R9 ;  /* 0x000ac80901007387 */ /* 0x000fe20000100800 */
[----:B------:R-:W-:-:S03]  /*9850*/  LEA R212, P0, R218, R248, 0x2 ;  /* 0x000000f8dad47211 */ /* 0x000fc600078010ff */
[----:B------:R-:W-:Y:S01]  /*9860*/  STL.64 [R1+0xad0], R10 ;  /* 0x000ad00a01007387 */ /* 0x000fe20000100a00 */
[----:B------:R-:W-:Y:S02]  /*9870*/  LEA.HI.X.SX32 R205, R214, R209, 0x2, P1 ;  /* 0x000000d1d6cd7211 */ /* 0x000fe400008f16ff */
[-C--:B------:R-:W-:Y:S01]  /*9880*/  LEA R216, P3, R222, R248.reuse, 0x2 ;  /* 0x000000f8ded87211 */ /* 0x080fe200078610ff */
[----:B------:R-:W-:Y:S01]  /*9890*/  STL [R1+0xae8], R12 ;  /* 0x000ae80c01007387 */ /* 0x000fe20000100800 */
[----:B------:R-:W-:-:S03]  /*98a0*/  LEA R214, P1, R220, R248, 0x2 ;  /* 0x000000f8dcd67211 */ /* 0x000fc600078210ff */
[----:B------:R-:W-:Y:S01]  /*98b0*/  STL [R1+0xae4], R13 ;  /* 0x000ae40d01007387 */ /* 0x000fe20000100800 */
[----:B------:R-:W-:-:S03]  /*98c0*/  LEA.HI.X.SX32 R213, R218, R209, 0x2, P0 ;  /* 0x000000d1dad57211 */ /* 0x000fc600000f16ff */
[----:B------:R-:W-:Y:S01]  /*98d0*/  STL [R1+0xaf0], R14 ;  /* 0x000af00e01007387 */ /* 0x000fe20000100800 */
[----:B------:R-:W-:-:S03]  /*98e0*/  LEA.HI.X.SX32 R217, R222, R209, 0x2, P3 ;  /* 0x000000d1ded97211 */ /* 0x000fc600018f16ff */
[----:B------:R-:W-:Y:S01]  /*98f0*/  STL [R1+0xaec], R15 ;  /* 0x000aec0f01007387 */ /* 0x000fe20000100800 */
[----:B------:R-:W-:-:S03]  /*9900*/  LEA R218, P0, R224, R248, 0x2 ;  /* 0x000000f8e0da7211 */ /* 0x000fc600078010ff */
[----:B------:R-:W-:Y:S01]  /*9910*/  STL [R1+0xaf8], R16 ;  /* 0x000af81001007387 */ /* 0x000fe20000100800 */
[----:B------:R-:W-:Y:S02]  /*9920*/  LEA.HI.X.SX32 R215, R220, R209, 0x2, P1 ;  /* 0x000000d1dcd77211 */ /* 0x000fe400008f16ff */
[-C--:B------:R-:W-:Y:S01]  /*9930*/  LEA R222, P3, R228, R248.reuse, 0x2 ;  /* 0x000000f8e4de7211 */ /* 0x080fe200078610ff */
[----:B------:R1:W-:Y:S01]  /*9940*/  STL [R1+0xaf4], R17 ;  /* 0x000af41101007387 */ /* 0x0003e20000100800 */
[----:B------:R-:W-:Y:S01]  /*9950*/  LEA R220, P1, R226, R248, 0x2 ;  /* 0x000000f8e2dc7211 */ /* 0x000fe200078210ff */
[----:B------:R-:W-:Y:S02]  /*9960*/  ULDC UR5, c[0x0][0x180] ;  /* 0x0000600000057ab9 */ /* 0x000fe40000000800 */
[----:B------:R-:W-:Y:S01]  /*9970*/  STL [R1+0xb00], R18 ;  /* 0x000b001201007387 */ /* 0x000fe20000100800 */
[----:B------:R-:W-:-:S03]  /*9980*/  UIADD3 UR4, UR5, -0x40, URZ ;  /* 0xffffffc005047890 */ /* 0x000fc6000fffe03f */
[----:B------:R-:W-:Y:S01]  /*9990*/  STL [R1+0xafc], R19 ;  /* 0x000afc1301007387 */ /* 0x000fe20000100800 */
[----:B------:R-:W-:-:S03]  /*99a0*/  LEA.HI.X.SX32 R219, R224, R209, 0x2, P0 ;  /* 0x000000d1e0db7211 */ /* 0x000fc600000f16ff */
[----:B------:R-:W-:Y:S01]  /*99b0*/  STL [R1+0xb08], R20 ;  /* 0x000b081401007387 */ /* 0x000fe20000100800 */
[----:B------:R-:W-:-:S03]  /*99c0*/  LEA.HI.X.SX32 R223, R228, R209, 0x2, P3 ;  /* 0x000000d1e4df7211 */ /* 0x000fc600018f16ff */
[----:B------:R-:W-:Y:S01]  /*99d0*/  STL [R1+0xb04], R21 ;  /* 0x000b041501007387 */ /* 0x000fe20000100800 */
[-C--:B------:R-:W-:Y:S02]  /*99e0*/  LEA R224, P0, R230, R248.reuse, 0x2 ;  /* 0x000000f8e6e07211 */ /* 0x080fe400078010ff */
[-C--:B------:R-:W-:Y:S01]  /*99f0*/  LEA.HI.X.SX32 R221, R226, R209.reuse, 0x2, P1 ;  /* 0x000000d1e2dd7211 */ /* 0x080fe200008f16ff */
[----:B------:R-:W-:Y:S01]  /*9a00*/  STL [R1+0xb10], R22 ;  /* 0x000b101601007387 */ /* 0x000fe20000100800 */
[-C--:B------:R-:W-:Y:S02]  /*9a10*/  LEA R228, P3, R246, R248.reuse, 0x2 ;  /* 0x000000f8f6e47211 */ /* 0x080fe400078610ff */
[----:B------:R-:W-:Y:S01]  /*9a20*/  LEA R226, P1, R232, R248, 0x2 ;  /* 0x000000f8e8e27211 */ /* 0x000fe200078210ff */
[----:B------:R-:W-:Y:S01]  /*9a30*/  STL [R1+0xb0c], R23 ;  /* 0x000b0c1701007387 */ /* 0x000fe20000100800 */
[----:B------:R-:W-:-:S03]  /*9a40*/  LEA.HI.X.SX32 R225, R230, R209, 0x2, P0 ;  /* 0x000000d1e6e17211 */ /* 0x000fc600000f16ff */
[----:B------:R-:W-:Y:S01]  /*9a50*/  STL [R1+0xb18], R24 ;  /* 0x000b181801007387 */ /* 0x000fe20000100800 */
[----:B------:R-:W-:-:S03]  /*9a60*/  LEA.HI.X.SX32 R229, R246, R209, 0x2, P3 ;  /* 0x000000d1f6e57211 */ /* 0x000fc600018f16ff */
[----:B------:R-:W-:Y:S01]  /*9a70*/  STL [R1+0xb14], R25 ;  /* 0x000b141901007387 */ /* 0x000fe20000100800 */
[----:B------:R-:W-:-:S03]  /*9a80*/  LEA R230, P0, R207, R248, 0x2 ;  /* 0x000000f8cfe67211 */ /* 0x000fc600078010ff */
[----:B------:R-:W-:Y:S01]  /*9a90*/  STL [R1+0xb20], R26 ;  /* 0x000b201a01007387 */ /* 0x000fe20000100800 */
[-C--:B------:R-:W-:Y:S02]  /*9aa0*/  LEA.HI.X.SX32 R227, R232, R209.reuse, 0x2, P1 ;  /* 0x000000d1e8e37211 */ /* 0x080fe400008f16ff */
[----:B------:R-:W-:Y:S01]  /*9ab0*/  ISETP.GE.AND P3, PT, R208, UR4, PT ;  /* 0x00000004d0007c0c */ /* 0x000fe2000bf66270 */
[----:B------:R-:W-:Y:S01]  /*9ac0*/  STL [R1+0xb1c], R27 ;  /* 0x000b1c1b01007387 */ /* 0x000fe20000100800 */
[----:B------:R-:W-:Y:S02]  /*9ad0*/  LEA R232, P1, R202, R248, 0x2 ;  /* 0x000000f8cae87211 */ /* 0x000fe400078210ff */
[C---:B-1----:R-:W-:Y:S01]  /*9ae0*/  LOP3.LUT R17, R208.reuse, 0x4, RZ, 0xfc, !PT ;  /* 0x00000004d0117812 */ /* 0x042fe200078efcff */
[----:B------:R-:W-:Y:S01]  /*9af0*/  STL [R1+0xb28], R28 ;  /* 0x000b281c01007387 */ /* 0x000fe20000100800 */
[C---:B------:R-:W-:Y:S02]  /*9b00*/  LOP3.LUT R14, R208.reuse, 0xc, RZ, 0xfc, !PT ;  /* 0x0000000cd00e7812 */ /* 0x040fe400078efcff */
[----:B------:R-:W-:Y:S01]  /*9b10*/  LOP3.LUT R15, R208, 0x8, RZ, 0xfc, !PT ;  /* 0x00000008d00f7812 */ /* 0x000fe200078efcff */
[----:B------:R-:W-:Y:S01]  /*9b20*/  STL [R1+0xb24], R29 ;  /* 0x000b241d01007387 */ /* 0x000fe20000100800 */
[----:B------:R-:W-:-:S03]  /*9b30*/  LEA.HI.X.SX32 R231, R207, R209, 0x2, P0 ;  /* 0x000000d1cfe77211 */ /* 0x000fc600000f16ff */
[----:B------:R-:W-:Y:S01]  /*9b40*/  STL [R1+0xb30], R30 ;  /* 0x000b301e01007387 */ /* 0x000fe20000100800 */
[----:B------:R-:W-:-:S03]  /*9b50*/  SEL R2, RZ, 0x4, P3 ;  /* 0x00000004ff027807 */ /* 0x000fc60001800000 */
[----:B------:R-:W-:Y:S01]  /*9b60*/  STL [R1+0xb2c], R31 ;  /* 0x000b2c1f01007387 */ /* 0x000fe20000100800 */
[----:B------:R-:W-:Y:S02]  /*9b70*/  ISETP.GE.AND P0, PT, R17, UR4, PT ;  /* 0x0000000411007c0c */ /* 0x000fe4000bf06270 */
[----:B------:R-:W-:Y:S01]  /*9b80*/  LEA.HI.X.SX32 R233, R202, R209, 0x2, P1 ;  /* 0x000000d1cae97211 */ /* 0x000fe200008f16ff */
[----:B------:R-:W-:Y:S01]  /*9b90*/  STL [R1+0xb38], R32 ;  /* 0x000b382001007387 */ /* 0x000fe20000100800 */
[----:B------:R-:W-:Y:S02]  /*9ba0*/  ISETP.GE.AND P3, PT, R14, UR4, PT ;  /* 0x000000040e007c0c */ /* 0x000fe4000bf66270 */
[----:B------:R-:W-:Y:S01]  /*9bb0*/  ISETP.GE.AND P1, PT, R15, UR4, PT ;  /* 0x000000040f007c0c */ /* 0x000fe2000bf26270 */
[----:B------:R-:W-:Y:S01]  /*9bc0*/  STL [R1+0xb34], R33 ;  /* 0x000b342101007387 */ /* 0x000fe20000100800 */
[C---:B------:R-:W-:Y:S02]  /*9bd0*/  LOP3.LUT R13, R208.reuse, 0x10, RZ, 0xfc, !PT ;  /* 0x00000010d00d7812 */ /* 0x040fe400078efcff */
[C---:B------:R-:W-:Y:S01]  /*9be0*/  LOP3.LUT R207, R208.reuse, 0x18, RZ, 0xfc, !PT ;  /* 0x00000018d0cf7812 */ /* 0x040fe200078efcff */
[----:B------:R1:W-:Y:S01]  /*9bf0*/  STL [R1+0xb40], R34 ;  /* 0x000b402201007387 */ /* 0x0003e20000100800 */
[----:B------:R-:W-:-:S03]  /*9c00*/  LOP3.LUT R12, R208, 0x14, RZ, 0xfc, !PT ;  /* 0x00000014d00c7812 */ /* 0x000fc600078efcff */
[----:B------:R3:W-:Y:S01]  /*9c10*/  STL [R1+0xb3c], R35 ;  /* 0x000b3c2301007387 */ /* 0x0007e20000100800 */
[----:B------:R-:W-:-:S03]  /*9c20*/  LOP3.LUT R252, R208, 0x1c, RZ, 0xfc, !PT ;  /* 0x0000001cd0fc7812 */ /* 0x000fc600078efcff */
[----:B------:R4:W-:Y:S01]  /*9c30*/  STL [R1+0xb44], R37 ;  /* 0x000b442501007387 */ /* 0x0009e20000100800 */
[----:B-1----:R-:W-:Y:S02]  /*9c40*/  SEL R34, RZ, 0x4, P1 ;  /* 0x00000004ff227807 */ /* 0x002fe40000800000 */
[----:B------:R-:W-:Y:S02]  /*9c50*/  ISETP.GE.AND P1, PT, R12, UR4, PT ;  /* 0x000000040c007c0c */ /* 0x000fe4000bf26270 */
[----:B---3--:R-:W-:Y:S02]  /*9c60*/  SEL R35, RZ, 0x4, P3 ;  /* 0x00000004ff237807 */ /* 0x008fe40001800000 */
[----:B------:R-:W-:Y:S02]  /*9c70*/  ISETP.GE.AND P3, PT, R207, UR4, PT ;  /* 0x00000004cf007c0c */ /* 0x000fe4000bf66270 */
[----:B----4-:R-:W-:Y:S02]  /*9c80*/  SEL R37, RZ, 0x4, P0 ;  /* 0x00000004ff257807 */ /* 0x010fe40000000000 */
[----:B------:R-:W-:-:S02]  /*9c90*/  ISETP.GE.AND P0, PT, R13, UR4, PT ;  /* 0x000000040d007c0c */ /* 0x000fc4000bf06270 */
[----:B------:R-:W-:Y:S02]  /*9ca0*/  LOP3.LUT R202, R208, 0x20, RZ, 0xfc, !PT ;  /* 0x00000020d0ca7812 */ /* 0x000fe400078efcff */
[----:B------:R-:W-:Y:S02]  /*9cb0*/  SEL R32, RZ, 0x4, P0 ;  /* 0x00000004ff207807 */ /* 0x000fe40000000000 */
[----:B------:R-:W-:Y:S02]  /*9cc0*/  SEL R30, RZ, 0x4, P3 ;  /* 0x00000004ff1e7807 */ /* 0x000fe40001800000 */
[----:B------:R-:W-:Y:S02]  /*9cd0*/  ISETP.GE.AND P0, PT, R252, UR4, PT ;  /* 0x00000004fc007c0c */ /* 0x000fe4000bf06270 */
[----:B------:R-:W-:Y:S02]  /*9ce0*/  SEL R33, RZ, 0x4, P1 ;  /* 0x00000004ff217807 */ /* 0x000fe40000800000 */
[----:B------:R-:W-:-:S02]  /*9cf0*/  ISETP.GE.AND P3, PT, R238, UR4, PT ;  /* 0x00000004ee007c0c */ /* 0x000fc4000bf66270 */
[----:B------:R-:W-:Y:S02]  /*9d00*/  ISETP.GE.AND P1, PT, R202, UR4, PT ;  /* 0x00000004ca007c0c */ /* 0x000fe4000bf26270 */
[C---:B------:R-:W-:Y:S02]  /*9d10*/  LOP3.LUT R9, R208.reuse, 0x28, RZ, 0xfc, !PT ;  /* 0x00000028d0097812 */ /* 0x040fe400078efcff */
[----:B------:R-:W-:Y:S02]  /*9d20*/  LOP3.LUT R251, R208, 0x30, RZ, 0xfc, !PT ;  /* 0x00000030d0fb7812 */ /* 0x000fe400078efcff */
[----:B------:R-:W-:Y:S02]  /*9d30*/  SEL R31, RZ, 0x4, P0 ;  /* 0x00000004ff1f7807 */ /* 0x000fe40000000000 */
[----:B------:R-:W-:Y:S02]  /*9d40*/  SEL R29, RZ, 0x4, P3 ;  /* 0x00000004ff1d7807 */ /* 0x000fe40001800000 */
[----:B------:R-:W-:-:S02]  /*9d50*/  ISETP.GE.AND P0, PT, R9, UR4, PT ;  /* 0x0000000409007c0c */ /* 0x000fc4000bf06270 */
[----:B------:R-:W-:Y:S02]  /*9d60*/  SEL R28, RZ, 0x4, P1 ;  /* 0x00000004ff1c7807 */ /* 0x000fe40000800000 */
[----:B------:R-:W-:Y:S02]  /*9d70*/  ISETP.GE.AND P3, PT, R251, UR4, PT ;  /* 0x00000004fb007c0c */ /* 0x000fe4000bf66270 */
[----:B------:R-:W-:Y:S02]  /*9d80*/  ISETP.GE.AND P1, PT, R237, UR4, PT ;  /* 0x00000004ed007c0c */ /* 0x000fe4000bf26270 */
[C---:B------:R-:W-:Y:S02]  /*9d90*/  LOP3.LUT R250, R208.reuse, 0x34, RZ, 0xfc, !PT ;  /* 0x00000034d0fa7812 */ /* 0x040fe400078efcff */
[C---:B------:R-:W-:Y:S02]  /*9da0*/  LOP3.LUT R8, R208.reuse, 0x3c, RZ, 0xfc, !PT ;  /* 0x0000003cd0087812 */ /* 0x040fe400078efcff */
[----:B------:R-:W-:-:S02]  /*9db0*/  LOP3.LUT R11, R208, 0x38, RZ, 0xfc, !PT ;  /* 0x00000038d00b7812 */ /* 0x000fc400078efcff */
[----:B------:R-:W-:Y:S02]  /*9dc0*/  SEL R26, RZ, 0x4, P0 ;  /* 0x00000004ff1a7807 */ /* 0x000fe40000000000 */
[----:B------:R-:W-:Y:S02]  /*9dd0*/  SEL R24, RZ, 0x4, P3 ;  /* 0x00000004ff187807 */ /* 0x000fe40001800000 */
[----:B------:R-:W-:Y:S02]  /*9de0*/  ISETP.GE.AND P0, PT, R250, UR4, PT ;  /* 0x00000004fa007c0c */ /* 0x000fe4000bf06270 */
[----:B------:R-:W-:Y:S02]  /*9df0*/  SEL R27, RZ, 0x4, P1 ;  /* 0x00000004ff1b7807 */ /* 0x000fe40000800000 */
[----:B------:R-:W-:Y:S02]  /*9e00*/  ISETP.GE.AND P3, PT, R8, UR4, PT ;  /* 0x0000000408007c0c */ /* 0x000fe4000bf66270 */
[----:B------:R-:W-:-:S02]  /*9e10*/  ISETP.GE.AND P1, PT, R11, UR4, PT ;  /* 0x000000040b007c0c */ /* 0x000fc4000bf26270 */
[C---:B------:R-:W-:Y:S02]  /*9e20*/  LOP3.LUT R10, R208.reuse, 0x2, RZ, 0xfc, !PT ;  /* 0x00000002d00a7812 */ /* 0x040fe400078efcff */
[C---:B------:R-:W-:Y:S02]  /*9e30*/  LOP3.LUT R6, R208.reuse, 0xa, RZ, 0xfc, !PT ;  /* 0x0000000ad0067812 */ /* 0x040fe400078efcff */
[----:B------:R-:W-:Y:S01]  /*9e40*/  LOP3.LUT R7, R208, 0x6, RZ, 0xfc, !PT ;  /* 0x00000006d0077812 */ /* 0x000fe200078efcff */
[----:B------:R1:W-:Y:S01]  /*9e50*/  STL [R1+0x50], R2 ;  /* 0x0000500201007387 */ /* 0x0003e20000100800 */
[----:B------:R-:W-:Y:S02]  /*9e60*/  SEL R25, RZ, 0x4, P0 ;  /* 0x00000004ff197807 */ /* 0x000fe40000000000 */
[----:B------:R-:W-:Y:S02]  /*9e70*/  SEL R23, RZ, 0x4, P3 ;  /* 0x00000004ff177807 */ /* 0x000fe40001800000 */
[----:B------:R-:W-:-:S02]  /*9e80*/  ISETP.GE.AND P0, PT, R10, UR4, PT ;  /* 0x000000040a007c0c */ /* 0x000fc4000bf06270 */
[----:B------:R-:W-:Y:S02]  /*9e90*/  SEL R22, RZ, 0x4, P1 ;  /* 0x00000004ff167807 */ /* 0x000fe40000800000 */
[----:B------:R-:W-:Y:S01]  /*9ea0*/  ISETP.GE.AND P3, PT, R6, UR4, PT ;  /* 0x0000000406007c0c */ /* 0x000fe2000bf66270 */
[----:B-1----:R-:W-:Y:S01]  /*9eb0*/  IMAD R2, R235, c[0x0][0x190], RZ ;  /* 0x00006400eb027a24 */ /* 0x002fe200078e02ff */
[----:B------:R-:W-:Y:S02]  /*9ec0*/  ISETP.GE.AND P1, PT, R7, UR4, PT ;  /* 0x0000000407007c0c */ /* 0x000fe4000bf26270 */
[----:B------:R-:W-:Y:S01]  /*9ed0*/  LOP3.LUT R4, R208, 0xe, RZ, 0xfc, !PT ;  /* 0x0000000ed0047812 */ /* 0x000fe200078efcff */
[----:B------:R-:W-:Y:S01]  /*9ee0*/  IMAD R16, R234, c[0x0][0x190], RZ ;  /* 0x00006400ea107a24 */ /* 0x000fe200078e02ff */
[----:B------:R-:W-:Y:S02]  /*9ef0*/  SEL R20, RZ, 0x4, P0 ;  /* 0x00000004ff147807 */ /* 0x000fe40000000000 */
[----:B------:R-:W-:-:S02]  /*9f00*/  SEL R18, RZ, 0x4, P3 ;  /* 0x00000004ff127807 */ /* 0x000fc40001800000 */
[----:B------:R-:W-:Y:S02]  /*9f10*/  ISETP.GE.AND P0, PT, R4, UR4, PT ;  /* 0x0000000404007c0c */ /* 0x000fe4000bf06270 */
[----:B------:R-:W-:Y:S02]  /*9f20*/  SEL R21, RZ, 0x4, P1 ;  /* 0x00000004ff157807 */ /* 0x000fe40000800000 */
[----:B------:R-:W-:Y:S02]  /*9f30*/  LEA R234, P3, R2, R248, 0x2 ;  /* 0x000000f802ea7211 */ /* 0x000fe400078610ff */
[----:B------:R-:W-:Y:S02]  /*9f40*/  ISETP.GE.AND P1, PT, R236, UR4, PT ;  /* 0x00000004ec007c0c */ /* 0x000fe4000bf26270 */
[----:B------:R-:W-:Y:S01]  /*9f50*/  LOP3.LUT R5, R208, 0x12, RZ, 0xfc, !PT ;  /* 0x00000012d0057812 */ /* 0x000fe200078efcff */
[----:B------:R1:W-:Y:S01]  /*9f60*/  STL [R1+0x278], R2 ;  /* 0x0002780201007387 */ /* 0x0003e20000100800 */
[----:B------:R-:W-:-:S02]  /*9f70*/  SEL R19, RZ, 0x4, P0 ;  /* 0x00000004ff137807 */ /* 0x000fc40000000000 */
[-C--:B------:R-:W-:Y:S02]  /*9f80*/  LEA.HI.X.SX32 R235, R2, R209.reuse, 0x2, P3 ;  /* 0x000000d102eb7211 */ /* 0x080fe400018f16ff */
[----:B------:R-:W-:Y:S02]  /*9f90*/  LEA R236, P0, R16, R248, 0x2 ;  /* 0x000000f810ec7211 */ /* 0x000fe400078010ff */
[----:B------:R-:W-:Y:S02]  /*9fa0*/  SEL R238, RZ, 0x4, P1 ;  /* 0x00000004ffee7807 */ /* 0x000fe40000800000 */
[----:B------:R-:W-:Y:S02]  /*9fb0*/  ISETP.GE.AND P1, PT, R5, UR4, PT ;  /* 0x0000000405007c0c */ /* 0x000fe4000bf26270 */
[----:B-1----:R-:W-:Y:S01]  /*9fc0*/  LOP3.LUT R2, R208, 0x1a, RZ, 0xfc, !PT ;  /* 0x0000001ad0027812 */ /* 0x002fe200078efcff */
[----:B------:R1:W-:Y:S01]  /*9fd0*/  STL [R1+0x274], R16 ;  /* 0x0002741001007387 */ /* 0x0003e20000100800 */
[----:B------:R-:W-:-:S02]  /*9fe0*/  LEA.HI.X.SX32 R237, R16, R209, 0x2, P0 ;  /* 0x000000d110ed7211 */ /* 0x000fc400000f16ff */
[----:B------:R-:W-:-:S04]  /*9ff0*/  ISETP.GE.AND P3, PT, R2, UR4, PT ;  /* 0x0000000402007c0c */ /* 0x000fc8000bf66270 */
[----:B------:R-:W-:Y:S02]  /*a000*/  SEL R247, RZ, 0x4, P3 ;  /* 0x00000004fff77807 */ /* 0x000fe40001800000 */
[----:B-1----:R-:W-:Y:S02]  /*a010*/  SEL R16, RZ, 0x4, P1 ;  /* 0x00000004ff107807 */ /* 0x002fe40000800000 */
[----:B------:R-:W-:Y:S02]  /*a020*/  ISETP.GE.AND P1, PT, R245, UR4, PT ;  /* 0x00000004f5007c0c */ /* 0x000fe4000bf26270 */
[----:B------:R-:W-:Y:S02]  /*a030*/  ISETP.GE.AND P3, PT, R244, UR4, PT ;  /* 0x00000004f4007c0c */ /* 0x000fe4000bf66270 */
[----:B------:R-:W-:Y:S02]  /*a040*/  SEL R246, RZ, 0x4, P1 ;  /* 0x00000004fff67807 */ /* 0x000fe40000800000 */
[----:B------:R-:W-:-:S02]  /*a050*/  ISETP.GE.AND P1, PT, R243, UR4, PT ;  /* 0x00000004f3007c0c */ /* 0x000fc4000bf26270 */
[----:B------:R-:W-:Y:S02]  /*a060*/  SEL R245, RZ, 0x4, P3 ;  /* 0x00000004fff57807 */ /* 0x000fe40001800000 */
[----:B------:R-:W-:Y:S02]  /*a070*/  ISETP.GE.AND P3, PT, R242, UR4, PT ;  /* 0x00000004f2007c0c */ /* 0x000fe4000bf66270 */
[----:B------:R-:W-:Y:S02]  /*a080*/  SEL R244, RZ, 0x4, P1 ;  /* 0x00000004fff47807 */ /* 0x000fe40000800000 */
[----:B------:R-:W-:Y:S02]  /*a090*/  ISETP.GE.AND P1, PT, R206, UR4, PT ;  /* 0x00000004ce007c0c */ /* 0x000fe4000bf26270 */
[----:B------:R-:W-:Y:S02]  /*a0a0*/  SEL R243, RZ, 0x4, P3 ;  /* 0x00000004fff37807 */ /* 0x000fe40001800000 */
[----:B------:R-:W-:-:S02]  /*a0b0*/  ISETP.GE.AND P3, PT, R203, UR4, PT ;  /* 0x00000004cb007c0c */ /* 0x000fc4000bf66270 */
[----:B------:R-:W-:Y:S02]  /*a0c0*/  LOP3.LUT R3, R208, 0x16, RZ, 0xfc, !PT ;  /* 0x00000016d0037812 */ /* 0x000fe400078efcff */
[----:B------:R-:W-:Y:S02]  /*a0d0*/  SEL R242, RZ, 0x4, P1 ;  /* 0x00000004fff27807 */ /* 0x000fe40000800000 */
[----:B------:R-:W-:Y:S02]  /*a0e0*/  ISETP.GE.AND P1, PT, R241, UR4, PT ;  /* 0x00000004f1007c0c */ /* 0x000fe4000bf26270 */
[----:B------:R-:W-:Y:S01]  /*a0f0*/  SEL R241, RZ, 0x4, P3 ;  /* 0x00000004fff17807 */ /* 0x000fe20001800000 */
[----:B------:R-:W-:Y:S01]  /*a100*/  UIADD3 UR6, UR5, -0x80, URZ ;  /* 0xffffff8005067890 */ /* 0x000fe2000fffe03f */
[----:B------:R-:W-:Y:S02]  /*a110*/  ISETP.GE.AND P0, PT, R3, UR4, PT ;  /* 0x0000000403007c0c */ /* 0x000fe4000bf06270 */
[----:B------:R-:W-:-:S02]  /*a120*/  ISETP.GE.AND P3, PT, R240, UR4, PT ;  /* 0x00000004f0007c0c */ /* 0x000fc4000bf66270 */
[----:B------:R-:W-:Y:S02]  /*a130*/  SEL R238, R238, RZ, P2 ;  /* 0x000000ffeeee7207 */ /* 0x000fe40001000000 */
[----:B------:R-:W-:Y:S02]  /*a140*/  SEL R240, RZ, 0x4, P1 ;  /* 0x00000004fff07807 */ /* 0x000fe40000800000 */
[----:B------:R-:W-:Y:S02]  /*a150*/  ISETP.GE.AND P1, PT, R239, UR4, PT ;  /* 0x00000004ef007c0c */ /* 0x000fe4000bf26270 */
[----:B------:R-:W-:Y:S02]  /*a160*/  SEL R249, RZ, 0x4, P0 ;  /* 0x00000004fff97807 */ /* 0x000fe40000000000 */
[----:B------:R-:W-:Y:S02]  /*a170*/  ISETP.NE.U32.AND P0, PT, R238, RZ, PT ;  /* 0x000000ffee00720c */ /* 0x000fe40003f05070 */
[----:B------:R-:W-:-:S02]  /*a180*/  SEL R238, RZ, 0x4, P1 ;  /* 0x00000004ffee7807 */ /* 0x000fc40000800000 */
[----:B------:R-:W-:Y:S02]  /*a190*/  ISETP.GE.AND P1, PT, R208, UR6, PT ;  /* 0x00000006d0007c0c */ /* 0x000fe4000bf26270 */
[----:B------:R-:W3:Y:S01]  /*a1a0*/  LDL.LU R208, [R1+0x50] ;  /* 0x0000500001d07983 */ /* 0x000ee20000300800 */
[----:B------:R-:W-:Y:S02]  /*a1b0*/  SEL R249, R249, RZ, P2 ;  /* 0x000000fff9f97207 */ /* 0x000fe40001000000 */
[----:B------:R-:W-:Y:S02]  /*a1c0*/  SEL R246, R246, RZ, P2 ;  /* 0x000000fff6f67207 */ /* 0x000fe40001000000 */
[----:B------:R-:W-:Y:S02]  /*a1d0*/  SEL R245, R245, RZ, P2 ;  /* 0x000000fff5f57207 */ /* 0x000fe40001000000 */
[----:B------:R-:W-:Y:S02]  /*a1e0*/  SEL R243, R243, RZ, P2 ;  /* 0x000000fff3f37207 */ /* 0x000fe40001000000 */
[----:B------:R-:W-:-:S02]  /*a1f0*/  SEL R242, R242, RZ, P2 ;  /* 0x000000fff2f27207 */ /* 0x000fc40001000000 */
[----:B------:R-:W-:Y:S02]  /*a200*/  SEL R239, RZ, 0x4, P3 ;  /* 0x00000004ffef7807 */ /* 0x000fe40001800000 */
[----:B------:R-:W-:Y:S02]  /*a210*/  SEL R240, R240, RZ, P2 ;  /* 0x000000fff0f07207 */ /* 0x000fe40001000000 */
[----:B------:R-:W-:Y:S02]  /*a220*/  SEL R239, R239, RZ, P2 ;  /* 0x000000ffefef7207 */ /* 0x000fe40001000000 */
[----:B---3--:R-:W-:-:S05]  /*a230*/  SEL R208, R208, RZ, P2 ;  /* 0x000000ffd0d07207 */ /* 0x008fca0001000000 */
[----:B------:R1:W-:Y:S02]  /*a240*/  STL [R1+0x164], R208 ;  /* 0x000164d001007387 */ /* 0x0003e40000100800 */
[----:B-1----:R-:W-:Y:S02]  /*a250*/  SEL R208, R37, RZ, P2 ;  /* 0x000000ff25d07207 */ /* 0x002fe40001000000 */
[----:B------:R-:W3:Y:S04]  /*a260*/  LDL.LU R37, [R1+0xb44] ;  /* 0x000b440001257983 */ /* 0x000ee80000300800 */
[----:B------:R1:W-:Y:S02]  /*a270*/  STL [R1+0x140], R208 ;  /* 0x000140d001007387 */ /* 0x0003e40000100800 */
[----:B-1----:R-:W-:-:S02]  /*a280*/  SEL R208, R34, RZ, P2 ;  /* 0x000000ff22d07207 */ /* 0x002fc40001000000 */
[----:B------:R-:W4:Y:S04]  /*a290*/  LDL.LU R34, [R1+0xb40] ;  /* 0x000b400001227983 */ /* 0x000f280000300800 */
[----:B------:R1:W-:Y:S02]  /*a2a0*/  STL [R1+0x160], R208 ;  /* 0x000160d001007387 */ /* 0x0003e40000100800 */
[----:B-1----:R-:W-:Y:S02]  /*a2b0*/  SEL R208, R35, RZ, P2 ;  /* 0x000000ff23d07207 */ /* 0x002fe40001000000 */
[----:B------:R-:W4:Y:S04]  /*a2c0*/  LDL.LU R35, [R1+0xb3c] ;  /* 0x000b3c0001237983 */ /* 0x000f280000300800 */
[----:B------:R1:W-:Y:S02]  /*a2d0*/  STL [R1+0x1a8], R208 ;  /* 0x0001a8d001007387 */ /* 0x0003e40000100800 */
[----:B-1----:R-:W-:-:S02]  /*a2e0*/  SEL R208, R32, RZ, P2 ;  /* 0x000000ff20d07207 */ /* 0x002fc40001000000 */
[----:B------:R-:W2:Y:S04]  /*a2f0*/  LDL.LU R32, [R1+0xb38] ;  /* 0x000b380001207983 */ /* 0x000ea80000300800 */
[----:B------:R1:W-:Y:S02]  /*a300*/  STL [R1+0x1b0], R208 ;  /* 0x0001b0d001007387 */ /* 0x0003e40000100800 */
[----:B-1----:R-:W-:Y:S02]  /*a310*/  SEL R208, R33, RZ, P2 ;  /* 0x000000ff21d07207 */ /* 0x002fe40001000000 */
[----:B------:R-:W2:Y:S04]  /*a320*/  LDL.LU R33, [R1+0xb34] ;  /* 0x000b340001217983 */ /* 0x000ea80000300800 */
        /* <DEDUP_REMOVED lines=45> */
[----:B------:R1:W-:Y:S04]  /*a600*/  STL [R1+0x238], R208 ;  /* 0x000238d001007387 */ /* 0x0003e80000100800 */
[----:B------:R-:W-:Y:S01]  /*a610*/  STL [R1+0x240], R249 ;  /* 0x000240f901007387 */ /* 0x000fe20000100800 */
[----:B-1----:R-:W-:-:S05]  /*a620*/  SEL R208, R247, RZ, P2 ;  /* 0x000000fff7d07207 */ /* 0x002fca0001000000 */
[----:B------:R1:W-:Y:S04]  /*a630*/  STL [R1+0x244], R208 ;  /* 0x000244d001007387 */ /* 0x0003e80000100800 */
[----:B------:R-:W-:Y:S01]  /*a640*/  STL [R1+0x248], R246 ;  /* 0x000248f601007387 */ /* 0x000fe20000100800 */
[----:B-1----:R-:W-:-:S03]  /*a650*/  SEL R208, R244, RZ, P2 ;  /* 0x000000fff4d07207 */ /* 0x002fc60001000000 */
[----:B------:R-:W-:Y:S04]  /*a660*/  STL [R1+0x24c], R245 ;  /* 0x00024cf501007387 */ /* 0x000fe80000100800 */
[----:B------:R1:W-:Y:S04]  /*a670*/  STL [R1+0x250], R208 ;  /* 0x000250d001007387 */ /* 0x0003e80000100800 */
[----:B------:R-:W-:Y:S01]  /*a680*/  STL [R1+0x254], R243 ;  /* 0x000254f301007387 */ /* 0x000fe20000100800 */
[----:B-1----:R-:W-:-:S03]  /*a690*/  SEL R208, R241, RZ, P2 ;  /* 0x000000fff1d07207 */ /* 0x002fc60001000000 */
[----:B------:R-:W-:Y:S04]  /*a6a0*/  STL [R1+0x258], R242 ;  /* 0x000258f201007387 */ /* 0x000fe80000100800 */
[----:B------:R1:W-:Y:S02]  /*a6b0*/  STL [R1+0x25c], R208 ;  /* 0x00025cd001007387 */ /* 0x0003e40000100800 */
[----:B-1----:R-:W-:Y:S02]  /*a6c0*/  SEL R208, R238, RZ, P2 ;  /* 0x000000ffeed07207 */ /* 0x002fe40001000000 */
[----:B------:R-:W-:Y:S02]  /*a6d0*/  ISETP.GE.AND P2, PT, R17, UR6, PT ;  /* 0x0000000611007c0c */ /* 0x000fe4000bf46270 */
[----:B------:R-:W-:-:S02]  /*a6e0*/  SEL R238, RZ, 0x4, P1 ;  /* 0x00000004ffee7807 */ /* 0x000fc40000800000 */
[----:B------:R-:W-:Y:S02]  /*a6f0*/  ISETP.GE.AND P1, PT, R15, UR6, PT ;  /* 0x000000060f007c0c */ /* 0x000fe4000bf26270 */
[----:B------:R-:W-:Y:S02]  /*a700*/  SEL R17, RZ, 0x4, P2 ;  /* 0x00000004ff117807 */ /* 0x000fe40001000000 */
[----:B------:R-:W-:Y:S02]  /*a710*/  ISETP.GE.AND P2, PT, R14, UR6, PT ;  /* 0x000000060e007c0c */ /* 0x000fe4000bf46270 */
[----:B------:R-:W-:Y:S02]  /*a720*/  SEL R14, RZ, 0x4, P1 ;  /* 0x00000004ff0e7807 */ /* 0x000fe40000800000 */
[----:B------:R-:W-:Y:S02]  /*a730*/  ISETP.GE.AND P1, PT, R13, UR6, PT ;  /* 0x000000060d007c0c */ /* 0x000fe4000bf26270 */
[----:B------:R-:W-:-:S02]  /*a740*/  SEL R15, RZ, 0x4, P2 ;  /* 0x00000004ff0f7807 */ /* 0x000fc40001000000 */
[----:B------:R-:W-:Y:S02]  /*a750*/  ISETP.GE.AND P2, PT, R12, UR6, PT ;  /* 0x000000060c007c0c */ /* 0x000fe4000bf46270 */
[----:B------:R-:W-:Y:S02]  /*a760*/  SEL R12, RZ, 0x4, P1 ;  /* 0x00000004ff0c7807 */ /* 0x000fe40000800000 */
[----:B------:R-:W-:Y:S02]  /*a770*/  ISETP.GE.AND P1, PT, R207, UR6, PT ;  /* 0x00000006cf007c0c */ /* 0x000fe4000bf26270 */
[----:B------:R-:W1:Y:S04]  /*a780*/  S2R R207, SR_TID.X ;  /* 0x0000000000cf7919 */ /* 0x000e680000002100 */
[----:B------:R-:W-:Y:S04]  /*a790*/  STL [R1+0x264], R240 ;  /* 0x000264f001007387 */ /* 0x000fe80000100800 */
[----:B------:R-:W-:Y:S04]  /*a7a0*/  STL [R1+0x268], R239 ;  /* 0x000268ef01007387 */ /* 0x000fe80000100800 */
[----:B------:R1:W-:Y:S01]  /*a7b0*/  STL [R1+0x260], R208 ;  /* 0x000260d001007387 */ /* 0x0003e20000100800 */
[----:B------:R-:W-:-:S02]  /*a7c0*/  SEL R13, RZ, 0x4, P2 ;  /* 0x00000004ff0d7807 */ /* 0x000fc40001000000 */
[----:B------:R-:W-:Y:S02]  /*a7d0*/  ISETP.GE.AND P2, PT, R252, UR6, PT ;  /* 0x00000006fc007c0c */ /* 0x000fe4000bf46270 */
[----:B-1----:R-:W-:-:S04]  /*a7e0*/  SHF.R.U32.HI R208, RZ, 0x6, R207 ;  /* 0x00000006ffd07819 */ /* 0x002fc800000116cf */
[----:B------:R-:W-:Y:S02]  /*a7f0*/  SGXT.U32 R208, R208, 0x1 ;  /* 0x00000001d0d0781a */ /* 0x000fe40000000000 */
[----:B------:R-:W-:Y:S02]  /*a800*/  SEL R252, RZ, 0x4, P1 ;  /* 0x00000004fffc7807 */ /* 0x000fe40000800000 */
[----:B------:R-:W-:Y:S02]  /*a810*/  LOP3.LUT R208, R208, 0x24, RZ, 0xfc, !PT ;  /* 0x00000024d0d07812 */ /* 0x000fe400078efcff */
[----:B------:R-:W-:Y:S02]  /*a820*/  ISETP.GE.AND P1, PT, R202, UR6, PT ;  /* 0x00000006ca007c0c */ /* 0x000fe4000bf26270 */
[----:B------:R-:W-:Y:S02]  /*a830*/  SEL R202, RZ, 0x4, P2 ;  /* 0x00000004ffca7807 */ /* 0x000fe40001000000 */
[----:B------:R-:W-:-:S02]  /*a840*/  ISETP.GE.AND P2, PT, R208, UR6, PT ;  /* 0x00000006d0007c0c */ /* 0x000fc4000bf46270 */
[----:B------:R-:W-:Y:S01]  /*a850*/  SHF.R.U32.HI R208, RZ, 0x6, R207 ;  /* 0x00000006ffd07819 */ /* 0x000fe200000116cf */
[----:B------:R-:W1:Y:S03]  /*a860*/  S2R R249, SR_TID.X ;  /* 0x0000000000f97919 */ /* 0x000e660000002100 */
[----:B------:R-:W-:Y:S02]  /*a870*/  SGXT.U32 R208, R208, 0x1 ;  /* 0x00000001d0d0781a */ /* 0x000fe40000000000 */
[----:B------:R-:W-:Y:S02]  /*a880*/  SEL R207, RZ, 0x4, P1 ;  /* 0x00000004ffcf7807 */ /* 0x000fe40000800000 */
[----:B------:R-:W-:Y:S02]  /*a890*/  LOP3.LUT R208, R208, 0x2c, RZ, 0xfc, !PT ;  /* 0x0000002cd0d07812 */ /* 0x000fe400078efcff */
[----:B------:R-:W-:-:S02]  /*a8a0*/  ISETP.GE.AND P1, PT, R9, UR6, PT ;  /* 0x0000000609007c0c */ /* 0x000fc4000bf26270 */
[----:B------:R-:W-:Y:S02]  /*a8b0*/  SEL R9, RZ, 0x4, P2 ;  /* 0x00000004ff097807 */ /* 0x000fe40001000000 */
[----:B------:R-:W-:Y:S02]  /*a8c0*/  ISETP.GE.AND P2, PT, R208, UR6, PT ;  /* 0x00000006d0007c0c */ /* 0x000fe4000bf46270 */
[----:B------:R-:W-:Y:S02]  /*a8d0*/  SEL R208, RZ, 0x4, P1 ;  /* 0x00000004ffd07807 */ /* 0x000fe40000800000 */
[----:B------:R-:W-:Y:S02]  /*a8e0*/  ISETP.GE.AND P1, PT, R251, UR6, PT ;  /* 0x00000006fb007c0c */ /* 0x000fe4000bf26270 */
[----:B------:R-:W-:Y:S02]  /*a8f0*/  SEL R251, RZ, 0x4, P2 ;  /* 0x00000004fffb7807 */ /* 0x000fe40001000000 */
[----:B------:R-:W-:-:S02]  /*a900*/  ISETP.GE.AND P2, PT, R250, UR6, PT ;  /* 0x00000006fa007c0c */ /* 0x000fc4000bf46270 */
[----:B------:R-:W-:Y:S02]  /*a910*/  SEL R250, RZ, 0x4, P1 ;  /* 0x00000004fffa7807 */ /* 0x000fe40000800000 */
[----:B------:R-:W-:Y:S01]  /*a920*/  ISETP.GE.AND P1, PT, R11, UR6, PT ;  /* 0x000000060b007c0c */ /* 0x000fe2000bf26270 */
[----:B------:R-:W3:Y:S01]  /*a930*/  S2R R247, SR_TID.X ;  /* 0x0000000000f77919 */ /* 0x000ee20000002100 */
[----:B------:R-:W-:Y:S02]  /*a940*/  SEL R11, RZ, 0x4, P2 ;  /* 0x00000004ff0b7807 */ /* 0x000fe40001000000 */
[----:B------:R-:W-:Y:S02]  /*a950*/  ISETP.GE.AND P2, PT, R8, UR6, PT ;  /* 0x0000000608007c0c */ /* 0x000fe4000bf46270 */
[----:B------:R-:W-:Y:S02]  /*a960*/  SEL R8, RZ, 0x4, P1 ;  /* 0x00000004ff087807 */ /* 0x000fe40000800000 */
[----:B------:R-:W-:-:S02]  /*a970*/  ISETP.GE.AND P1, PT, R10, UR6, PT ;  /* 0x000000060a007c0c */ /* 0x000fc4000bf26270 */
[----:B------:R-:W-:Y:S02]  /*a980*/  SEL R10, RZ, 0x4, P2 ;  /* 0x00000004ff0a7807 */ /* 0x000fe40001000000 */
[----:B------:R-:W-:Y:S02]  /*a990*/  ISETP.GE.AND P2, PT, R7, UR6, PT ;  /* 0x0000000607007c0c */ /* 0x000fe4000bf46270 */
[----:B------:R-:W-:Y:S02]  /*a9a0*/  SEL R7, RZ, 0x4, P1 ;  /* 0x00000004ff077807 */ /* 0x000fe40000800000 */
[----:B------:R-:W-:Y:S02]  /*a9b0*/  ISETP.GE.AND P1, PT, R6, UR6, PT ;  /* 0x0000000606007c0c */ /* 0x000fe4000bf26270 */
[--C-:B-1----:R-:W-:Y:S01]  /*a9c0*/  SHF.R.U32.HI R246, RZ, 0x6, R249.reuse ;  /* 0x00000006fff67819 */ /* 0x102fe200000116f9 */
[----:B------:R-:W1:Y:S01]  /*a9d0*/  S2R R243, SR_TID.X ;  /* 0x0000000000f37919 */ /* 0x000e620000002100 */
[----:B------:R-:W-:-:S02]  /*a9e0*/  SHF.R.U32.HI R249, RZ, 0x6, R249 ;  /* 0x00000006fff97819 */ /* 0x000fc400000116f9 */
[----:B------:R-:W-:Y:S01]  /*a9f0*/  SEL R6, RZ, 0x4, P2 ;  /* 0x00000004ff067807 */ /* 0x000fe20001000000 */
[----:B------:R-:W1:Y:S01]  /*aa00*/  S2R R241, SR_TID.X ;  /* 0x0000000000f17919 */ /* 0x000e620000002100 */
[----:B------:R-:W-:Y:S02]  /*aa10*/  ISETP.GE.AND P2, PT, R4, UR6, PT ;  /* 0x0000000604007c0c */ /* 0x000fe4000bf46270 */
[----:B------:R-:W-:Y:S02]  /*aa20*/  SEL R4, RZ, 0x4, P1 ;  /* 0x00000004ff047807 */ /* 0x000fe40000800000 */
[----:B------:R-:W-:Y:S02]  /*aa30*/  ISETP.GE.AND P1, PT, R5, UR6, PT ;  /* 0x0000000605007c0c */ /* 0x000fe4000bf26270 */
[----:B------:R-:W-:Y:S02]  /*aa40*/  SGXT.U32 R249, R249, 0x1 ;  /* 0x00000001f9f9781a */ /* 0x000fe40000000000 */
[----:B------:R-:W-:-:S02]  /*aa50*/  SEL R5, RZ, 0x4, P2 ;  /* 0x00000004ff057807 */ /* 0x000fc40001000000 */
[----:B------:R-:W-:Y:S02]  /*aa60*/  SGXT.U32 R246, R246, 0x1 ;  /* 0x00000001f6f6781a */ /* 0x000fe40000000000 */
[----:B------:R-:W-:Y:S02]  /*aa70*/  ISETP.GE.AND P2, PT, R3, UR6, PT ;  /* 0x0000000603007c0c */ /* 0x000fe4000bf46270 */
[----:B------:R-:W-:Y:S02]  /*aa80*/  SEL R3, RZ, 0x4, P1 ;  /* 0x00000004ff037807 */ /* 0x000fe40000800000 */
[----:B------:R-:W-:Y:S02]  /*aa90*/  LOP3.LUT R249, R249, 0x1e, RZ, 0xfc, !PT ;  /* 0x0000001ef9f97812 */ /* 0x000fe400078efcff */
[----:B------:R-:W-:Y:S02]  /*aaa0*/  ISETP.GE.AND P1, PT, R2, UR6, PT ;  /* 0x0000000602007c0c */ /* 0x000fe4000bf26270 */
[----:B------:R-:W-:-:S02]  /*aab0*/  LOP3.LUT R246, R246, 0x22, RZ, 0xfc, !PT ;  /* 0x00000022f6f67812 */ /* 0x000fc400078efcff */
[----:B------:R-:W-:Y:S02]  /*aac0*/  SEL R2, RZ, 0x4, P2 ;  /* 0x00000004ff027807 */ /* 0x000fe40001000000 */
[----:B------:R-:W-:Y:S02]  /*aad0*/  ISETP.GE.AND P2, PT, R249, UR6, PT ;  /* 0x00000006f9007c0c */ /* 0x000fe4000bf46270 */
[----:B------:R-:W-:Y:S02]  /*aae0*/  SEL R249, RZ, 0x4, P1 ;  /* 0x00000004fff97807 */ /* 0x000fe40000800000 */
[----:B------:R-:W-:Y:S02]  /*aaf0*/  ISETP.GE.AND P1, PT, R246, UR6, PT ;  /* 0x00000006f6007c0c */ /* 0x000fe4000bf26270 */
[--C-:B---3--:R-:W-:Y:S01]  /*ab00*/  SHF.R.U32.HI R246, RZ, 0x6, R247.reuse ;  /* 0x00000006fff67819 */ /* 0x108fe200000116f7 */
[----:B------:R-:W3:Y:S01]  /*ab10*/  S2R R240, SR_TID.X ;  /* 0x0000000000f07919 */ /* 0x000ee20000002100 */
[----:B------:R-:W-:-:S02]  /*ab20*/  SHF.R.U32.HI R245, RZ, 0x6, R247 ;  /* 0x00000006fff57819 */ /* 0x000fc400000116f7 */
[----:B------:R-:W-:Y:S02]  /*ab30*/  SGXT.U32 R246, R246, 0x1 ;  /* 0x00000001f6f6781a */ /* 0x000fe40000000000 */
[----:B------:R-:W-:Y:S02]  /*ab40*/  SGXT.U32 R245, R245, 0x1 ;  /* 0x00000001f5f5781a */ /* 0x000fe40000000000 */
[----:B------:R-:W-:Y:S02]  /*ab50*/  LOP3.LUT R246, R246, 0x26, RZ, 0xfc, !PT ;  /* 0x00000026f6f67812 */ /* 0x000fe400078efcff */
[----:B-1----:R-:W-:Y:S02]  /*ab60*/  SHF.R.U32.HI R242, RZ, 0x6, R243 ;  /* 0x00000006fff27819 */ /* 0x002fe400000116f3 */
[----:B------:R-:W-:Y:S02]  /*ab70*/  LOP3.LUT R245, R245, 0x2a, RZ, 0xfc, !PT ;  /* 0x0000002af5f57812 */ /* 0x000fe400078efcff */
[----:B------:R-:W-:-:S02]  /*ab80*/  SEL R247, RZ, 0x4, P2 ;  /* 0x00000004fff77807 */ /* 0x000fc40001000000 */
[----:B------:R-:W-:Y:S02]  /*ab90*/  ISETP.GE.AND P2, PT, R246, UR6, PT ;  /* 0x00000006f6007c0c */ /* 0x000fe4000bf46270 */
[--C-:B------:R-:W-:Y:S02]  /*aba0*/  SHF.R.U32.HI R239, RZ, 0x6, R241.reuse ;  /* 0x00000006ffef7819 */ /* 0x100fe400000116f1 */
[----:B------:R-:W-:Y:S02]  /*abb0*/  SHF.R.U32.HI R241, RZ, 0x6, R241 ;  /* 0x00000006fff17819 */ /* 0x000fe400000116f1 */
[----:B------:R-:W-:Y:S02]  /*abc0*/  SEL R246, RZ, 0x4, P1 ;  /* 0x00000004fff67807 */ /* 0x000fe40000800000 */
[----:B------:R-:W-:Y:S02]  /*abd0*/  SGXT.U32 R242, R242, 0x1 ;  /* 0x00000001f2f2781a */ /* 0x000fe40000000000 */
[----:B------:R-:W-:-:S02]  /*abe0*/  ISETP.GE.AND P1, PT, R245, UR6, PT ;  /* 0x00000006f5007c0c */ /* 0x000fc4000bf26270 */
[----:B------:R-:W-:Y:S02]  /*abf0*/  SEL R245, RZ, 0x4, P2 ;  /* 0x00000004fff57807 */ /* 0x000fe40001000000 */
[----:B------:R-:W-:Y:S02]  /*ac00*/  ISETP.GE.AND P2, PT, R206, UR6, PT ;  /* 0x00000006ce007c0c */ /* 0x000fe4000bf46270 */
[----:B------:R-:W-:Y:S02]  /*ac10*/  SGXT.U32 R241, R241, 0x1 ;  /* 0x00000001f1f1781a */ /* 0x000fe40000000000 */
[----:B------:R-:W-:Y:S02]  /*ac20*/  LOP3.LUT R242, R242, 0x36, RZ, 0xfc, !PT ;  /* 0x00000036f2f27812 */ /* 0x000fe400078efcff */
[----:B------:R-:W-:Y:S02]  /*ac30*/  SEL R244, RZ, 0x4, P1 ;  /* 0x00000004fff47807 */ /* 0x000fe40000800000 */
[----:B------:R-:W-:-:S02]  /*ac40*/  SGXT.U32 R239, R239, 0x1 ;  /* 0x00000001efef781a */ /* 0x000fc40000000000 */
[----:B------:R-:W-:Y:S02]  /*ac50*/  ISETP.GE.AND P1, PT, R203, UR6, PT ;  /* 0x00000006cb007c0c */ /* 0x000fe4000bf26270 */
[----:B------:R-:W-:Y:S02]  /*ac60*/  SEL R243, RZ, 0x4, P2 ;  /* 0x00000004fff37807 */ /* 0x000fe40001000000 */
[----:B------:R-:W-:Y:S02]  /*ac70*/  LOP3.LUT R241, R241, 0x3a, RZ, 0xfc, !PT ;  /* 0x0000003af1f17812 */ /* 0x000fe400078efcff */
[----:B------:R-:W-:Y:S02]  /*ac80*/  ISETP.GE.AND P2, PT, R242, UR6, PT ;  /* 0x00000006f2007c0c */ /* 0x000fe4000bf46270 */
[----:B------:R-:W-:Y:S02]  /*ac90*/  LOP3.LUT R239, R239, 0x3e, RZ, 0xfc, !PT ;  /* 0x0000003eefef7812 */ /* 0x000fe400078efcff */
[----:B------:R-:W-:Y:S01]  /*aca0*/  SEL R242, RZ, 0x4, P1 ;  /* 0x00000004fff27807 */ /* 0x000fe20000800000 */
[----:B------:R-:W-:Y:S01]  /*acb0*/  STL [R1+0x918], R206 ;  /* 0x000918ce01007387 */ /* 0x000fe20000100800 */
[----:B------:R-:W-:-:S02]  /*acc0*/  ISETP.GE.AND P1, PT, R241, UR6, PT ;  /* 0x00000006f1007c0c */ /* 0x000fc4000bf26270 */
[----:B------:R-:W-:Y:S01]  /*acd0*/  SEL R241, RZ, 0x4, P2 ;  /* 0x00000004fff17807 */ /* 0x000fe20001000000 */
[----:B------:R1:W-:Y:S01]  /*ace0*/  STL [R1+0x8b8], R203 ;  /* 0x0008b8cb01007387 */ /* 0x0003e20000100800 */
[----:B------:R-:W-:Y:S02]  /*acf0*/  ISETP.GE.AND P2, PT, R239, UR6, PT ;  /* 0x00000006ef007c0c */ /* 0x000fe4000bf46270 */
[----:B---3--:R-:W-:Y:S02]  /*ad00*/  LOP3.LUT R239, R240, 0x3f, RZ, 0xc0, !PT ;  /* 0x0000003ff0ef7812 */ /* 0x008fe400078ec0ff */
[----:B------:R-:W-:Y:S01]  /*ad10*/  SEL R240, RZ, 0x4, P1 ;  /* 0x00000004fff07807 */ /* 0x000fe20000800000 */
[----:B-1----:R-:W-:Y:S01]  /*ad20*/  IMAD.MOV.U32 R203, RZ, RZ, 0x3f ;  /* 0x0000003fffcb7424 */ /* 0x002fe200078e00ff */
[----:B------:R-:W-:Y:S01]  /*ad30*/  ISETP.GE.AND P1, PT, R239, UR6, PT ;  /* 0x00000006ef007c0c */ /* 0x000fe2000bf26270 */
[----:B------:R-:W-:-:S03]  /*ad40*/  IMAD.MOV.U32 R206, RZ, RZ, R238 ;  /* 0x000000ffffce7224 */ /* 0x000fc600078e00ee */
[----:B------:R-:W-:Y:S02]  /*ad50*/  IADD3 R203, R203, c[0x0][0x180], RZ ;  /* 0x00006000cbcb7a10 */ /* 0x000fe40007ffe0ff */
[----:B------:R-:W-:Y:S02]  /*ad60*/  SEL R238, RZ, 0x4, P1 ;  /* 0x00000004ffee7807 */ /* 0x000fe40000800000 */
[----:B------:R-:W-:-:S04]  /*ad70*/  ISETP.GT.AND P1, PT, R203, 0xbf, PT ;  /* 0x000000bfcb00780c */ /* 0x000fc80003f24270 */
[----:B------:R-:W-:Y:S02]  /*ad80*/  SEL R203, R206, RZ, P1 ;  /* 0x000000ffcecb7207 */ /* 0x000fe40000800000 */
[----:B------:R-:W-:Y:S02]  /*ad90*/  SEL R206, R17, RZ, P1 ;  /* 0x000000ff11ce7207 */ /* 0x000fe40000800000 */
[----:B------:R-:W3:Y:S04]  /*ada0*/  LDL.LU R17, [R1+0xaf4] ;  /* 0x000af40001117983 */ /* 0x000ee80000300800 */
        /* <DEDUP_REMOVED lines=18> */
[----:B------:R1:W-:Y:S01]  /*aed0*/  STL [R1+0x47c], R203 ;  /* 0x00047ccb01007387 */ /* 0x0003e20000100800 */
[----:B------:R-:W-:-:S02]  /*aee0*/  SEL R251, R251, RZ, P1 ;  /* 0x000000fffbfb7207 */ /* 0x000fc40000800000 */
[----:B-1----:R-:W-:Y:S02]  /*aef0*/  SEL R203, R207, RZ, P1 ;  /* 0x000000ffcfcb7207 */ /* 0x002fe40000800000 */
[----:B------:R-:W2:Y:S04]  /*af00*/  LDL.LU R207, [R1+0xad8] ;  /* 0x000ad80001cf7983 */ /* 0x000ea80000300800 */
[----:B------:R1:W-:Y:S02]  /*af10*/  STL [R1+0x480], R206 ;  /* 0x000480ce01007387 */ /* 0x0003e40000100800 */
[----:B-1----:R-:W-:Y:S02]  /*af20*/  SEL R206, R9, RZ, P1 ;  /* 0x000000ff09ce7207 */ /* 0x002fe40000800000 */
[----:B------:R-:W2:Y:S04]  /*af30*/  LDL.LU R9, [R1+0x58] ;  /* 0x0000580001097983 */ /* 0x000ea80000300800 */
[----:B------:R1:W-:Y:S04]  /*af40*/  STL [R1+0x484], R203 ;  /* 0x000484cb01007387 */ /* 0x0003e80000100800 */
[----:B------:R4:W-:Y:S01]  /*af50*/  STL [R1+0x488], R206 ;  /* 0x000488ce01007387 */ /* 0x0009e20000100800 */
[----:B-1----:R-:W-:-:S02]  /*af60*/  SEL R203, R208, RZ, P1 ;  /* 0x000000ffd0cb7207 */ /* 0x002fc40000800000 */
[----:B----4-:R-:W-:-:S03]  /*af70*/  SEL R206, R250, RZ, P1 ;  /* 0x000000ffface7207 */ /* 0x010fc60000800000 */
[----:B------:R1:W-:Y:S04]  /*af80*/  STL [R1+0x48c], R203 ;  /* 0x00048ccb01007387 */ /* 0x0003e80000100800 */
[----:B------:R-:W-:Y:S04]  /*af90*/  STL [R1+0x490], R251 ;  /* 0x000490fb01007387 */ /* 0x000fe80000100800 */
[----:B------:R4:W-:Y:S01]  /*afa0*/  STL [R1+0x494], R206 ;  /* 0x000494ce01007387 */ /* 0x0009e20000100800 */
[----:B-1----:R-:W-:Y:S02]  /*afb0*/  SEL R203, R11, RZ, P1 ;  /* 0x000000ff0bcb7207 */ /* 0x002fe40000800000 */
[----:B------:R-:W-:-:S02]  /*afc0*/  SEL R11, R8, RZ, P1 ;  /* 0x000000ff080b7207 */ /* 0x000fc40000800000 */
[----:B------:R-:W3:Y:S01]  /*afd0*/  LDL.LU R8, [R1+0x5c] ;  /* 0x00005c0001087983 */ /* 0x000ee20000300800 */
[----:B----4-:R-:W-:-:S03]  /*afe0*/  SEL R206, R10, RZ, P1 ;  /* 0x000000ff0ace7207 */ /* 0x010fc60000800000 */
[----:B------:R-:W-:Y:S01]  /*aff0*/  STL [R1+0x498], R203 ;  /* 0x000498cb01007387 */ /* 0x000fe20000100800 */
[----:B------:R-:W-:-:S03]  /*b000*/  SEL R10, R7, RZ, P1 ;  /* 0x000000ff070a7207 */ /* 0x000fc60000800000 */
[----:B------:R-:W-:Y:S01]  /*b010*/  STL [R1+0x49c], R11 ;  /* 0x00049c0b01007387 */ /* 0x000fe20000100800 */
[----:B------:R-:W-:-:S03]  /*b020*/  SEL R6, R6, RZ, P1 ;  /* 0x000000ff06067207 */ /* 0x000fc60000800000 */
[----:B------:R-:W4:Y:S01]  /*b030*/  LDL.LU R7, [R1+0x60] ;  /* 0x0000600001077983 */ /* 0x000f220000300800 */
[----:B------:R-:W-:-:S03]  /*b040*/  SEL R5, R5, RZ, P1 ;  /* 0x000000ff05057207 */ /* 0x000fc60000800000 */
[----:B------:R1:W-:Y:S01]  /*b050*/  STL [R1+0x4a4], R10 ;  /* 0x0004a40a01007387 */ /* 0x0003e20000100800 */
[----:B------:R-:W-:Y:S02]  /*b060*/  SEL R3, R3, RZ, P1 ;  /* 0x000000ff03037207 */ /* 0x000fe40000800000 */
[----:B------:R-:W-:Y:S02]  /*b070*/  SEL R2, R2, RZ, P1 ;  /* 0x000000ff02027207 */ /* 0x000fe40000800000 */
[----:B-1----:R-:W-:Y:S02]  /*b080*/  SEL R10, R4, RZ, P1 ;  /* 0x000000ff040a7207 */ /* 0x002fe40000800000 */
[----:B------:R-:W4:Y:S04]  /*b090*/  LDL.LU R4, [R1+0x64] ;  /* 0x0000640001047983 */ /* 0x000f280000300800 */
[----:B------:R1:W-:Y:S04]  /*b0a0*/  STL [R1+0x4a8], R6 ;  /* 0x0004a80601007387 */ /* 0x0003e80000100800 */
[----:B-1----:R-:W4:Y:S04]  /*b0b0*/  LDL.LU R6, [R1+0x74] ;  /* 0x0000740001067983 */ /* 0x002f280000300800 */
[----:B------:R1:W-:Y:S04]  /*b0c0*/  STL [R1+0x4b0], R10 ;  /* 0x0004b00a01007387 */ /* 0x0003e80000100800 */
[----:B------:R1:W-:Y:S02]  /*b0d0*/  STL [R1+0x4b4], R5 ;  /* 0x0004b40501007387 */ /* 0x0003e40000100800 */
[----:B-1----:R-:W-:-:S02]  /*b0e0*/  SEL R10, R249, RZ, P1 ;  /* 0x000000fff90a7207 */ /* 0x002fc40000800000 */
[----:B------:R-:W4:Y:S04]  /*b0f0*/  LDL.LU R5, [R1+0x70] ;  /* 0x0000700001057983 */ /* 0x000f280000300800 */
[----:B------:R1:W-:Y:S04]  /*b100*/  STL [R1+0x4b8], R3 ;  /* 0x0004b80301007387 */ /* 0x0003e80000100800 */
[----:B------:R1:W-:Y:S04]  /*b110*/  STL [R1+0x4bc], R2 ;  /* 0x0004bc0201007387 */ /* 0x0003e80000100800 */
[----:B------:R-:W-:Y:S01]  /*b120*/  STL [R1+0x4c0], R10 ;  /* 0x0004c00a01007387 */ /* 0x000fe20000100800 */
[----:B-1----:R-:W-:-:S03]  /*b130*/  SEL R3, R247, RZ, P1 ;  /* 0x000000fff7037207 */ /* 0x002fc60000800000 */
[----:B------:R-:W4:Y:S01]  /*b140*/  LDL.LU R251, [R1+0x68] ;  /* 0x0000680001fb7983 */ /* 0x000f220000300800 */
[----:B------:R-:W-:-:S03]  /*b150*/  SEL R2, R246, RZ, P1 ;  /* 0x000000fff6027207 */ /* 0x000fc60000800000 */
[----:B------:R1:W-:Y:S04]  /*b160*/  STL [R1+0x4c4], R3 ;  /* 0x0004c40301007387 */ /* 0x0003e80000100800 */
[----:B------:R-:W4:Y:S04]  /*b170*/  LDL.LU R250, [R1+0x78] ;  /* 0x0000780001fa7983 */ /* 0x000f280000300800 */
[----:B------:R1:W-:Y:S02]  /*b180*/  STL [R1+0x4cc], R2 ;  /* 0x0004cc0201007387 */ /* 0x0003e40000100800 */
[----:B-1----:R-:W-:-:S02]  /*b190*/  SEL R3, R245, RZ, P1 ;  /* 0x000000fff5037207 */ /* 0x002fc40000800000 */
[----:B------:R-:W4:Y:S01]  /*b1a0*/  LDL.LU R2, [R1+0x6c] ;  /* 0x00006c0001027983 */ /* 0x000f220000300800 */
[----:B------:R-:W-:-:S03]  /*b1b0*/  SEL R10, R244, RZ, P1 ;  /* 0x000000fff40a7207 */ /* 0x000fc60000800000 */
[----:B------:R1:W-:Y:S04]  /*b1c0*/  STL [R1+0x4d0], R3 ;  /* 0x0004d00301007387 */ /* 0x0003e80000100800 */
[----:B------:R-:W-:Y:S01]  /*b1d0*/  STL [R1+0x4c8], R10 ;  /* 0x0004c80a01007387 */ /* 0x000fe20000100800 */
[----:B-1----:R-:W-:-:S05]  /*b1e0*/  SEL R3, R243, RZ, P1 ;  /* 0x000000fff3037207 */ /* 0x002fca0000800000 */
[----:B------:R1:W-:Y:S04]  /*b1f0*/  STL [R1+0x134], R3 ;  /* 0x0001340301007387 */ /* 0x0003e80000100800 */
[----:B-1----:R-:W4:Y:S01]  /*b200*/  LDL.LU R3, [R1+0x80] ;  /* 0x0000800001037983 */ /* 0x002f220000300800 */
[----:B------:R-:W-:Y:S02]  /*b210*/  SEL R11, R242, RZ, P1 ;  /* 0x000000fff20b7207 */ /* 0x000fe40000800000 */
[----:B------:R-:W-:Y:S02]  /*b220*/  SEL R10, R241, RZ, P1 ;  /* 0x000000fff10a7207 */ /* 0x000fe40000800000 */
[----:B------:R-:W-:Y:S01]  /*b230*/  SEL R239, RZ, 0x4, P2 ;  /* 0x00000004ffef7807 */ /* 0x000fe20001000000 */
[----:B------:R1:W-:Y:S01]  /*b240*/  STL [R1+0x130], R11 ;  /* 0x0001300b01007387 */ /* 0x0003e20000100800 */
[----:B------:R-:W-:-:S03]  /*b250*/  SEL R203, R238, RZ, P1 ;  /* 0x000000ffeecb7207 */ /* 0x000fc60000800000 */
[----:B------:R1:W-:Y:S02]  /*b260*/  STL [R1+0x13c], R10 ;  /* 0x00013c0a01007387 */ /* 0x0003e40000100800 */
[----:B-1----:R-:W-:Y:S02]  /*b270*/  SEL R11, R240, RZ, P1 ;  /* 0x000000fff00b7207 */ /* 0x002fe40000800000 */
[----:B------:R-:W-:-:S03]  /*b280*/  SEL R10, R239, RZ, P1 ;  /* 0x000000ffef0a7207 */ /* 0x000fc60000800000 */
[----:B------:R-:W-:Y:S04]  /*b290*/  STL [R1+0x4d4], R11 ;  /* 0x0004d40b01007387 */ /* 0x000fe80000100800 */
[----:B------:R-:W-:Y:S04]  /*b2a0*/  STL [R1+0x970], R203 ;  /* 0x000970cb01007387 */ /* 0x000fe80000100800 */
[----:B------:R-:W-:Y:S04]  /*b2b0*/  STL [R1+0x4d8], R10 ;  /* 0x0004d80a01007387 */ /* 0x000fe80000100800 */
[----:B------:R-:W1:Y:S02]  /*b2c0*/  S2R R208, SR_TID.X ;  /* 0x0000000000d07919 */ /* 0x000e640000002100 */
[----:B-1----:R-:W-:-:S04]  /*b2d0*/  SHF.R.U32.HI R208, RZ, 0x6, R208 ;  /* 0x00000006ffd07819 */ /* 0x002fc800000116d0 */
[----:B------:R-:W-:Y:S01]  /*b2e0*/  SGXT.U32 R208, R208, 0x1 ;  /* 0x00000001d0d0781a */ /* 0x000fe20000000000 */
[----:B--2---:R-:W-:-:S05]  /*b2f0*/  IMAD R9, R9, c[0x0][0x190], RZ ;  /* 0x0000640009097a24 */ /* 0x004fca00078e02ff */
[----:B------:R-:W-:-:S04]  /*b300*/  LEA R238, P1, R9, R248, 0x2 ;  /* 0x000000f809ee7211 */ /* 0x000fc800078210ff */
[----:B------:R-:W-:Y:S01]  /*b310*/  LEA.HI.X.SX32 R239, R9, R209, 0x2, P1 ;  /* 0x000000d109ef7211 */ /* 0x000fe200008f16ff */
[----:B------:R-:W-:Y:S01]  /*b320*/  STL [R1+0x23c], R9 ;  /* 0x00023c0901007387 */ /* 0x000fe20000100800 */
[----:B---3--:R-:W-:-:S05]  /*b330*/  IMAD R8, R8, c[0x0][0x190], RZ ;  /* 0x0000640008087a24 */ /* 0x008fca00078e02ff */
[----:B------:R-:W-:-:S04]  /*b340*/  LEA R240, P1, R8, R248, 0x2 ;  /* 0x000000f808f07211 */ /* 0x000fc800078210ff */
[----:B------:R-:W-:Y:S01]  /*b350*/  LEA.HI.X.SX32 R241, R8, R209, 0x2, P1 ;  /* 0x000000d108f17211 */ /* 0x000fe200008f16ff */
[----:B----4-:R-:W-:-:S05]  /*b360*/  IMAD R7, R7, c[0x0][0x190], RZ ;  /* 0x0000640007077a24 */ /* 0x010fca00078e02ff */
[CC--:B------:R-:W-:Y:S01]  /*b370*/  LEA R242, P1, R7.reuse, R248.reuse, 0x2 ;  /* 0x000000f807f27211 */ /* 0x0c0fe200078210ff */
[----:B------:R-:W-:Y:S03]  /*b380*/  STL [R1+0x230], R8 ;  /* 0x0002300801007387 */ /* 0x000fe60000100800 */
[-C--:B------:R-:W-:Y:S01]  /*b390*/  LEA.HI.X.SX32 R243, R7, R209.reuse, 0x2, P1 ;  /* 0x000000d107f37211 */ /* 0x080fe200008f16ff */
[----:B------:R-:W-:Y:S01]  /*b3a0*/  IMAD R4, R4, c[0x0][0x190], RZ ;  /* 0x0000640004047a24 */ /* 0x000fe200078e02ff */
[----:B------:R-:W-:Y:S04]  /*b3b0*/  STL [R1+0x228], R7 ;  /* 0x0002280701007387 */ /* 0x000fe80000100800 */
[C---:B------:R-:W-:Y:S01]  /*b3c0*/  LEA R244, P1, R4.reuse, R248, 0x2 ;  /* 0x000000f804f47211 */ /* 0x040fe200078210ff */
[----:B------:R1:W-:Y:S03]  /*b3d0*/  STL [R1+0x220], R4 ;  /* 0x0002200401007387 */ /* 0x0003e60000100800 */
[----:B------:R-:W-:Y:S01]  /*b3e0*/  LEA.HI.X.SX32 R245, R4, R209, 0x2, P1 ;  /* 0x000000d104f57211 */ /* 0x000fe200008f16ff */
[----:B-1----:R-:W-:-:S05]  /*b3f0*/  IMAD R4, R251, c[0x0][0x190], RZ ;  /* 0x00006400fb047a24 */ /* 0x002fca00078e02ff */
[----:B------:R-:W-:-:S04]  /*b400*/  LEA R246, P1, R4, R248, 0x2 ;  /* 0x000000f804f67211 */ /* 0x000fc800078210ff */
[----:B------:R-:W-:Y:S01]  /*b410*/  LEA.HI.X.SX32 R247, R4, R209, 0x2, P1 ;  /* 0x000000d104f77211 */ /* 0x000fe200008f16ff */
[----:B------:R-:W-:-:S05]  /*b420*/  IMAD R2, R2, c[0x0][0x190], RZ ;  /* 0x0000640002027a24 */ /* 0x000fca00078e02ff */
[----:B------:R-:W-:-:S04]  /*b430*/  LEA R248, P1, R2, R248, 0x2 ;  /* 0x000000f802f87211 */ /* 0x000fc800078210ff */
[----:B------:R-:W-:Y:S01]  /*b440*/  LEA.HI.X.SX32 R249, R2, R209, 0x2, P1 ;  /* 0x000000d102f97211 */ /* 0x000fe200008f16ff */
[----:B------:R-:W-:-:S05]  /*b450*/  IMAD R209, R252, c[0x0][0x184], RZ ;  /* 0x00006100fcd17a24 */ /* 0x000fca00078e02ff */
[----:B------:R-:W-:Y:S01]  /*b460*/  LEA R252, P1, R209, c[0x0][0x160], 0x2 ;  /* 0x00005800d1fc7a11 */ /* 0x000fe200078210ff */
[----:B------:R-:W-:Y:S04]  /*b470*/  STL [R1+0x218], R4 ;  /* 0x0002180401007387 */ /* 0x000fe80000100800 */
[----:B------:R-:W-:Y:S01]  /*b480*/  STL [R1+0x210], R2 ;  /* 0x0002100201007387 */ /* 0x000fe20000100800 */
[----:B------:R-:W-:Y:S02]  /*b490*/  ISETP.NE.U32.AND P3, PT, R3, RZ, PT ;  /* 0x000000ff0300720c */ /* 0x000fe40003f65070 */
[----:B------:R-:W-:-:S05]  /*b4a0*/  LEA.HI.X.SX32 R3, R209, c[0x0][0x164], 0x2, P1 ;  /* 0x00005900d1037a11 */ /* 0x000fca00008f16ff */
[----:B------:R-:W-:Y:S04]  /*b4b0*/  STL [R1+0x4], R3 ;  /* 0x0000040301007387 */ /* 0x000fe80000100800 */
[----:B------:R1:W-:Y:S04]  /*b4c0*/  STL.64 [R1+0x950], R208 ;  /* 0x000950d001007387 */ /* 0x0003e80000100a00 */
[----:B-1----:R-:W2:Y:S01]  /*b4d0*/  LDL.LU R209, [R1+0x4] ;  /* 0x0000040001d17983 */ /* 0x002ea20000300800 */
[----:B------:R-:W-:Y:S01]  /*b4e0*/  LOP3.LUT R0, R0, 0xfeffffff, RZ, 0xc0, !PT ;  /* 0xfeffffff00007812 */ /* 0x000fe200078ec0ff */
[----:B------:R-:W-:-:S02]  /*b4f0*/  IMAD R2, R208, c[0x0][0x188], RZ ;  /* 0x00006200d0027a24 */ /* 0x000fc400078e02ff */
[----:B------:R-:W-:Y:S01]  /*b500*/  IMAD.MOV.U32 R208, RZ, RZ, c[0x0][0x188] ;  /* 0x00006200ffd07624 */ /* 0x000fe200078e00ff */
[----:B------:R-:W-:-:S03]  /*b510*/  @P4 LOP3.LUT R0, R0, 0x1000000, RZ, 0xfc, !PT ;  /* 0x0100000000004812 */ /* 0x000fc600078efcff */
[----:B------:R-:W-:Y:S01]  /*b520*/  IMAD R8, R208, 0x2, R2 ;  /* 0x00000002d0087824 */ /* 0x000fe200078e0202 */
[----:B------:R-:W-:-:S03]  /*b530*/  LOP3.LUT R0, R0, 0xfdffffff, RZ, 0xc0, !PT ;  /* 0xfdffffff00007812 */ /* 0x000fc600078ec0ff */
[----:B------:R-:W-:Y:S01]  /*b540*/  IMAD R9, R208, 0x2, R8 ;  /* 0x00000002d0097824 */ /* 0x000fe200078e0208 */
[----:B------:R-:W-:Y:S02]  /*b550*/  @P0 LOP3.LUT R0, R0, 0x2000000, RZ, 0xfc, !PT ;  /* 0x0200000000000812 */ /* 0x000fe400078efcff */
[----:B------:R-:W-:Y:S01]  /*b560*/  ISETP.NE.U32.AND P0, PT, R6, RZ, PT ;  /* 0x000000ff0600720c */ /* 0x000fe20003f05070 */
[----:B------:R-:W-:-:S04]  /*b570*/  IMAD R6, R208, 0x2, R9 ;  /* 0x00000002d0067824 */ /* 0x000fc800078e0209 */
[----:B------:R-:W-:Y:S01]  /*b580*/  IMAD R7, R208, 0x2, R6 ;  /* 0x00000002d0077824 */ /* 0x000fe200078e0206 */
[----:B------:R-:W-:-:S03]  /*b590*/  ISETP.NE.U32.AND P4, PT, R5, RZ, PT ;  /* 0x000000ff0500720c */ /* 0x000fc60003f85070 */
[----:B------:R-:W-:Y:S01]  /*b5a0*/  IMAD R4, R208, 0x2, R7 ;  /* 0x00000002d0047824 */ /* 0x000fe200078e0207 */
[----:B------:R-:W-:-:S03]  /*b5b0*/  ISETP.NE.U32.AND P5, PT, R250, RZ, PT ;  /* 0x000000fffa00720c */ /* 0x000fc60003fa5070 */
[----:B------:R-:W-:-:S04]  /*b5c0*/  IMAD R5, R208, 0x2, R4 ;  /* 0x00000002d0057824 */ /* 0x000fc800078e0204 */
[----:B------:R-:W-:Y:S01]  /*b5d0*/  IMAD R250, R208, 0x2, R5 ;  /* 0x00000002d0fa7824 */ /* 0x000fe200078e0205 */
[----:B------:R-:W-:-:S03]  /*b5e0*/  ISETP.NE.U32.AND P1, PT, R202, RZ, PT ;  /* 0x000000ffca00720c */ /* 0x000fc60003f25070 */
[----:B------:R-:W-:Y:S01]  /*b5f0*/  IMAD R251, R208, 0x2, R250 ;  /* 0x00000002d0fb7824 */ /* 0x000fe200078e02fa */
[----:B------:R-:W-:-:S03]  /*b600*/  ISETP.NE.U32.AND P2, PT, R207, RZ, PT ;  /* 0x000000ffcf00720c */ /* 0x000fc60003f45070 */
[----:B------:R-:W-:-:S04]  /*b610*/  IMAD R202, R208, 0x2, R251 ;  /* 0x00000002d0ca7824 */ /* 0x000fc800078e02fb */
[----:B------:R-:W-:-:S04]  /*b620*/  IMAD R207, R208, 0x2, R202 ;  /* 0x00000002d0cf7824 */ /* 0x000fc800078e02ca */
[----:B------:R-:W-:-:S04]  /*b630*/  IMAD R203, R208, 0x2, R207 ;  /* 0x00000002d0cb7824 */ /* 0x000fc800078e02cf */
[----:B------:R-:W-:Y:S01]  /*b640*/  IMAD R3, R208, 0x2, R203 ;  /* 0x00000002d0037824 */ /* 0x000fe200078e02cb */
[----:B------:R-:W-:Y:S04]  /*b650*/  STL [R1+0x45c], R9 ;  /* 0x00045c0901007387 */ /* 0x000fe80000100800 */
[----:B------:R-:W-:Y:S01]  /*b660*/  STL [R1+0x458], R6 ;  /* 0x0004580601007387 */ /* 0x000fe20000100800 */
[----:B------:R-:W-:-:S03]  /*b670*/  LEA R10, P6, R3, R252, 0x2 ;  /* 0x000000fc030a7211 */ /* 0x000fc600078c10ff */
[----:B------:R-:W-:Y:S04]  /*b680*/  STL [R1+0x454], R7 ;  /* 0x0004540701007387 */ /* 0x000fe80000100800 */
[----:B------:R-:W-:Y:S04]  /*b690*/  STL [R1+0x558], R4 ;  /* 0x0005580401007387 */ /* 0x000fe80000100800 */
[----:B------:R-:W-:Y:S04]  /*b6a0*/  STL [R1+0x1f8], R5 ;  /* 0x0001f80501007387 */ /* 0x000fe80000100800 */
[----:B------:R-:W-:Y:S04]  /*b6b0*/  STL [R1+0x1f4], R250 ;  /* 0x0001f4fa01007387 */ /* 0x000fe80000100800 */
[----:B------:R-:W-:Y:S04]  /*b6c0*/  STL [R1+0x1f0], R251 ;  /* 0x0001f0fb01007387 */ /* 0x000fe80000100800 */
[----:B------:R-:W-:Y:S04]  /*b6d0*/  STL [R1+0x1ec], R202 ;  /* 0x0001ecca01007387 */ /* 0x000fe80000100800 */
[----:B------:R-:W-:Y:S04]  /*b6e0*/  STL [R1+0x1e8], R207 ;  /* 0x0001e8cf01007387 */ /* 0x000fe80000100800 */
[----:B------:R-:W-:Y:S01]  /*b6f0*/  STL [R1+0x1e4], R203 ;  /* 0x0001e4cb01007387 */ /* 0x000fe20000100800 */
[----:B--2---:R-:W-:Y:S01]  /*b700*/  LEA.HI.X.SX32 R11, R3, R209, 0x2, P6 ;  /* 0x000000d1030b7211 */ /* 0x004fe200030f16ff */
[----:B------:R-:W-:-:S04]  /*b710*/  IMAD R3, R208, 0x2, R3 ;  /* 0x00000002d0037824 */ /* 0x000fc800078e0203 */
[----:B------:R1:W-:Y:S02]  /*b720*/  STL.64 [R1+0xa0], R10 ;  /* 0x0000a00a01007387 */ /* 0x0003e40000100a00 */
[----:B-1----:R-:W-:-:S04]  /*b730*/  LEA R10, P6, R3, R252, 0x2 ;  /* 0x000000fc030a7211 */ /* 0x002fc800078c10ff */
[----:B------:R-:W-:Y:S01]  /*b740*/  LEA.HI.X.SX32 R11, R3, R209, 0x2, P6 ;  /* 0x000000d1030b7211 */ /* 0x000fe200030f16ff */
        /* <DEDUP_REMOVED lines=71> */
[----:B------:R-:W-:Y:S02]  /*bbc0*/  LEA.HI.X.SX32 R11, R3, R209, 0x2, P6 ;  /* 0x000000d1030b7211 */ /* 0x000fe400030f16ff */
[----:B------:R-:W1:Y:S01]  /*bbd0*/  S2R R3, SR_TID.X ;  /* 0x0000000000037919 */ /* 0x000e620000002100 */
[----:B------:R-:W-:-:S03]  /*bbe0*/  LEA R2, P6, R2, R252, 0x2 ;  /* 0x000000fc02027211 */ /* 0x000fc600078c10ff */
[----:B------:R2:W-:Y:S04]  /*bbf0*/  STL.64 [R1+0x8], R10 ;  /* 0x0000080a01007387 */ /* 0x0005e80000100a00 */
[----:B--2---:R-:W2:Y:S01]  /*bc00*/  LDL.LU.64 R10, [R1+0xad0] ;  /* 0x000ad000010a7983 */ /* 0x004ea20000300a00 */
[----:B-1----:R-:W-:-:S04]  /*bc10*/  SHF.R.U32.HI R3, RZ, 0x6, R3 ;  /* 0x00000006ff037819 */ /* 0x002fc80000011603 */
[----:B------:R-:W-:-:S05]  /*bc20*/  SGXT.U32 R3, R3, 0x1 ;  /* 0x000000010303781a */ /* 0x000fca0000000000 */
[----:B------:R-:W-:-:S05]  /*bc30*/  IMAD R3, R3, c[0x0][0x188], RZ ;  /* 0x0000620003037a24 */ /* 0x000fca00078e02ff */
[----:B------:R-:W-:-:S05]  /*bc40*/  LEA.HI.X.SX32 R3, R3, R209, 0x2, P6 ;  /* 0x000000d103037211 */ /* 0x000fca00030f16ff */
[----:B------:R1:W-:Y:S02]  /*bc50*/  STL.64 [R1+0xf8], R2 ;  /* 0x0000f80201007387 */ /* 0x0003e40000100a00 */
[----:B-1----:R-:W-:-:S04]  /*bc60*/  LEA R2, P6, R8, R252, 0x2 ;  /* 0x000000fc08027211 */ /* 0x002fc800078c10ff */
[----:B------:R-:W-:Y:S02]  /*bc70*/  LEA.HI.X.SX32 R3, R8, R209, 0x2, P6 ;  /* 0x000000d108037211 */ /* 0x000fe400030f16ff */
[----:B------:R-:W3:Y:S04]  /*bc80*/  LDL.LU R8, [R1+0xacc] ;  /* 0x000acc0001087983 */ /* 0x000ee80000300800 */
[----:B------:R1:W-:Y:S02]  /*bc90*/  STL.64 [R1+0xf0], R2 ;  /* 0x0000f00201007387 */ /* 0x0003e40000100a00 */
[----:B-1----:R-:W-:-:S04]  /*bca0*/  LEA R2, P6, R9, R252, 0x2 ;  /* 0x000000fc09027211 */ /* 0x002fc800078c10ff */
[----:B------:R-:W-:Y:S02]  /*bcb0*/  LEA.HI.X.SX32 R3, R9, R209, 0x2, P6 ;  /* 0x000000d109037211 */ /* 0x000fe400030f16ff */
[----:B------:R-:W3:Y:S04]  /*bcc0*/  LDL.LU R9, [R1+0xac8] ;  /* 0x000ac80001097983 */ /* 0x000ee80000300800 */
[----:B------:R1:W-:Y:S02]  /*bcd0*/  STL.64 [R1+0xe8], R2 ;  /* 0x0000e80201007387 */ /* 0x0003e40000100a00 */
[----:B-1----:R-:W-:-:S04]  /*bce0*/  LEA R2, P6, R6, R252, 0x2 ;  /* 0x000000fc06027211 */ /* 0x002fc800078c10ff */
[----:B------:R-:W-:Y:S02]  /*bcf0*/  LEA.HI.X.SX32 R3, R6, R209, 0x2, P6 ;  /* 0x000000d106037211 */ /* 0x000fe400030f16ff */
[----:B------:R-:W4:Y:S04]  /*bd00*/  LDL.LU R6, [R1+0xac4] ;  /* 0x000ac40001067983 */ /* 0x000f280000300800 */
[----:B------:R1:W-:Y:S02]  /*bd10*/  STL.64 [R1+0xe0], R2 ;  /* 0x0000e00201007387 */ /* 0x0003e40000100a00 */
[----:B-1----:R-:W-:-:S04]  /*bd20*/  LEA R2, P6, R7, R252, 0x2 ;  /* 0x000000fc07027211 */ /* 0x002fc800078c10ff */
[----:B------:R-:W-:Y:S02]  /*bd30*/  LEA.HI.X.SX32 R3, R7, R209, 0x2, P6 ;  /* 0x000000d107037211 */ /* 0x000fe400030f16ff */
[----:B------:R-:W4:Y:S04]  /*bd40*/  LDL.LU R7, [R1+0xac0] ;  /* 0x000ac00001077983 */ /* 0x000f280000300800 */
[----:B------:R1:W-:Y:S02]  /*bd50*/  STL.64 [R1+0xd8], R2 ;  /* 0x0000d80201007387 */ /* 0x0003e40000100a00 */
[----:B-1----:R-:W-:-:S04]  /*bd60*/  LEA R2, P6, R4, R252, 0x2 ;  /* 0x000000fc04027211 */ /* 0x002fc800078c10ff */
[----:B------:R-:W-:Y:S02]  /*bd70*/  LEA.HI.X.SX32 R3, R4, R209, 0x2, P6 ;  /* 0x000000d104037211 */ /* 0x000fe400030f16ff */
[----:B------:R-:W2:Y:S04]  /*bd80*/  LDL.LU R4, [R1+0xabc] ;  /* 0x000abc0001047983 */ /* 0x000ea80000300800 */
        /* <DEDUP_REMOVED lines=21> */
[----:B-1----:R-:W-:Y:S02]  /*bee0*/  LEA R2, P6, R203, R252, 0x2 ;  /* 0x000000fccb027211 */ /* 0x002fe400078c10ff */
[----:B------:R-:W2:Y:S01]  /*bef0*/  LDL.LU R252, [R1+0x1bc] ;  /* 0x0001bc0001fc7983 */ /* 0x000ea20000300800 */
[----:B------:R-:W-:-:S02]  /*bf00*/  LOP3.LUT R0, R0, 0xfbffffff, RZ, 0xc0, !PT ;  /* 0xfbffffff00007812 */ /* 0x000fc400078ec0ff */
[----:B------:R-:W-:Y:S02]  /*bf10*/  LEA.HI.X.SX32 R3, R203, R209, 0x2, P6 ;  /* 0x000000d1cb037211 */ /* 0x000fe400030f16ff */
[----:B------:R-:W-:-:S03]  /*bf20*/  @P0 LOP3.LUT R0, R0, 0x4000000, RZ, 0xfc, !PT ;  /* 0x0400000000000812 */ /* 0x000fc600078efcff */
[----:B------:R1:W-:Y:S04]  /*bf30*/  STL.64 [R1], R2 ;  /* 0x0000000201007387 */ /* 0x0003e80000100a00 */
[----:B-1----:R-:W3:Y:S01]  /*bf40*/  LDL.LU.64 R2, [R1+0xaa0] ;  /* 0x000aa00001027983 */ /* 0x002ee20000300a00 */
[----:B--2---:R-:W-:-:S03]  /*bf50*/  ISETP.NE.U32.AND P0, PT, R252, RZ, PT ;  /* 0x000000fffc00720c */ /* 0x004fc60003f05070 */
[----:B------:R-:W2:Y:S04]  /*bf60*/  LDL.LU R252, [R1+0x1b8] ;  /* 0x0001b80001fc7983 */ /* 0x000ea80000300800 */
[----:B------:R-:W2:Y:S04]  /*bf70*/  LDL.LU R209, [R1+0x1ac] ;  /* 0x0001ac0001d17983 */ /* 0x000ea80000300800 */
[----:B------:R-:W2:Y:S04]  /*bf80*/  LDL.LU R203, [R1+0x144] ;  /* 0x0001440001cb7983 */ /* 0x000ea80000300800 */
[----:B------:R1:W-:Y:S04]  /*bf90*/  STL.64 [R1+0xa98], R68 ;  /* 0x000a984401007387 */ /* 0x0003e80000100a00 */
[----:B-1----:R-:W2:Y:S04]  /*bfa0*/  LDL.LU R68, [R1+0x148] ;  /* 0x0001480001447983 */ /* 0x002ea80000300800 */
[----:B------:R1:W-:Y:S04]  /*bfb0*/  STL.64 [R1+0xa90], R76 ;  /* 0x000a904c01007387 */ /* 0x0003e80000100a00 */
[----:B-1----:R-:W2:Y:S04]  /*bfc0*/  LDL.64 R76, [R1+0xf8] ;  /* 0x0000f800014c7983 */ /* 0x002ea80000100a00 */
[----:B------:R-:W-:Y:S04]  /*bfd0*/  STL.64 [R1+0xa88], R84 ;  /* 0x000a885401007387 */ /* 0x000fe80000100a00 */
[----:B------:R-:W-:Y:S04]  /*bfe0*/  STL.64 [R1+0xa80], R92 ;  /* 0x000a805c01007387 */ /* 0x000fe80000100a00 */
[----:B------:R1:W-:Y:S04]  /*bff0*/  STL [R1+0xa7c], R101 ;  /* 0x000a7c6501007387 */ /* 0x0003e80000100800 */
[----:B-1----:R-:W4:Y:S04]  /*c000*/  LDL.LU R101, [R1+0x14c] ;  /* 0x00014c0001657983 */ /* 0x002f280000300800 */
[----:B------:R-:W-:Y:S04]  /*c010*/  STL [R1+0xa78], R108 ;  /* 0x000a786c01007387 */ /* 0x000fe80000100800 */
[----:B------:R-:W-:Y:S04]  /*c020*/  STL [R1+0xa74], R109 ;  /* 0x000a746d01007387 */ /* 0x000fe80000100800 */
[----:B------:R-:W-:Y:S04]  /*c030*/  STL [R1+0xa70], R148 ;  /* 0x000a709401007387 */ /* 0x000fe80000100800 */
[----:B------:R-:W-:Y:S04]  /*c040*/  STL.64 [R1+0xa68], R116 ;  /* 0x000a687401007387 */ /* 0x000fe80000100a00 */
[----:B------:R1:W-:Y:S04]  /*c050*/  STL.64 [R1+0xa60], R124 ;  /* 0x000a607c01007387 */ /* 0x0003e80000100a00 */
[----:B-1----:R-:W4:Y:S04]  /*c060*/  LDL.64 R124, [R1+0x60] ;  /* 0x00006000017c7983 */ /* 0x002f280000100a00 */
[----:B------:R1:W-:Y:S04]  /*c070*/  STL.64 [R1+0xa58], R132 ;  /* 0x000a588401007387 */ /* 0x0003e80000100a00 */
[----:B-1----:R-:W4:Y:S04]  /*c080*/  LDL.64 R132, [R1+0x70] ;  /* 0x0000700001847983 */ /* 0x002f280000100a00 */
[----:B------:R1:W-:Y:S04]  /*c090*/  STL.64 [R1+0xa50], R140 ;  /* 0x000a508c01007387 */ /* 0x0003e80000100a00 */
[----:B-1----:R-:W4:Y:S04]  /*c0a0*/  LDL.64 R140, [R1+0x80] ;  /* 0x00008000018c7983 */ /* 0x002f280000100a00 */
[----:B------:R1:W-:Y:S04]  /*c0b0*/  STL [R1+0xa4c], R149 ;  /* 0x000a4c9501007387 */ /* 0x0003e80000100800 */
[----:B-1----:R-:W4:Y:S04]  /*c0c0*/  LDL.64 R148, [R1+0x90] ;  /* 0x0000900001947983 */ /* 0x002f280000100a00 */
[----:B------:R-:W-:Y:S04]  /*c0d0*/  STL [R1+0xa48], R156 ;  /* 0x000a489c01007387 */ /* 0x000fe80000100800 */
[----:B------:R1:W-:Y:S04]  /*c0e0*/  STL [R1+0xa44], R157 ;  /* 0x000a449d01007387 */ /* 0x0003e80000100800 */
[----:B-1----:R-:W4:Y:S04]  /*c0f0*/  LDL.64 R156, [R1+0xa0] ;  /* 0x0000a000019c7983 */ /* 0x002f280000100a00 */
[----:B------:R1:W-:Y:S04]  /*c100*/  STL [R1+0xa40], R196 ;  /* 0x000a40c401007387 */ /* 0x0003e80000100800 */
[----:B-1----:R-:W4:Y:S04]  /*c110*/  LDL.LU R196, [R1+0x150] ;  /* 0x0001500001c47983 */ /* 0x002f280000300800 */
[----:B------:R1:W-:Y:S04]  /*c120*/  STL.64 [R1+0xa38], R164 ;  /* 0x000a38a401007387 */ /* 0x0003e80000100a00 */
[----:B-1----:R-:W4:Y:S04]  /*c130*/  LDL.64 R164, [R1+0xa8] ;  /* 0x0000a80001a47983 */ /* 0x002f280000100a00 */
[----:B------:R1:W-:Y:S04]  /*c140*/  STL.64 [R1+0xa30], R172 ;  /* 0x000a30ac01007387 */ /* 0x0003e80000100a00 */
[----:B-1----:R-:W4:Y:S04]  /*c150*/  LDL.64 R172, [R1+0xb8] ;  /* 0x0000b80001ac7983 */ /* 0x002f280000100a00 */
[----:B------:R1:W-:Y:S04]  /*c160*/  STL.64 [R1+0xa28], R180 ;  /* 0x000a28b401007387 */ /* 0x0003e80000100a00 */
[----:B-1----:R-:W4:Y:S04]  /*c170*/  LDL.LU R180, [R1+0x158] ;  /* 0x0001580001b47983 */ /* 0x002f280000300800 */
[----:B------:R-:W4:Y:S04]  /*c180*/  LDL.LU R181, [R1+0x154] ;  /* 0x0001540001b57983 */ /* 0x000f280000300800 */
[----:B------:R1:W-:Y:S04]  /*c190*/  STL.64 [R1+0xa20], R188 ;  /* 0x000a20bc01007387 */ /* 0x0003e80000100a00 */
[----:B-1----:R-:W4:Y:S04]  /*c1a0*/  LDL.64 R188, [R1+0xc8] ;  /* 0x0000c80001bc7983 */ /* 0x002f280000100a00 */
[----:B------:R1:W-:Y:S04]  /*c1b0*/  STL [R1+0xa1c], R197 ;  /* 0x000a1cc501007387 */ /* 0x0003e80000100800 */
[----:B-1----:R-:W4:Y:S04]  /*c1c0*/  LDL.LU R197, [R1+0x15c] ;  /* 0x00015c0001c57983 */ /* 0x002f280000300800 */
[----:B------:R-:W-:Y:S04]  /*c1d0*/  STL [R1+0xa18], R206 ;  /* 0x000a18ce01007387 */ /* 0x000fe80000100800 */
[----:B------:R1:W-:Y:S04]  /*c1e0*/  STL.64 [R1+0xa10], R210 ;  /* 0x000a10d201007387 */ /* 0x0003e80000100a00 */
[----:B-1----:R-:W4:Y:S04]  /*c1f0*/  LDL.64 R210, [R1+0xd8] ;  /* 0x0000d80001d27983 */ /* 0x002f280000100a00 */
[----:B------:R1:W-:Y:S04]  /*c200*/  STL.64 [R1+0xa08], R218 ;  /* 0x000a08da01007387 */ /* 0x0003e80000100a00 */
[----:B-1----:R-:W4:Y:S04]  /*c210*/  LDL.64 R218, [R1+0xe8] ;  /* 0x0000e80001da7983 */ /* 0x002f280000100a00 */
[----:B------:R2:W-:Y:S04]  /*c220*/  STL.64 [R1+0xa00], R226 ;  /* 0x000a00e201007387 */ /* 0x0005e80000100a00 */
[----:B------:R-:W-:Y:S04]  /*c230*/  STL.64 [R1+0x9f8], R234 ;  /* 0x0009f8ea01007387 */ /* 0x000fe80000100a00 */
[----:B------:R1:W-:Y:S04]  /*c240*/  STL.64 [R1+0x9f0], R242 ;  /* 0x0009f0f201007387 */ /* 0x0003e80000100a00 */
[----:B---3--:R3:W-:Y:S04]  /*c250*/  STL.64 [R1+0x9e8], R2 ;  /* 0x0009e80201007387 */ /* 0x0087e80000100a00 */
[----:B------:R-:W3:Y:S04]  /*c260*/  LDL.64 R116, [R1+0x50] ;  /* 0x0000500001747983 */ /* 0x000ee80000100a00 */
[----:B------:R-:W3:Y:S04]  /*c270*/  LDL.64 R108, [R1+0x40] ;  /* 0x00004000016c7983 */ /* 0x000ee80000100a00 */
[----:B------:R-:W3:Y:S04]  /*c280*/  LDL.64 R92, [R1+0x30] ;  /* 0x00003000015c7983 */ /* 0x000ee80000100a00 */
[----:B------:R-:W3:Y:S01]  /*c290*/  LDL.64 R84, [R1+0x20] ;  /* 0x0000200001547983 */ /* 0x000ee20000100a00 */
[----:B--2---:R-:W-:-:S02]  /*c2a0*/  IMAD.MOV.U32 R226, RZ, RZ, R76 ;  /* 0x000000ffffe27224 */ /* 0x004fc400078e004c */
[----:B------:R-:W-:Y:S02]  /*c2b0*/  IMAD.MOV.U32 R227, RZ, RZ, R77 ;  /* 0x000000ffffe37224 */ /* 0x000fe400078e004d */
[----:B------:R-:W2:Y:S04]  /*c2c0*/  LDL.64 R76, [R1+0x10] ;  /* 0x00001000014c7983 */ /* 0x000ea80000100a00 */
[----:B------:R-:W2:Y:S01]  /*c2d0*/  LDL.LU R69, [R1+0x1a4] ;  /* 0x0001a40001457983 */ /* 0x000ea20000300800 */
[----:B------:R-:W-:Y:S02]  /*c2e0*/  LOP3.LUT R0, R0, 0xf7ffffff, RZ, 0xc0, !PT ;  /* 0xf7ffffff00007812 */ /* 0x000fe400078ec0ff */
[----:B------:R-:W-:Y:S02]  /*c2f0*/  ISETP.NE.U32.AND P6, PT, R209, RZ, PT ;  /* 0x000000ffd100720c */ /* 0x000fe40003fc5070 */
[----:B------:R-:W-:-:S02]  /*c300*/  @P4 LOP3.LUT R0, R0, 0x8000000, RZ, 0xfc, !PT ;  /* 0x0800000000004812 */ /* 0x000fc400078efcff */
[----:B------:R-:W-:Y:S02]  /*c310*/  ISETP.NE.U32.AND P4, PT, R252, RZ, PT ;  /* 0x000000fffc00720c */ /* 0x000fe40003f85070 */
[----:B------:R-:W2:Y:S04]  /*c320*/  LDL.LU R252, [R1+0x1a0] ;  /* 0x0001a00001fc7983 */ /* 0x000ea80000300800 */
[----:B------:R-:W2:Y:S04]  /*c330*/  LDL.LU R209, [R1+0x19c] ;  /* 0x00019c0001d17983 */ /* 0x000ea80000300800 */
[----:B-1----:R-:W2:Y:S01]  /*c340*/  LDL.LU R243, [R1+0x198] ;  /* 0x0001980001f37983 */ /* 0x002ea20000300800 */
[----:B------:R-:W-:-:S03]  /*c350*/  ULDC.64 UR6, c[0x0][0x118] ;  /* 0x0000460000067ab9 */ /* 0x000fc60000000a00 */
[----:B------:R1:W-:Y:S01]  /*c360*/  LDGSTS.E [R207+0x40000], [R226.64], P0 ;  /* 0x40000000e2cf7fae */ /* 0x0003e20008121846 */
[----:B----4-:R-:W-:-:S03]  /*c370*/  ISETP.NE.U32.AND P0, PT, R197, RZ, PT ;  /* 0x000000ffc500720c */ /* 0x010fc60003f05070 */
[----:B------:R2:W-:Y:S01]  /*c380*/  LDGSTS.E [R207+0x40400], [R218.64], P4 ;  /* 0x40400000dacf7fae */ /* 0x0005e2000a121846 */
[----:B------:R-:W-:-:S03]  /*c390*/  ISETP.NE.U32.AND P4, PT, R180, RZ, PT ;  /* 0x000000ffb400720c */ /* 0x000fc60003f85070 */
[----:B------:R1:W-:Y:S06]  /*c3a0*/  LDGSTS.E [R207+0x40800], [R210.64], P6 ;  /* 0x40800000d2cf7fae */ /* 0x0003ec000b121846 */
[----:B------:R1:W-:Y:S01]  /*c3b0*/  LDGSTS.E [R207+0x40c00], [R188.64], P0 ;  /* 0x40c00000bccf7fae */ /* 0x0003e20008121846 */
[----:B------:R-:W-:Y:S02]  /*c3c0*/  ISETP.NE.U32.AND P0, PT, R181, RZ, PT ;  /* 0x000000ffb500720c */ /* 0x000fe40003f05070 */
[----:B------:R-:W-:Y:S01]  /*c3d0*/  ISETP.NE.U32.AND P6, PT, R101, RZ, PT ;  /* 0x000000ff6500720c */ /* 0x000fe20003fc5070 */
[----:B------:R1:W-:Y:S01]  /*c3e0*/  LDGSTS.E [R207+0x41000], [R172.64], P4 ;  /* 0x41000000accf7fae */ /* 0x0003e2000a121846 */
[----:B------:R-:W-:-:S09]  /*c3f0*/  ISETP.NE.U32.AND P4, PT, R196, RZ, PT ;  /* 0x000000ffc400720c */ /* 0x000fd20003f85070 */
[----:B------:R1:W-:Y:S01]  /*c400*/  LDGSTS.E [R207+0x41400], [R164.64], P0 ;  /* 0x41400000a4cf7fae */ /* 0x0003e20008121846 */
[----:B------:R-:W-:-:S03]  /*c410*/  ISETP.NE.U32.AND P0, PT, R68, RZ, PT ;  /* 0x000000ff4400720c */ /* 0x000fc60003f05070 */
[----:B------:R1:W-:Y:S01]  /*c420*/  LDGSTS.E [R207+0x41800], [R156.64], P4 ;  /* 0x418000009ccf7fae */ /* 0x0003e2000a121846 */
[----:B------:R-:W-:-:S03]  /*c430*/  LOP3.LUT P4, RZ, R0, 0x8000000, RZ, 0xc0, !PT ;  /* 0x0800000000ff7812 */ /* 0x000fc6000788c0ff */
[----:B------:R1:W-:Y:S01]  /*c440*/  LDGSTS.E [R207+0x41c00], [R148.64], P6 ;  /* 0x41c0000094cf7fae */ /* 0x0003e2000b121846 */
[----:B------:R-:W-:-:S05]  /*c450*/  ISETP.NE.U32.AND P6, PT, R203, RZ, PT ;  /* 0x000000ffcb00720c */ /* 0x000fca0003fc5070 */
[----:B------:R1:W-:Y:S01]  /*c460*/  LDGSTS.E [R207+0x42000], [R140.64], P0 ;  /* 0x420000008ccf7fae */ /* 0x0003e20008121846 */
[----:B------:R-:W-:-:S13]  /*c470*/  LOP3.LUT P0, RZ, R0, 0x4000000, RZ, 0xc0, !PT ;  /* 0x0400000000ff7812 */ /* 0x000fda000780c0ff */
[----:B------:R1:W-:Y:S04]  /*c480*/  LDGSTS.E [R207+0x42400], [R132.64], P0 ;  /* 0x4240000084cf7fae */ /* 0x0003e80008121846 */
[----:B------:R1:W-:Y:S04]  /*c490*/  LDGSTS.E [R207+0x42800], [R124.64], P4 ;  /* 0x428000007ccf7fae */ /* 0x0003e8000a121846 */
[----:B---3--:R3:W-:Y:S04]  /*c4a0*/  LDGSTS.E [R207+0x42c00], [R116.64], P6 ;  /* 0x42c0000074cf7fae */ /* 0x0087e8000b121846 */
[----:B------:R1:W-:Y:S04]  /*c4b0*/  LDGSTS.E [R207+0x43000], [R108.64], P5 ;  /* 0x430000006ccf7fae */ /* 0x0003e8000a921846 */
[----:B------:R1:W-:Y:S04]  /*c4c0*/  LDGSTS.E [R207+0x43400], [R92.64], P3 ;  /* 0x434000005ccf7fae */ /* 0x0003e80009921846 */
[----:B------:R1:W-:Y:S01]  /*c4d0*/  LDGSTS.E [R207+0x43800], [R84.64], P2 ;  /* 0x4380000054cf7fae */ /* 0x0003e20009121846 */
[----:B--2---:R-:W-:-:S03]  /*c4e0*/  ISETP.NE.U32.AND P2, PT, R69, RZ, PT ;  /* 0x000000ff4500720c */ /* 0x004fc60003f45070 */
[----:B------:R2:W-:Y:S04]  /*c4f0*/  LDGSTS.E [R207+0x43c00], [R76.64], P1 ;  /* 0x43c000004ccf7fae */ /* 0x0005e80008921846 */
[----:B------:R-:W4:Y:S04]  /*c500*/  LDL.64 R68, [R1+0xf0] ;  /* 0x0000f00001447983 */ /* 0x000f280000100a00 */
[----:B-1----:R-:W4:Y:S04]  /*c510*/  LDL.64 R84, [R1+0xd0] ;  /* 0x0000d00001547983 */ /* 0x002f280000100a00 */
[----:B--2---:R-:W2:Y:S04]  /*c520*/  LDL.64 R76, [R1+0xe0] ;  /* 0x0000e000014c7983 */ /* 0x004ea80000100a00 */
[----:B------:R-:W2:Y:S04]  /*c530*/  LDL.64 R92, [R1+0xc0] ;  /* 0x0000c000015c7983 */ /* 0x000ea80000100a00 */
[----:B------:R-:W2:Y:S04]  /*c540*/  LDL.LU R101, [R1+0x194] ;  /* 0x0001940001657983 */ /* 0x000ea80000300800 */
[----:B------:R-:W2:Y:S04]  /*c550*/  LDL.LU R108, [R1+0x190] ;  /* 0x00019000016c7983 */ /* 0x000ea80000300800 */
[----:B------:R-:W2:Y:S04]  /*c560*/  LDL.LU R109, [R1+0x18c] ;  /* 0x00018c00016d7983 */ /* 0x000ea80000300800 */
[----:B------:R-:W2:Y:S04]  /*c570*/  LDL.LU R148, [R1+0x188] ;  /* 0x0001880001947983 */ /* 0x000ea80000300800 */
[----:B---3--:R-:W3:Y:S04]  /*c580*/  LDL.64 R116, [R1+0xb0] ;  /* 0x0000b00001747983 */ /* 0x008ee80000100a00 */
[----:B------:R-:W3:Y:S04]  /*c590*/  LDL.64 R124, [R1] ;  /* 0x00000000017c7983 */ /* 0x000ee80000100a00 */
[----:B------:R-:W3:Y:S04]  /*c5a0*/  LDL.64 R132, [R1+0x98] ;  /* 0x0000980001847983 */ /* 0x000ee80000100a00 */
[----:B------:R-:W3:Y:S04]  /*c5b0*/  LDL.64 R140, [R1+0x88] ;  /* 0x00008800018c7983 */ /* 0x000ee80000100a00 */
[----:B------:R-:W3:Y:S04]  /*c5c0*/  LDL.LU R149, [R1+0x184] ;  /* 0x0001840001957983 */ /* 0x000ee80000300800 */
[----:B------:R-:W3:Y:S04]  /*c5d0*/  LDL.LU R156, [R1+0x180] ;  /* 0x00018000019c7983 */ /* 0x000ee80000300800 */
[----:B------:R-:W3:Y:S04]  /*c5e0*/  LDL.LU R157, [R1+0x17c] ;  /* 0x00017c00019d7983 */ /* 0x000ee80000300800 */
[----:B------:R-:W3:Y:S01]  /*c5f0*/  LDL.LU R196, [R1+0x178] ;  /* 0x0001780001c47983 */ /* 0x000ee20000300800 */
[----:B------:R-:W-:-:S03]  /*c600*/  ISETP.NE.U32.AND P3, PT, R252, RZ, PT ;  /* 0x000000fffc00720c */ /* 0x000fc60003f65070 */
[----:B------:R-:W3:Y:S01]  /*c610*/  LDL.64 R164, [R1+0x78] ;  /* 0x0000780001a47983 */ /* 0x000ee20000100a00 */
[----:B------:R-:W-:-:S03]  /*c620*/  ISETP.NE.U32.AND P5, PT, R209, RZ, PT ;  /* 0x000000ffd100720c */ /* 0x000fc60003fa5070 */
[----:B------:R-:W3:Y:S04]  /*c630*/  LDL.64 R172, [R1+0x68] ;  /* 0x0000680001ac7983 */ /* 0x000ee80000100a00 */
[----:B------:R-:W3:Y:S04]  /*c640*/  LDL.64 R180, [R1+0x58] ;  /* 0x0000580001b47983 */ /* 0x000ee80000100a00 */
[----:B------:R-:W3:Y:S04]  /*c650*/  LDL.64 R188, [R1+0x48] ;  /* 0x0000480001bc7983 */ /* 0x000ee80000100a00 */
[----:B------:R-:W3:Y:S04]  /*c660*/  LDL.LU R197, [R1+0x174] ;  /* 0x0001740001c57983 */ /* 0x000ee80000300800 */
[----:B------:R-:W3:Y:S04]  /*c670*/  LDL.LU R206, [R1+0x170] ;  /* 0x0001700001ce7983 */ /* 0x000ee80000300800 */
[----:B------:R-:W3:Y:S04]  /*c680*/  LDL.LU R252, [R1+0x16c] ;  /* 0x00016c0001fc7983 */ /* 0x000ee80000300800 */
[----:B------:R-:W3:Y:S01]  /*c690*/  LDL.LU R209, [R1+0x168] ;  /* 0x0001680001d17983 */ /* 0x000ee20000300800 */
[----:B------:R-:W-:-:S03]  /*c6a0*/  LOP3.LUT R203, R207, 0x40, RZ, 0x3c, !PT ;  /* 0x00000040cfcb7812 */ /* 0x000fc600078e3cff */
[----:B------:R-:W3:Y:S01]  /*c6b0*/  LDL.64 R210, [R1+0x38] ;  /* 0x0000380001d27983 */ /* 0x000ee20000100a00 */
[----:B------:R-:W-:-:S03]  /*c6c0*/  ISETP.NE.U32.AND P6, PT, R243, RZ, PT ;  /* 0x000000fff300720c */ /* 0x000fc60003fc5070 */
[----:B------:R-:W3:Y:S04]  /*c6d0*/  LDL.64 R218, [R1+0x28] ;  /* 0x0000280001da7983 */ /* 0x000ee80000100a00 */
[----:B------:R-:W3:Y:S04]  /*c6e0*/  LDL.64 R226, [R1+0x18] ;  /* 0x0000180001e27983 */ /* 0x000ee80000100a00 */
[----:B------:R-:W3:Y:S04]  /*c6f0*/  LDL.64 R234, [R1+0x8] ;  /* 0x0000080001ea7983 */ /* 0x000ee80000100a00 */
[----:B------:R1:W-:Y:S04]  /*c700*/  STL [R1+0x478], R203 ;  /* 0x000478cb01007387 */ /* 0x0003e80000100800 */
[----:B------:R-:W3:Y:S04]  /*c710*/  LDL.64 R242, [R1+0x128] ;  /* 0x0001280001f27983 */ /* 0x000ee80000100a00 */
[----:B------:R-:W3:Y:S01]  /*c720*/  LDL.64 R2, [R1+0x108] ;  /* 0x0001080001027983 */ /* 0x000ee20000100a00 */
[----:B------:R-:W-:-:S03]  /*c730*/  LOP3.LUT P4, RZ, R0, 0x1000000, RZ, 0xc0, !PT ;  /* 0x0100000000ff7812 */ /* 0x000fc6000788c0ff */
[----:B----4-:R4:W-:Y:S04]  /*c740*/  LDGSTS.E [R203+0x40200], [R68.64], P2 ;  /* 0x4020000044cb7fae */ /* 0x0109e80009121846 */
[----:B--2---:R2:W-:Y:S04]  /*c750*/  LDGSTS.E [R203+0x40600], [R76.64], P3 ;  /* 0x406000004ccb7fae */ /* 0x0045e80009921846 */
[----:B------:R1:W-:Y:S01]  /*c760*/  LDGSTS.E [R203+0x40a00], [R84.64], P5 ;  /* 0x40a0000054cb7fae */ /* 0x0003e2000a921846 */
[----:B------:R-:W-:-:S03]  /*c770*/  ISETP.NE.U32.AND P2, PT, R101, RZ, PT ;  /* 0x000000ff6500720c */ /* 0x000fc60003f45070 */
[----:B------:R1:W-:Y:S01]  /*c780*/  LDGSTS.E [R203+0x40e00], [R92.64], P6 ;  /* 0x40e000005ccb7fae */ /* 0x0003e2000b121846 */
[----:B------:R-:W-:-:S03]  /*c790*/  ISETP.NE.U32.AND P3, PT, R108, RZ, PT ;  /* 0x000000ff6c00720c */ /* 0x000fc60003f65070 */
[----:B----4-:R-:W4:Y:S01]  /*c7a0*/  LDL.LU.64 R68, [R1+0xa98] ;  /* 0x000a980001447983 */ /* 0x010f220000300a00 */
[----:B------:R-:W-:-:S03]  /*c7b0*/  ISETP.NE.U32.AND P5, PT, R109, RZ, PT ;  /* 0x000000ff6d00720c */ /* 0x000fc60003fa5070 */
[----:B--2---:R-:W2:Y:S01]  /*c7c0*/  LDL.LU.64 R76, [R1+0xa90] ;  /* 0x000a9000014c7983 */ /* 0x004ea20000300a00 */
[----:B------:R-:W-:-:S03]  /*c7d0*/  ISETP.NE.U32.AND P6, PT, R148, RZ, PT ;  /* 0x000000ff9400720c */ /* 0x000fc60003fc5070 */
[----:B-1----:R-:W2:Y:S04]  /*c7e0*/  LDL.LU.64 R84, [R1+0xa88] ;  /* 0x000a880001547983 */ /* 0x002ea80000300a00 */
[----:B---3--:R1:W-:Y:S04]  /*c7f0*/  LDGSTS.E [R203+0x41200], [R116.64], P2 ;  /* 0x4120000074cb7fae */ /* 0x0083e80009121846 */
[----:B------:R3:W-:Y:S04]  /*c800*/  LDGSTS.E [R203+0x41600], [R124.64], P3 ;  /* 0x416000007ccb7fae */ /* 0x0007e80009921846 */
[----:B------:R1:W-:Y:S04]  /*c810*/  LDGSTS.E [R203+0x41a00], [R132.64], P5 ;  /* 0x41a0000084cb7fae */ /* 0x0003e8000a921846 */
[----:B------:R1:W-:Y:S01]  /*c820*/  LDGSTS.E [R203+0x41e00], [R140.64], P6 ;  /* 0x41e000008ccb7fae */ /* 0x0003e2000b121846 */
[----:B------:R-:W-:-:S03]  /*c830*/  ISETP.NE.U32.AND P2, PT, R149, RZ, PT ;  /* 0x000000ff9500720c */ /* 0x000fc60003f45070 */
[----:B------:R-:W2:Y:S01]  /*c840*/  LDL.LU.64 R92, [R1+0xa80] ;  /* 0x000a8000015c7983 */ /* 0x000ea20000300a00 */
[----:B------:R-:W-:-:S03]  /*c850*/  ISETP.NE.U32.AND P3, PT, R156, RZ, PT ;  /* 0x000000ff9c00720c */ /* 0x000fc60003f65070 */
[----:B------:R-:W2:Y:S01]  /*c860*/  LDL.LU R101, [R1+0xa7c] ;  /* 0x000a7c0001657983 */ /* 0x000ea20000300800 */
[----:B------:R-:W-:-:S03]  /*c870*/  ISETP.NE.U32.AND P5, PT, R157, RZ, PT ;  /* 0x000000ff9d00720c */ /* 0x000fc60003fa5070 */
[----:B------:R-:W2:Y:S01]  /*c880*/  LDL.LU R108, [R1+0xa78] ;  /* 0x000a7800016c7983 */ /* 0x000ea20000300800 */
[----:B------:R-:W-:-:S03]  /*c890*/  ISETP.NE.U32.AND P6, PT, R196, RZ, PT ;  /* 0x000000ffc400720c */ /* 0x000fc60003fc5070 */
[----:B------:R-:W2:Y:S04]  /*c8a0*/  LDL.LU R109, [R1+0xa74] ;  /* 0x000a7400016d7983 */ /* 0x000ea80000300800 */
[----:B------:R1:W-:Y:S04]  /*c8b0*/  LDGSTS.E [R203+0x42200], [R164.64], P2 ;  /* 0x42200000a4cb7fae */ /* 0x0003e80009121846 */
[----:B------:R-:W2:Y:S04]  /*c8c0*/  LDL.LU R148, [R1+0xa70] ;  /* 0x000a700001947983 */ /* 0x000ea80000300800 */
[----:B------:R3:W-:Y:S04]  /*c8d0*/  LDGSTS.E [R203+0x42600], [R172.64], P3 ;  /* 0x42600000accb7fae */ /* 0x0007e80009921846 */
[----:B-1----:R-:W2:Y:S01]  /*c8e0*/  LDL.LU.64 R116, [R1+0xa68] ;  /* 0x000a680001747983 */ /* 0x002ea20000300a00 */
[----:B------:R-:W-:-:S03]  /*c8f0*/  ISETP.NE.U32.AND P2, PT, R197, RZ, PT ;  /* 0x000000ffc500720c */ /* 0x000fc60003f45070 */
[----:B------:R1:W-:Y:S01]  /*c900*/  LDGSTS.E [R203+0x42a00], [R180.64], P5 ;  /* 0x42a00000b4cb7fae */ /* 0x0003e2000a921846 */
[----:B------:R-:W-:-:S03]  /*c910*/  ISETP.NE.U32.AND P3, PT, R206, RZ, PT ;  /* 0x000000ffce00720c */ /* 0x000fc60003f65070 */
[----:B---3--:R-:W3:Y:S01]  /*c920*/  LDL.LU.64 R124, [R1+0xa60] ;  /* 0x000a6000017c7983 */ /* 0x008ee20000300a00 */
[----:B------:R-:W-:-:S03]  /*c930*/  ISETP.NE.U32.AND P5, PT, R252, RZ, PT ;  /* 0x000000fffc00720c */ /* 0x000fc60003fa5070 */
[----:B------:R1:W-:Y:S01]  /*c940*/  LDGSTS.E [R203+0x42e00], [R188.64], P6 ;  /* 0x42e00000bccb7fae */ /* 0x0003e2000b121846 */
[----:B------:R-:W-:-:S03]  /*c950*/  ISETP.NE.U32.AND P6, PT, R209, RZ, PT ;  /* 0x000000ffd100720c */ /* 0x000fc60003fc5070 */
[----:B------:R-:W2:Y:S04]  /*c960*/  LDL.LU.64 R132, [R1+0xa58] ;  /* 0x000a580001847983 */ /* 0x000ea80000300a00 */
[----:B------:R-:W2:Y:S04]  /*c970*/  LDL.LU.64 R140, [R1+0xa50] ;  /* 0x000a5000018c7983 */ /* 0x000ea80000300a00 */
[----:B------:R-:W2:Y:S04]  /*c980*/  LDL.LU R149, [R1+0xa4c] ;  /* 0x000a4c0001957983 */ /* 0x000ea80000300800 */
[----:B------:R-:W2:Y:S04]  /*c990*/  LDL.LU R156, [R1+0xa48] ;  /* 0x000a4800019c7983 */ /* 0x000ea80000300800 */
[----:B------:R-:W2:Y:S04]  /*c9a0*/  LDL.LU R157, [R1+0xa44] ;  /* 0x000a4400019d7983 */ /* 0x000ea80000300800 */
[----:B------:R-:W2:Y:S04]  /*c9b0*/  LDL.LU R196, [R1+0xa40] ;  /* 0x000a400001c47983 */ /* 0x000ea80000300800 */
[----:B------:R-:W2:Y:S04]  /*c9c0*/  LDL.LU.64 R164, [R1+0xa38] ;  /* 0x000a380001a47983 */ /* 0x000ea80000300a00 */
[----:B------:R-:W2:Y:S04]  /*c9d0*/  LDL.LU.64 R172, [R1+0xa30] ;  /* 0x000a300001ac7983 */ /* 0x000ea80000300a00 */
[----:B-1----:R-:W2:Y:S04]  /*c9e0*/  LDL.LU.64 R180, [R1+0xa28] ;  /* 0x000a280001b47983 */ /* 0x002ea80000300a00 */
[----:B------:R-:W2:Y:S04]  /*c9f0*/  LDL.LU.64 R188, [R1+0xa20] ;  /* 0x000a200001bc7983 */ /* 0x000ea80000300a00 */
[----:B------:R-:W2:Y:S04]  /*ca00*/  LDL.LU R197, [R1+0xa1c] ;  /* 0x000a1c0001c57983 */ /* 0x000ea80000300800 */
[----:B------:R1:W-:Y:S04]  /*ca10*/  LDGSTS.E [R203+0x43200], [R210.64], P2 ;  /* 0x43200000d2cb7fae */ /* 0x0003e80009121846 */
[----:B------:R-:W2:Y:S04]  /*ca20*/  LDL.LU R206, [R1+0xa18] ;  /* 0x000a180001ce7983 */ /* 0x000ea80000300800 */
[----:B------:R1:W-:Y:S04]  /*ca30*/  LDGSTS.E [R203+0x43600], [R218.64], P3 ;  /* 0x43600000dacb7fae */ /* 0x0003e80009921846 */
[----:B-1----:R-:W2:Y:S04]  /*ca40*/  LDL.LU.64 R210, [R1+0xa10] ;  /* 0x000a100001d27983 */ /* 0x002ea80000300a00 */
[----:B------:R1:W-:Y:S04]  /*ca50*/  LDGSTS.E [R203+0x43a00], [R226.64], P5 ;  /* 0x43a00000e2cb7fae */ /* 0x0003e8000a921846 */
[----:B------:R-:W2:Y:S04]  /*ca60*/  LDL.LU.64 R218, [R1+0xa08] ;  /* 0x000a080001da7983 */ /* 0x000ea80000300a00 */
[----:B------:R1:W-:Y:S04]  /*ca70*/  LDGSTS.E [R203+0x43e00], [R234.64], P6 ;  /* 0x43e00000eacb7fae */ /* 0x0003e8000b121846 */
[----:B-1----:R-:W2:Y:S04]  /*ca80*/  LDL.LU.64 R226, [R1+0xa00] ;  /* 0x000a000001e27983 */ /* 0x002ea80000300a00 */
[----:B------:R-:W0:Y:S04]  /*ca90*/  LDGDEPBAR ;  /* 0x00000000000079af */ /* 0x000e280000000000 */
[----:B------:R-:W2:Y:S04]  /*caa0*/  LDL.LU.64 R234, [R1+0x9f8] ;  /* 0x0009f80001ea7983 */ /* 0x000ea80000300a00 */
[----:B------:R1:W-:Y:S04]  /*cab0*/  LDGSTS.E [R202], [R242.64], P4 ;  /* 0x00000000f2ca7fae */ /* 0x0003e8000a121846 */
[----:B------:R1:W-:Y:S04]  /*cac0*/  LDGSTS.E [R202+0x800], [R2.64], P4 ;  /* 0x0080000002ca7fae */ /* 0x0003e8000a121846 */
[----:B------:R2:W-:Y:S04]  /*cad0*/  LDGSTS.E [R202+0x1000], [R6.64], P4 ;  /* 0x0100000006ca7fae */ /* 0x0005e8000a121846 */
[----:B-1----:R-:W2:Y:S04]  /*cae0*/  LDL.LU.64 R242, [R1+0x9f0] ;  /* 0x0009f00001f27983 */ /* 0x002ea80000300a00 */
[----:B------:R-:W2:Y:S04]  /*caf0*/  LDL.LU.64 R2, [R1+0x9e8] ;  /* 0x0009e80001027983 */ /* 0x000ea80000300a00 */
[----:B------:R-:W2:Y:S04]  /*cb00*/  LDL R203, [R1+0x134] ;  /* 0x0001340001cb7983 */ /* 0x000ea80000100800 */
[----:B------:R-:W-:Y:S04]  /*cb10*/  STL.64 [R1+0x938], R6 ;  /* 0x0009380601007387 */ /* 0x000fe80000100a00 */
[----:B------:R1:W-:Y:S04]  /*cb20*/  LDGSTS.E [R202+0x1800], [R14.64], P4 ;  /* 0x018000000eca7fae */ /* 0x0003e8000a121846 */
[----:B------:R1:W-:Y:S04]  /*cb30*/  STL.64 [R1+0x928], R14 ;  /* 0x0009280e01007387 */ /* 0x0003e80000100a00 */
[----:B------:R2:W-:Y:S04]  /*cb40*/  LDGSTS.E [R202+0x2000], [R22.64], P4 ;  /* 0x0200000016ca7fae */ /* 0x0005e8000a121846 */
[----:B------:R1:W-:Y:S04]  /*cb50*/  LDGSTS.E [R202+0x2800], [R30.64], P4 ;  /* 0x028000001eca7fae */ /* 0x0003e8000a121846 */
[----:B-1----:R-:W3:Y:S04]  /*cb60*/  LDL.LU.64 R14, [R1+0x100] ;  /* 0x00010000010e7983 */ /* 0x002ee80000300a00 */
[----:B------:R-:W-:Y:S04]  /*cb70*/  STL.64 [R1+0x930], R22 ;  /* 0x0009301601007387 */ /* 0x000fe80000100a00 */
[----:B------:R1:W-:Y:S04]  /*cb80*/  STL.64 [R1+0x940], R30 ;  /* 0x0009401e01007387 */ /* 0x0003e80000100a00 */
[----:B------:R2:W-:Y:S04]  /*cb90*/  LDGSTS.E [R202+0x3000], [R38.64], P4 ;  /* 0x0300000026ca7fae */ /* 0x0005e8000a121846 */
[----:B------:R2:W-:Y:S04]  /*cba0*/  LDGSTS.E [R202+0x3800], [R46.64], P4 ;  /* 0x038000002eca7fae */ /* 0x0005e8000a121846 */
[----:B-1----:R-:W3:Y:S04]  /*cbb0*/  LDL.LU.64 R30, [R1+0x120] ;  /* 0x00012000011e7983 */ /* 0x002ee80000300a00 */
[----:B------:R-:W-:Y:S04]  /*cbc0*/  STL [R1+0x980], R38 ;  /* 0x0009802601007387 */ /* 0x000fe80000100800 */
[----:B------:R-:W-:Y:S04]  /*cbd0*/  STL [R1+0x948], R39 ;  /* 0x0009482701007387 */ /* 0x000fe80000100800 */
[----:B------:R-:W-:Y:S04]  /*cbe0*/  STL.64 [R1+0x958], R46 ;  /* 0x0009582e01007387 */ /* 0x000fe80000100a00 */
[----:B------:R-:W-:Y:S04]  /*cbf0*/  STL.64 [R1+0x960], R54 ;  /* 0x0009603601007387 */ /* 0x000fe80000100a00 */
[----:B------:R1:W-:Y:S04]  /*cc00*/  STL.64 [R1+0x968], R62 ;  /* 0x0009683e01007387 */ /* 0x0003e80000100a00 */
[----:B------:R-:W-:Y:S04]  /*cc10*/  STL.64 [R1+0x978], R70 ;  /* 0x0009784601007387 */ /* 0x000fe80000100a00 */
[----:B------:R-:W-:Y:S04]  /*cc20*/  STL.64 [R1+0x988], R78 ;  /* 0x0009884e01007387 */ /* 0x000fe80000100a00 */
[----:B------:R-:W-:Y:S04]  /*cc30*/  STL [R1+0x9a0], R86 ;  /* 0x0009a05601007387 */ /* 0x000fe80000100800 */
[----:B------:R-:W-:Y:S04]  /*cc40*/  STL [R1+0x990], R87 ;  /* 0x0009905701007387 */ /* 0x000fe80000100800 */
[----:B------:R-:W-:Y:S04]  /*cc50*/  STL.64 [R1+0x998], R94 ;  /* 0x0009985e01007387 */ /* 0x000fe80000100a00 */
[----:B------:R-:W-:Y:S04]  /*cc60*/  STL.64 [R1+0x9a8], R102 ;  /* 0x0009a86601007387 */ /* 0x000fe80000100a00 */
[----:B------:R1:W-:Y:S04]  /*cc70*/  STL [R1+0x9b4], R110 ;  /* 0x0009b46e01007387 */ /* 0x0003e80000100800 */
[----:B------:R-:W-:Y:S04]  /*cc80*/  STL [R1+0x9b0], R111 ;  /* 0x0009b06f01007387 */ /* 0x000fe80000100800 */
[----:B------:R-:W-:Y:S04]  /*cc90*/  STL.64 [R1+0x9b8], R118 ;  /* 0x0009b87601007387 */ /* 0x000fe80000100a00 */
[----:B------:R-:W-:Y:S04]  /*cca0*/  STL [R1+0x9d0], R126 ;  /* 0x0009d07e01007387 */ /* 0x000fe80000100800 */
[----:B------:R-:W-:Y:S04]  /*ccb0*/  STL [R1+0x9c0], R127 ;  /* 0x0009c07f01007387 */ /* 0x000fe80000100800 */
[----:B------:R-:W-:Y:S04]  /*ccc0*/  STL.64 [R1+0x9c8], R134 ;  /* 0x0009c88601007387 */ /* 0x000fe80000100a00 */
[----:B------:R-:W-:Y:S04]  /*ccd0*/  STL.64 [R1+0x9d8], R142 ;  /* 0x0009d88e01007387 */ /* 0x000fe80000100a00 */
[----:B------:R-:W-:Y:S04]  /*cce0*/  STL [R1+0x9e0], R151 ;  /* 0x0009e09701007387 */ /* 0x000fe80000100800 */
[----:B------:R1:W-:Y:S04]  /*ccf0*/  LDGSTS.E [R202+0x4000], [R54.64], P4 ;  /* 0x0400000036ca7fae */ /* 0x0003e8000a121846 */
        /* <DEDUP_REMOVED lines=14> */
[----:B------:R1:W-:Y:S01]  /*cde0*/  LDGSTS.E [R202+0xb800], [R174.64], P4 ;  /* 0x0b800000aeca7fae */ /* 0x0003e2000a121846 */
[----:B--2---:R-:W-:-:S03]  /*cdf0*/  ISETP.NE.U32.AND P1, PT, R203, RZ, PT ;  /* 0x000000ffcb00720c */ /* 0x004fc60003f25070 */
[----:B------:R2:W-:Y:S04]  /*ce00*/  LDGSTS.E [R202+0xc000], [R182.64], P4 ;  /* 0x0c000000b6ca7fae */ /* 0x0005e8000a121846 */
[----:B------:R-:W2:Y:S04]  /*ce10*/  LDL R203, [R1+0x130] ;  /* 0x0001300001cb7983 */ /* 0x000ea80000100800 */
[----:B------:R-:W4:Y:S01]  /*ce20*/  LDL.LU.64 R6, [R1+0x118] ;  /* 0x0001180001067983 */ /* 0x000f220000300a00 */
[----:B------:R-:W-:-:S03]  /*ce30*/  LOP3.LUT R22, R202, 0x20, RZ, 0x3c, !PT ;  /* 0x00000020ca167812 */ /* 0x000fc600078e3cff */
[----:B------:R1:W-:Y:S04]  /*ce40*/  LDGSTS.E [R202+0xc800], [R190.64], P4 ;  /* 0x0c800000beca7fae */ /* 0x0003e8000a121846 */
[----:B------:R1:W-:Y:S04]  /*ce50*/  LDGSTS.E [R202+0xd000], [R198.64], P4 ;  /* 0x0d000000c6ca7fae */ /* 0x0003e8000a121846 */
[----:B------:R1:W-:Y:S04]  /*ce60*/  LDGSTS.E [R202+0xd800], [R212.64], P4 ;  /* 0x0d800000d4ca7fae */ /* 0x0003e8000a121846 */
[----:B------:R1:W-:Y:S04]  /*ce70*/  LDGSTS.E [R202+0xe000], [R220.64], P4 ;  /* 0x0e000000dcca7fae */ /* 0x0003e8000a121846 */
[----:B------:R1:W-:Y:S04]  /*ce80*/  LDGSTS.E [R202+0xe800], [R228.64], P4 ;  /* 0x0e800000e4ca7fae */ /* 0x0003e8000a121846 */
[----:B------:R1:W-:Y:S04]  /*ce90*/  LDGSTS.E [R202+0xf000], [R236.64], P4 ;  /* 0x0f000000ecca7fae */ /* 0x0003e8000a121846 */
[----:B------:R1:W-:Y:S04]  /*cea0*/  LDGSTS.E [R202+0xf800], [R244.64], P4 ;  /* 0x0f800000f4ca7fae */ /* 0x0003e8000a121846 */
[----:B---3--:R3:W-:Y:S04]  /*ceb0*/  LDGSTS.E [R22+0x200], [R30.64], P4 ;  /* 0x002000001e167fae */ /* 0x0087e8000a121846 */
        /* <DEDUP_REMOVED lines=32> */
[----:B------:R-:W2:Y:S04]  /*d0c0*/  LDL.LU R203, [R1+0x13c] ;  /* 0x00013c0001cb7983 */ /* 0x000ea80000300800 */
[----:B---3--:R-:W3:Y:S04]  /*d0d0*/  LDL.LU.64 R22, [R1+0x110] ;  /* 0x0001100001167983 */ /* 0x008ee80000300a00 */
[----:B-1----:R-:W3:Y:S04]  /*d0e0*/  LDL.LU.64 R62, [R1+0xf8] ;  /* 0x0000f800013e7983 */ /* 0x002ee80000300a00 */
[----:B------:R-:W3:Y:S04]  /*d0f0*/  LDL.LU R209, [R1+0x164] ;  /* 0x0001640001d17983 */ /* 0x000ee80000300800 */
[----:B------:R-:W3:Y:S04]  /*d100*/  LDL.LU R110, [R1+0x140] ;  /* 0x00014000016e7983 */ /* 0x000ee80000300800 */
[----:B------:R-:W3:Y:S01]  /*d110*/  LDL.LU.64 R54, [R1+0xe8] ;  /* 0x0000e80001367983 */ /* 0x000ee20000300a00 */
[----:B------:R-:W-:-:S05]  /*d120*/  LOP3.LUT R38, R202, 0x40, RZ, 0x3c, !PT ;  /* 0x00000040ca267812 */ /* 0x000fca00078e3cff */
[----:B----4-:R1:W-:Y:S04]  /*d130*/  LDGSTS.E [R38+0x400], [R6.64], P4 ;  /* 0x0040000006267fae */ /* 0x0103e8000a121846 */
        /* <DEDUP_REMOVED lines=34> */
[----:B------:R-:W4:Y:S04]  /*d360*/  LDL.LU.64 R86, [R1+0xd8] ;  /* 0x0000d80001567983 */ /* 0x000f280000300a00 */
[----:B------:R-:W4:Y:S04]  /*d370*/  LDL.LU R46, [R1+0x1a8] ;  /* 0x0001a800012e7983 */ /* 0x000f280000300800 */
[----:B------:R-:W4:Y:S04]  /*d380*/  LDL.LU.64 R78, [R1+0xc8] ;  /* 0x0000c800014e7983 */ /* 0x000f280000300a00 */
[----:B------:R-:W4:Y:S04]  /*d390*/  LDL.LU R47, [R1+0x1b0] ;  /* 0x0001b000012f7983 */ /* 0x000f280000300800 */
        /* <DEDUP_REMOVED lines=14> */
[----:B------:R-:W3:Y:S04]  /*d480*/  LDL.LU.64 R94, [R1+0xb8] ;  /* 0x0000b800015e7983 */ /* 0x000ee80000300a00 */
[----:B------:R1:W-:Y:S04]  /*d490*/  LDGSTS.E [R252+0x7600], [R108.64], P4 ;  /* 0x076000006cfc7fae */ /* 0x0003e8000a121846 */
[----:B------:R-:W3:Y:S04]  /*d4a0*/  LDL.LU R70, [R1+0x1b4] ;  /* 0x0001b40001467983 */ /* 0x000ee80000300800 */
[----:B------:R1:W-:Y:S04]  /*d4b0*/  LDGSTS.E [R252+0x7e00], [R116.64], P4 ;  /* 0x07e0000074fc7fae */ /* 0x0003e8000a121846 */
[----:B------:R1:W-:Y:S04]  /*d4c0*/  LDGSTS.E [R252+0x8600], [R124.64], P4 ;  /* 0x086000007cfc7fae */ /* 0x0003e8000a121846 */
[----:B------:R1:W-:Y:S04]  /*d4d0*/  LDGSTS.E [R252+0x8e00], [R132.64], P4 ;  /* 0x08e0000084fc7fae */ /* 0x0003e8000a121846 */
[----:B------:R1:W-:Y:S04]  /*d4e0*/  LDGSTS.E [R252+0x9600], [R140.64], P4 ;  /* 0x096000008cfc7fae */ /* 0x0003e8000a121846 */
[----:B------:R1:W-:Y:S04]  /*d4f0*/  LDGSTS.E [R252+0x9e00], [R148.64], P4 ;  /* 0x09e0000094fc7fae */ /* 0x0003e8000a121846 */
[----:B------:R2:W-:Y:S04]  /*d500*/  LDGSTS.E [R252+0xa600], [R156.64], P4 ;  /* 0x0a6000009cfc7fae */ /* 0x0005e8000a121846 */
[----:B------:R2:W-:Y:S04]  /*d510*/  LDGSTS.E [R252+0xae00], [R164.64], P4 ;  /* 0x0ae00000a4fc7fae */ /* 0x0005e8000a121846 */
[----:B-1----:R-:W3:Y:S04]  /*d520*/  LDL.LU.64 R38, [R1+0xa8] ;  /* 0x0000a80001267983 */ /* 0x002ee80000300a00 */
[----:B------:R1:W-:Y:S04]  /*d530*/  LDGSTS.E [R252+0xb600], [R172.64], P4 ;  /* 0x0b600000acfc7fae */ /* 0x0003e8000a121846 */
[----:B------:R1:W-:Y:S04]  /*d540*/  LDGSTS.E [R252+0xbe00], [R180.64], P4 ;  /* 0x0be00000b4fc7fae */ /* 0x0003e8000a121846 */
[----:B------:R1:W-:Y:S04]  /*d550*/  LDGSTS.E [R252+0xc600], [R188.64], P4 ;  /* 0x0c600000bcfc7fae */ /* 0x0003e8000a121846 */
[----:B------:R1:W-:Y:S04]  /*d560*/  LDGSTS.E [R252+0xce00], [R196.64], P4 ;  /* 0x0ce00000c4fc7fae */ /* 0x0003e8000a121846 */
[----:B------:R1:W-:Y:S04]  /*d570*/  LDGSTS.E [R252+0xd600], [R210.64], P4 ;  /* 0x0d600000d2fc7fae */ /* 0x0003e8000a121846 */
[----:B------:R-:W3:Y:S04]  /*d580*/  LDL.LU R71, [R1+0x1c0] ;  /* 0x0001c00001477983 */ /* 0x000ee80000300800 */
[----:B------:R1:W-:Y:S04]  /*d590*/  LDGSTS.E [R252+0xde00], [R218.64], P4 ;  /* 0x0de00000dafc7fae */ /* 0x0003e8000a121846 */
[----:B------:R1:W-:Y:S01]  /*d5a0*/  LDGSTS.E [R252+0xe600], [R226.64], P4 ;  /* 0x0e600000e2fc7fae */ /* 0x0003e2000a121846 */
[----:B------:R-:W-:-:S03]  /*d5b0*/  IMAD.SHL.U32 R208, R208, 0x40, RZ ;  /* 0x00000040d0d07824 */ /* 0x000fc600078e00ff */
[----:B------:R1:W-:Y:S04]  /*d5c0*/  LDGSTS.E [R252+0xee00], [R234.64], P4 ;  /* 0x0ee00000eafc7fae */ /* 0x0003e8000a121846 */
[----:B------:R1:W-:Y:S04]  /*d5d0*/  LDGSTS.E [R252+0xf600], [R242.64], P4 ;  /* 0x0f600000f2fc7fae */ /* 0x0003e8000a121846 */
[----:B------:R1:W-:Y:S04]  /*d5e0*/  LDGSTS.E [R252+0xfe00], [R2.64], P4 ;  /* 0x0fe0000002fc7fae */ /* 0x0003e8000a121846 */
[----:B------:R-:W0:Y:S01]  /*d5f0*/  LDGDEPBAR ;  /* 0x00000000000079af */ /* 0x000e220000000000 */
[----:B------:R-:W-:-:S03]  /*d600*/  IMAD.WIDE R102, R208, 0x4, R62 ;  /* 0x00000004d0667825 */ /* 0x000fc600078e023e */
[----:B------:R-:W3:Y:S01]  /*d610*/  LDL.LU.64 R62, [R1+0xa0] ;  /* 0x0000a000013e7983 */ /* 0x000ee20000300a00 */
[----:B------:R-:W-:-:S03]  /*d620*/  ISETP.NE.U32.AND P5, PT, R209, RZ, PT ;  /* 0x000000ffd100720c */ /* 0x000fc60003fa5070 */
[----:B------:R-:W-:Y:S06]  /*d630*/  BAR.SYNC.DEFER_BLOCKING 0x0 ;  /* 0x0000000000007b1d */ /* 0x000fec0000010000 */
[----:B------:R-:W3:Y:S01]  /*d640*/  LDL.LU R209, [R1+0x1c4] ;  /* 0x0001c40001d17983 */ /* 0x000ee20000300800 */
[----:B------:R-:W-:-:S03]  /*d650*/  ISETP.NE.U32.AND P6, PT, R110, RZ, PT ;  /* 0x000000ff6e00720c */ /* 0x000fc60003fc5070 */
[----:B------:R1:W-:Y:S04]  /*d660*/  STL.64 [R1+0x1d8], R102 ;  /* 0x0001d86601007387 */ /* 0x0003e80000100a00 */
[----:B------:R-:W-:Y:S01]  /*d670*/  @!PT LDS RZ, [RZ] ;  /* 0x00000000fffff984 */ /* 0x000fe20000000800 */
[----:B------:R-:W-:Y:S01]  /*d680*/  @!PT LDS RZ, [RZ] ;  /* 0x00000000fffff984 */ /* 0x000fe20000000800 */
[----:B------:R-:W-:Y:S01]  /*d690*/  @!PT LDS RZ, [RZ] ;  /* 0x00000000fffff984 */ /* 0x000fe20000000800 */
[----:B------:R1:W-:Y:S02]  /*d6a0*/  LDGSTS.E [R207+0x44000], [R102.64], P5 ;  /* 0x4400000066cf7fae */ /* 0x0003e4000a921846 */
[----:B-1----:R-:W-:Y:S02]  /*d6b0*/  IMAD.WIDE R102, R208, 0x4, R54 ;  /* 0x00000004d0667825 */ /* 0x002fe400078e0236 */
[----:B------:R-:W3:Y:S04]  /*d6c0*/  LDL.LU.64 R54, [R1+0x90] ;  /* 0x0000900001367983 */ /* 0x000ee80000300a00 */
[----:B------:R1:W-:Y:S01]  /*d6d0*/  LDGSTS.E [R207+0x44400], [R102.64], P6 ;  /* 0x4440000066cf7fae */ /* 0x0003e2000b121846 */
[----:B--2---:R-:W-:-:S03]  /*d6e0*/  ISETP.NE.U32.AND P5, PT, R203, RZ, PT ;  /* 0x000000ffcb00720c */ /* 0x004fc60003fa5070 */
[----:B------:R-:W2:Y:S01]  /*d6f0*/  LDL.LU R203, [R1+0x1d0] ;  /* 0x0001d00001cb7983 */ /* 0x000ea20000300800 */
[----:B----4-:R-:W-:-:S03]  /*d700*/  IMAD.WIDE R86, R208, 0x4, R86 ;  /* 0x00000004d0567825 */ /* 0x010fc600078e0256 */
[----:B------:R1:W-:Y:S04]  /*d710*/  STL.64 [R1+0x1c8], R102 ;  /* 0x0001c86601007387 */ /* 0x0003e80000100a00 */
[----:B------:R4:W-:Y:S04]  /*d720*/  STL.64 [R1+0x1b8], R86 ;  /* 0x0001b85601007387 */ /* 0x0009e80000100a00 */
[----:B------:R4:W-:Y:S01]  /*d730*/  LDGSTS.E [R207+0x44800], [R86.64], P5 ;  /* 0x4480000056cf7fae */ /* 0x0009e2000a921846 */
[----:B------:R-:W-:Y:S01]  /*d740*/  ISETP.NE.U32.AND P6, PT, R46, RZ, PT ;  /* 0x000000ff2e00720c */ /* 0x000fe20003fc5070 */
[----:B-1----:R-:W-:-:S02]  /*d750*/  IMAD.WIDE R102, R208, 0x4, R78 ;  /* 0x00000004d0667825 */ /* 0x002fc400078e024e */
[----:B----4-:R-:W4:Y:S04]  /*d760*/  LDL.LU.64 R86, [R1+0x80] ;  /* 0x0000800001567983 */ /* 0x010f280000300a00 */
[----:B------:R-:W4:Y:S04]  /*d770*/  LDL.LU R46, [R1+0x1d4] ;  /* 0x0001d400012e7983 */ /* 0x000f280000300800 */
[----:B------:R-:W4:Y:S01]  /*d780*/  LDL.LU.64 R78, [R1+0x70] ;  /* 0x00007000014e7983 */ /* 0x000f220000300a00 */
[----:B------:R-:W-:-:S03]  /*d790*/  ISETP.NE.U32.AND P5, PT, R47, RZ, PT ;  /* 0x000000ff2f00720c */ /* 0x000fc60003fa5070 */
[----:B------:R-:W-:Y:S04]  /*d7a0*/  STL.64 [R1+0x1a8], R102 ;  /* 0x0001a86601007387 */ /* 0x000fe80000100a00 */
[----:B------:R-:W4:Y:S04]  /*d7b0*/  LDL.LU R47, [R1+0x1fc] ;  /* 0x0001fc00012f7983 */ /* 0x000f280000300800 */
[----:B------:R1:W-:Y:S01]  /*d7c0*/  LDGSTS.E [R207+0x44c00], [R102.64], P6 ;  /* 0x44c0000066cf7fae */ /* 0x0003e2000b121846 */
[----:B---3--:R-:W-:Y:S01]  /*d7d0*/  IMAD.WIDE R94, R208, 0x4, R94 ;  /* 0x00000004d05e7825 */ /* 0x008fe200078e025e */
[----:B------:R-:W-:-:S04]  /*d7e0*/  ISETP.NE.U32.AND P6, PT, R70, RZ, PT ;  /* 0x000000ff4600720c */ /* 0x000fc80003fc5070 */
[----:B------:R-:W-:Y:S04]  /*d7f0*/  STL.64 [R1+0x1a0], R94 ;  /* 0x0001a05e01007387 */ /* 0x000fe80000100a00 */
[----:B------:R-:W3:Y:S04]  /*d800*/  LDL.LU.64 R118, [R1+0x60] ;  /* 0x0000600001767983 */ /* 0x000ee80000300a00 */
[----:B------:R1:W-:Y:S04]  /*d810*/  LDGSTS.E [R207+0x45000], [R94.64], P5 ;  /* 0x450000005ecf7fae */ /* 0x0003e8000a921846 */
[----:B------:R-:W3:Y:S01]  /*d820*/  LDL.LU R126, [R1+0x200] ;  /* 0x00020000017e7983 */ /* 0x000ee20000300800 */
[----:B------:R-:W-:-:S05]  /*d830*/  IMAD.WIDE R38, R208, 0x4, R38 ;  /* 0x00000004d0267825 */ /* 0x000fca00078e0226 */
[----:B------:R1:W-:Y:S04]  /*d840*/  STL.64 [R1+0x198], R38 ;  /* 0x0001982601007387 */ /* 0x0003e80000100a00 */
[----:B------:R1:W-:Y:S01]  /*d850*/  LDGSTS.E [R207+0x45400], [R38.64], P6 ;  /* 0x4540000026cf7fae */ /* 0x0003e2000b121846 */
[----:B------:R-:W-:-:S03]  /*d860*/  ISETP.NE.U32.AND P5, PT, R71, RZ, PT ;  /* 0x000000ff4700720c */ /* 0x000fc60003fa5070 */
[----:B------:R-:W3:Y:S04]  /*d870*/  LDL.LU.64 R70, [R1+0x50] ;  /* 0x0000500001467983 */ /* 0x000ee80000300a00 */
[----:B-1----:R-:W3:Y:S04]  /*d880*/  LDL.LU R38, [R1+0x204] ;  /* 0x0002040001267983 */ /* 0x002ee80000300800 */
[----:B------:R-:W3:Y:S04]  /*d890*/  LDL.LU.64 R110, [R1+0x40] ;  /* 0x00004000016e7983 */ /* 0x000ee80000300a00 */
[----:B------:R-:W3:Y:S01]  /*d8a0*/  LDL.LU R102, [R1+0x208] ;  /* 0x0002080001667983 */ /* 0x000ee20000300800 */
[----:B------:R-:W-:-:S05]  /*d8b0*/  IMAD.WIDE R62, R208, 0x4, R62 ;  /* 0x00000004d03e7825 */ /* 0x000fca00078e023e */
[----:B------:R1:W-:Y:S04]  /*d8c0*/  STL.64 [R1+0x190], R62 ;  /* 0x0001903e01007387 */ /* 0x0003e80000100a00 */
[----:B------:R1:W-:Y:S01]  /*d8d0*/  LDGSTS.E [R207+0x45800], [R62.64], P5 ;  /* 0x458000003ecf7fae */ /* 0x0003e2000a921846 */
[----:B------:R-:W-:-:S03]  /*d8e0*/  ISETP.NE.U32.AND P6, PT, R209, RZ, PT ;  /* 0x000000ffd100720c */ /* 0x000fc60003fc5070 */
[----:B-1----:R-:W3:Y:S04]  /*d8f0*/  LDL.LU.64 R62, [R1+0x30] ;  /* 0x00003000013e7983 */ /* 0x002ee80000300a00 */
[----:B------:R-:W3:Y:S04]  /*d900*/  LDL.LU R209, [R1+0x20c] ;  /* 0x00020c0001d17983 */ /* 0x000ee80000300800 */
[----:B------:R-:W3:Y:S04]  /*d910*/  LDL R39, [R1+0x478] ;  /* 0x0004780001277983 */ /* 0x000ee80000100800 */
[----:B------:R-:W3:Y:S04]  /*d920*/  LDL.LU.64 R94, [R1+0x20] ;  /* 0x00002000015e7983 */ /* 0x000ee80000300a00 */
[----:B------:R-:W3:Y:S01]  /*d930*/  LDL.LU R103, [R1+0x214] ;  /* 0x0002140001677983 */ /* 0x000ee20000300800 */
[----:B------:R-:W-:-:S05]  /*d940*/  IMAD.WIDE R54, R208, 0x4, R54 ;  /* 0x00000004d0367825 */ /* 0x000fca00078e0236 */
[----:B------:R1:W-:Y:S04]  /*d950*/  STL.64 [R1+0x188], R54 ;  /* 0x0001883601007387 */ /* 0x0003e80000100a00 */
[----:B------:R1:W-:Y:S04]  /*d960*/  LDGSTS.E [R207+0x45c00], [R54.64], P6 ;  /* 0x45c0000036cf7fae */ /* 0x0003e8000b121846 */
[----:B-1----:R-:W3:Y:S01]  /*d970*/  LDL.LU.64 R54, [R1+0x10] ;  /* 0x0000100001367983 */ /* 0x002ee20000300a00 */
[----:B--2---:R-:W-:-:S03]  /*d980*/  ISETP.NE.U32.AND P5, PT, R203, RZ, PT ;  /* 0x000000ffcb00720c */ /* 0x004fc60003fa5070 */
[----:B------:R-:W2:Y:S01]  /*d990*/  LDL.LU R203, [R1+0x21c] ;  /* 0x00021c0001cb7983 */ /* 0x000ea20000300800 */
[----:B----4-:R-:W-:-:S05]  /*d9a0*/  IMAD.WIDE R86, R208, 0x4, R86 ;  /* 0x00000004d0567825 */ /* 0x010fca00078e0256 */
[----:B------:R1:W-:Y:S01]  /*d9b0*/  STL.64 [R1+0x180], R86 ;  /* 0x0001805601007387 */ /* 0x0003e20000100a00 */
[----:B------:R-:W-:-:S03]  /*d9c0*/  IMAD.WIDE R134, R208, 0x4, R78 ;  /* 0x00000004d0867825 */ /* 0x000fc600078e024e */
[----:B------:R1:W-:Y:S04]  /*d9d0*/  LDGSTS.E [R207+0x46000], [R86.64], P5 ;  /* 0x4600000056cf7fae */ /* 0x0003e8000a921846 */
[----:B------:R-:W4:Y:S01]  /*d9e0*/  LDL.LU.64 R78, [R1+0xf0] ;  /* 0x0000f000014e7983 */ /* 0x000f220000300a00 */
[----:B------:R-:W-:Y:S02]  /*d9f0*/  ISETP.NE.U32.AND P6, PT, R46, RZ, PT ;  /* 0x000000ff2e00720c */ /* 0x000fe40003fc5070 */
[----:B------:R-:W-:Y:S01]  /*da00*/  ISETP.NE.U32.AND P5, PT, R47, RZ, PT ;  /* 0x000000ff2f00720c */ /* 0x000fe20003fa5070 */
[----:B-1----:R-:W4:Y:S04]  /*da10*/  LDL.LU R87, [R1+0x224] ;  /* 0x0002240001577983 */ /* 0x002f280000300800 */
[----:B------:R-:W-:Y:S04]  /*da20*/  STL.64 [R1+0x178], R134 ;  /* 0x0001788601007387 */ /* 0x000fe80000100a00 */
[----:B------:R-:W4:Y:S04]  /*da30*/  LDL.LU.64 R46, [R1+0xe0] ;  /* 0x0000e000012e7983 */ /* 0x000f280000300a00 */
[----:B------:R1:W-:Y:S04]  /*da40*/  LDGSTS.E [R207+0x46400], [R134.64], P6 ;  /* 0x4640000086cf7fae */ /* 0x0003e8000b121846 */
[----:B------:R-:W4:Y:S01]  /*da50*/  LDL.LU R86, [R1+0x22c] ;  /* 0x00022c0001567983 */ /* 0x000f220000300800 */
[----:B---3--:R-:W-:-:S05]  /*da60*/  IMAD.WIDE R118, R208, 0x4, R118 ;  /* 0x00000004d0767825 */ /* 0x008fca00078e0276 */
[----:B------:R3:W-:Y:S01]  /*da70*/  STL.64 [R1+0x170], R118 ;  /* 0x0001707601007387 */ /* 0x0007e20000100a00 */
[----:B------:R-:W-:-:S03]  /*da80*/  ISETP.NE.U32.AND P6, PT, R126, RZ, PT ;  /* 0x000000ff7e00720c */ /* 0x000fc60003fc5070 */
[----:B------:R3:W-:Y:S02]  /*da90*/  LDGSTS.E [R207+0x46800], [R118.64], P5 ;  /* 0x4680000076cf7fae */ /* 0x0007e4000a921846 */
[----:B---3--:R-:W-:Y:S02]  /*daa0*/  IMAD.WIDE R118, R208, 0x4, R70 ;  /* 0x00000004d0767825 */ /* 0x008fe400078e0246 */
[----:B------:R-:W3:Y:S01]  /*dab0*/  LDL.LU.64 R70, [R1+0xd0] ;  /* 0x0000d00001467983 */ /* 0x000ee20000300a00 */
[----:B------:R-:W-:Y:S01]  /*dac0*/  ISETP.NE.U32.AND P5, PT, R38, RZ, PT ;  /* 0x000000ff2600720c */ /* 0x000fe20003fa5070 */
[----:B------:R-:W-:Y:S02]  /*dad0*/  IMAD.WIDE R110, R208, 0x4, R110 ;  /* 0x00000004d06e7825 */ /* 0x000fe400078e026e */
[----:B------:R-:W-:Y:S04]  /*dae0*/  STL.64 [R1+0x168], R118 ;  /* 0x0001687601007387 */ /* 0x000fe80000100a00 */
[----:B------:R1:W-:Y:S04]  /*daf0*/  LDGSTS.E [R207+0x46c00], [R118.64], P6 ;  /* 0x46c0000076cf7fae */ /* 0x0003e8000b121846 */
[----:B------:R-:W3:Y:S04]  /*db00*/  LDL.LU R38, [R1+0x234] ;  /* 0x0002340001267983 */ /* 0x000ee80000300800 */
[----:B------:R1:W-:Y:S04]  /*db10*/  STL.64 [R1+0x160], R110 ;  /* 0x0001606e01007387 */ /* 0x0003e80000100a00 */
[----:B------:R1:W-:Y:S01]  /*db20*/  LDGSTS.E [R207+0x47000], [R110.64], P5 ;  /* 0x470000006ecf7fae */ /* 0x0003e2000a921846 */
[----:B------:R-:W-:Y:S01]  /*db30*/  ISETP.NE.U32.AND P6, PT, R102, RZ, PT ;  /* 0x000000ff6600720c */ /* 0x000fe20003fc5070 */
[----:B-1----:R-:W-:-:S02]  /*db40*/  IMAD.WIDE R110, R208, 0x4, R62 ;  /* 0x00000004d06e7825 */ /* 0x002fc400078e023e */
[----:B------:R-:W3:Y:S01]  /*db50*/  LDL.LU.64 R62, [R1+0xc0] ;  /* 0x0000c000013e7983 */ /* 0x000ee20000300a00 */
[----:B------:R-:W-:-:S03]  /*db60*/  ISETP.NE.U32.AND P5, PT, R209, RZ, PT ;  /* 0x000000ffd100720c */ /* 0x000fc60003fa5070 */
[----:B------:R-:W3:Y:S01]  /*db70*/  LDL.LU R209, [R1+0x238] ;  /* 0x0002380001d17983 */ /* 0x000ee20000300800 */
[----:B------:R-:W-:-:S03]  /*db80*/  IMAD.WIDE R94, R208, 0x4, R94 ;  /* 0x00000004d05e7825 */ /* 0x000fc600078e025e */
[----:B------:R-:W-:Y:S04]  /*db90*/  STL.64 [R1+0xc8], R110 ;  /* 0x0000c86e01007387 */ /* 0x000fe80000100a00 */
[----:B------:R1:W-:Y:S04]  /*dba0*/  LDGSTS.E [R207+0x47400], [R110.64], P6 ;  /* 0x474000006ecf7fae */ /* 0x0003e8000b121846 */
[----:B------:R1:W-:Y:S04]  /*dbb0*/  STL.64 [R1+0xa8], R94 ;  /* 0x0000a85e01007387 */ /* 0x0003e80000100a00 */
[----:B------:R1:W-:Y:S01]  /*dbc0*/  LDGSTS.E [R207+0x47800], [R94.64], P5 ;  /* 0x478000005ecf7fae */ /* 0x0003e2000a921846 */
[----:B------:R-:W-:Y:S01]  /*dbd0*/  ISETP.NE.U32.AND P6, PT, R103, RZ, PT ;  /* 0x000000ff6700720c */ /* 0x000fe20003fc5070 */
[----:B-1----:R-:W-:-:S02]  /*dbe0*/  IMAD.WIDE R94, R208, 0x4, R54 ;  /* 0x00000004d05e7825 */ /* 0x002fc400078e0236 */
[----:B------:R-:W3:Y:S04]  /*dbf0*/  LDL.LU.64 R54, [R1+0xb0] ;  /* 0x0000b00001367983 */ /* 0x000ee80000300a00 */
[----:B------:R-:W-:Y:S06]  /*dc00*/  STL.64 [R1+0xb8], R94 ;  /* 0x0000b85e01007387 */ /* 0x000fec0000100a00 */
[----:B------:R1:W-:Y:S01]  /*dc10*/  LDGSTS.E [R207+0x47c00], [R94.64], P6 ;  /* 0x47c000005ecf7fae */ /* 0x0003e2000b121846 */
[----:B--2---:R-:W-:-:S03]  /*dc20*/  ISETP.NE.U32.AND P5, PT, R203, RZ, PT ;  /* 0x000000ffcb00720c */ /* 0x004fc60003fa5070 */
[----:B------:R-:W2:Y:S04]  /*dc30*/  LDL.LU R203, [R1+0x240] ;  /* 0x0002400001cb7983 */ /* 0x000ea80000300800 */
[----:B------:R-:W-:Y:S01]  /*dc40*/  STL.64 [R1+0x920], R206 ;  /* 0x000920ce01007387 */ /* 0x000fe20000100a00 */
[----:B----4-:R-:W-:-:S05]  /*dc50*/  IMAD.WIDE R78, R208, 0x4, R78 ;  /* 0x00000004d04e7825 */ /* 0x010fca00078e024e */
[----:B------:R4:W-:Y:S04]  /*dc60*/  STL.64 [R1+0x1d0], R78 ;  /* 0x0001d04e01007387 */ /* 0x0009e80000100a00 */
[----:B------:R4:W-:Y:S02]  /*dc70*/  LDGSTS.E [R39+0x44200], [R78.64], P5 ;  /* 0x442000004e277fae */ /* 0x0009e4000a921846 */
[----:B----4-:R-:W-:Y:S02]  /*dc80*/  IMAD.WIDE R78, R208, 0x4, R46 ;  /* 0x00000004d04e7825 */ /* 0x010fe400078e022e */
[----:B------:R-:W4:Y:S04]  /*dc90*/  LDL.LU.64 R46, [R1] ;  /* 0x00000000012e7983 */ /* 0x000f280000300a00 */
[----:B------:R-:W4:Y:S04]  /*dca0*/  LDL.LU R151, [R1+0x244] ;  /* 0x0002440001977983 */ /* 0x000f280000300800 */
[----:B------:R1:W-:Y:S04]  /*dcb0*/  STL.64 [R1+0x1c0], R78 ;  /* 0x0001c04e01007387 */ /* 0x0003e80000100a00 */
[----:B------:R-:W4:Y:S04]  /*dcc0*/  LDL.LU.64 R134, [R1+0x98] ;  /* 0x0000980001867983 */ /* 0x000f280000300a00 */
[----:B------:R-:W4:Y:S04]  /*dcd0*/  LDL.LU R126, [R1+0x248] ;  /* 0x00024800017e7983 */ /* 0x000f280000300800 */
[----:B------:R-:W4:Y:S04]  /*dce0*/  LDL.LU.64 R118, [R1+0x88] ;  /* 0x0000880001767983 */ /* 0x000f280000300a00 */
[----:B------:R-:W4:Y:S01]  /*dcf0*/  LDL.LU R127, [R1+0x24c] ;  /* 0x00024c00017f7983 */ /* 0x000f220000300800 */
[----:B------:R-:W-:-:S02]  /*dd00*/  ISETP.NE.U32.AND P6, PT, R87, RZ, PT ;  /* 0x000000ff5700720c */ /* 0x000fc40003fc5070 */
[----:B------:R-:W-:-:S11]  /*dd10*/  ISETP.NE.U32.AND P5, PT, R86, RZ, PT ;  /* 0x000000ff5600720c */ /* 0x000fd60003fa5070 */
[----:B------:R1:W-:Y:S01]  /*dd20*/  LDGSTS.E [R39+0x44600], [R78.64], P6 ;  /* 0x446000004e277fae */ /* 0x0003e2000b121846 */
[----:B---3--:R-:W-:-:S05]  /*dd30*/  IMAD.WIDE R70, R208, 0x4, R70 ;  /* 0x00000004d0467825 */ /* 0x008fca00078e0246 */
[----:B------:R3:W-:Y:S04]  /*dd40*/  STL.64 [R1+0x1b0], R70 ;  /* 0x0001b04601007387 */ /* 0x0007e80000100a00 */
[----:B-1----:R-:W4:Y:S04]  /*dd50*/  LDL.LU.64 R206, [R1+0x78] ;  /* 0x0000780001ce7983 */ /* 0x002f280000300a00 */
[----:B------:R-:W4:Y:S04]  /*dd60*/  LDL.LU R110, [R1+0x250] ;  /* 0x00025000016e7983 */ /* 0x000f280000300800 */
[----:B------:R-:W4:Y:S04]  /*dd70*/  LDL.LU.64 R102, [R1+0x68] ;  /* 0x0000680001667983 */ /* 0x000f280000300a00 */
[----:B------:R-:W4:Y:S04]  /*dd80*/  LDL.LU R111, [R1+0x254] ;  /* 0x00025400016f7983 */ /* 0x000f280000300800 */
[----:B------:R-:W4:Y:S01]  /*dd90*/  LDL.LU.64 R94, [R1+0x58] ;  /* 0x00005800015e7983 */ /* 0x000f220000300a00 */
[----:B------:R-:W-:-:S03]  /*dda0*/  ISETP.NE.U32.AND P6, PT, R38, RZ, PT ;  /* 0x000000ff2600720c */ /* 0x000fc60003fc5070 */
[----:B------:R3:W-:Y:S01]  /*ddb0*/  LDGSTS.E [R39+0x44a00], [R70.64], P5 ;  /* 0x44a0000046277fae */ /* 0x0007e2000a921846 */
[----:B------:R-:W-:-:S05]  /*ddc0*/  IMAD.WIDE R62, R208, 0x4, R62 ;  /* 0x00000004d03e7825 */ /* 0x000fca00078e023e */
[----:B------:R1:W-:Y:S04]  /*ddd0*/  STL.64 [R1+0x158], R62 ;  /* 0x0001583e01007387 */ /* 0x0003e80000100a00 */
[----:B------:R-:W4:Y:S04]  /*dde0*/  LDL.LU R86, [R1+0x258] ;  /* 0x0002580001567983 */ /* 0x000f280000300800 */
[----:B------:R-:W4:Y:S04]  /*ddf0*/  LDL.LU.64 R78, [R1+0x48] ;  /* 0x00004800014e7983 */ /* 0x000f280000300a00 */
[----:B------:R-:W4:Y:S04]  /*de00*/  LDL.LU R87, [R1+0x25c] ;  /* 0x00025c0001577983 */ /* 0x000f280000300800 */
[----:B---3--:R-:W3:Y:S04]  /*de10*/  LDL.LU.64 R70, [R1+0x38] ;  /* 0x0000380001467983 */ /* 0x008ee80000300a00 */
[----:B------:R-:W3:Y:S01]  /*de20*/  LDL.LU R38, [R1+0x264] ;  /* 0x0002640001267983 */ /* 0x000ee20000300800 */
[----:B------:R-:W-:-:S03]  /*de30*/  ISETP.NE.U32.AND P5, PT, R209, RZ, PT ;  /* 0x000000ffd100720c */ /* 0x000fc60003fa5070 */
[----:B------:R1:W-:Y:S01]  /*de40*/  LDGSTS.E [R39+0x44e00], [R62.64], P6 ;  /* 0x44e000003e277fae */ /* 0x0003e2000b121846 */
[----:B------:R-:W-:-:S05]  /*de50*/  IMAD.WIDE R54, R208, 0x4, R54 ;  /* 0x00000004d0367825 */ /* 0x000fca00078e0236 */
[----:B------:R2:W-:Y:S04]  /*de60*/  STL.64 [R1+0x150], R54 ;  /* 0x0001503601007387 */ /* 0x0005e80000100a00 */
[----:B-1----:R-:W3:Y:S04]  /*de70*/  LDL.LU.64 R62, [R1+0x28] ;  /* 0x00002800013e7983 */ /* 0x002ee80000300a00 */
[----:B------:R1:W-:Y:S01]  /*de80*/  LDGSTS.E [R39+0x45200], [R54.64], P5 ;  /* 0x4520000036277fae */ /* 0x0003e2000a921846 */
[----:B--2---:R-:W-:-:S03]  /*de90*/  ISETP.NE.U32.AND P6, PT, R203, RZ, PT ;  /* 0x000000ffcb00720c */ /* 0x004fc60003fc5070 */
[----:B------:R-:W2:Y:S04]  /*dea0*/  LDL.LU R203, [R1+0x268] ;  /* 0x0002680001cb7983 */ /* 0x000ea80000300800 */
[----:B------:R-:W2:Y:S04]  /*deb0*/  LDL.LU R209, [R1+0x260] ;  /* 0x0002600001d17983 */ /* 0x000ea80000300800 */
[----:B-1----:R-:W2:Y:S01]  /*dec0*/  LDL.LU.64 R54, [R1+0x18] ;  /* 0x0000180001367983 */ /* 0x002ea20000300a00 */
[----:B----4-:R-:W-:-:S03]  /*ded0*/  IMAD.WIDE R142, R208, 0x4, R46 ;  /* 0x00000004d08e7825 */ /* 0x010fc600078e022e */
[----:B------:R-:W4:Y:S01]  /*dee0*/  LDL.LU.64 R46, [R1+0x8] ;  /* 0x00000800012e7983 */ /* 0x000f220000300a00 */
[----:B------:R-:W-:-:S03]  /*def0*/  ISETP.NE.U32.AND P5, PT, R151, RZ, PT ;  /* 0x000000ff9700720c */ /* 0x000fc60003fa5070 */
[----:B------:R1:W-:Y:S04]  /*df00*/  LDGSTS.E [R39+0x45600], [R142.64], P6 ;  /* 0x456000008e277fae */ /* 0x0003e8000b121846 */
[----:B------:R-:W4:Y:S01]  /*df10*/  LDL.LU R151, [R1+0x9e0] ;  /* 0x0009e00001977983 */ /* 0x000f220000300800 */
[----:B------:R-:W-:Y:S01]  /*df20*/  ISETP.NE.U32.AND P6, PT, R126, RZ, PT ;  /* 0x000000ff7e00720c */ /* 0x000fe20003fc5070 */
[----:B------:R-:W-:-:S04]  /*df30*/  IMAD.WIDE R134, R208, 0x4, R134 ;  /* 0x00000004d0867825 */ /* 0x000fc800078e0286 */
[----:B------:R-:W-:Y:S01]  /*df40*/  IMAD.WIDE R118, R208, 0x4, R118 ;  /* 0x00000004d0767825 */ /* 0x000fe200078e0276 */
[----:B------:R1:W-:Y:S01]  /*df50*/  LDGSTS.E [R39+0x45a00], [R134.64], P5 ;  /* 0x45a0000086277fae */ /* 0x0003e2000a921846 */
[----:B------:R-:W-:-:S06]  /*df60*/  ISETP.NE.U32.AND P5, PT, R127, RZ, PT ;  /* 0x000000ff7f00720c */ /* 0x000fcc0003fa5070 */
[----:B------:R1:W-:Y:S04]  /*df70*/  LDGSTS.E [R39+0x45e00], [R118.64], P6 ;  /* 0x45e0000076277fae */ /* 0x0003e8000b121846 */
[----:B------:R1:W-:Y:S04]  /*df80*/  STL.64 [R1+0x148], R142 ;  /* 0x0001488e01007387 */ /* 0x0003e80000100a00 */
[----:B-1----:R-:W4:Y:S04]  /*df90*/  LDL.LU.64 R142, [R1+0x9d8] ;  /* 0x0009d800018e7983 */ /* 0x002f280000300a00 */
[----:B------:R-:W4:Y:S04]  /*dfa0*/  LDL.LU R126, [R1+0x9d0] ;  /* 0x0009d000017e7983 */ /* 0x000f280000300800 */
[----:B------:R1:W-:Y:S04]  /*dfb0*/  STL.64 [R1+0x140], R134 ;  /* 0x0001408601007387 */ /* 0x0003e80000100a00 */
[----:B-1----:R-:W4:Y:S04]  /*dfc0*/  LDL.LU.64 R134, [R1+0x9c8] ;  /* 0x0009c80001867983 */ /* 0x002f280000300a00 */
[----:B------:R-:W4:Y:S01]  /*dfd0*/  LDL.LU R127, [R1+0x9c0] ;  /* 0x0009c000017f7983 */ /* 0x000f220000300800 */
[----:B------:R-:W-:Y:S01]  /*dfe0*/  ISETP.NE.U32.AND P6, PT, R110, RZ, PT ;  /* 0x000000ff6e00720c */ /* 0x000fe20003fc5070 */
[----:B------:R-:W-:-:S04]  /*dff0*/  IMAD.WIDE R206, R208, 0x4, R206 ;  /* 0x00000004d0ce7825 */ /* 0x000fc800078e02ce */
[----:B------:R-:W-:Y:S01]  /*e000*/  IMAD.WIDE R102, R208, 0x4, R102 ;  /* 0x00000004d0667825 */ /* 0x000fe200078e0266 */
[----:B------:R1:W-:Y:S01]  /*e010*/  LDGSTS.E [R39+0x46200], [R206.64], P5 ;  /* 0x46200000ce277fae */ /* 0x0003e2000a921846 */
[----:B------:R-:W-:-:S06]  /*e020*/  ISETP.NE.U32.AND P5, PT, R111, RZ, PT ;  /* 0x000000ff6f00720c */ /* 0x000fcc0003fa5070 */
[----:B------:R1:W-:Y:S01]  /*e030*/  LDGSTS.E [R39+0x46600], [R102.64], P6 ;  /* 0x4660000066277fae */ /* 0x0003e2000b121846 */
[----:B------:R-:W-:-:S06]  /*e040*/  IMAD.WIDE R94, R208, 0x4, R94 ;  /* 0x00000004d05e7825 */ /* 0x000fcc00078e025e */
[----:B------:R1:W-:Y:S04]  /*e050*/  LDGSTS.E [R39+0x46a00], [R94.64], P5 ;  /* 0x46a000005e277fae */ /* 0x0003e8000a921846 */
[----:B------:R1:W-:Y:S04]  /*e060*/  STL.64 [R1+0x138], R118 ;  /* 0x0001387601007387 */ /* 0x0003e80000100a00 */
[----:B-1----:R-:W4:Y:S04]  /*e070*/  LDL.LU.64 R118, [R1+0x9b8] ;  /* 0x0009b80001767983 */ /* 0x002f280000300a00 */
[----:B------:R-:W4:Y:S01]  /*e080*/  LDL.LU R110, [R1+0x9b4] ;  /* 0x0009b400016e7983 */ /* 0x000f220000300800 */
[----:B------:R-:W-:Y:S01]  /*e090*/  ISETP.NE.U32.AND P6, PT, R86, RZ, PT ;  /* 0x000000ff5600720c */ /* 0x000fe20003fc5070 */
[----:B------:R-:W-:Y:S01]  /*e0a0*/  IMAD.WIDE R78, R208, 0x4, R78 ;  /* 0x00000004d04e7825 */ /* 0x000fe200078e024e */
[----:B------:R-:W-:-:S11]  /*e0b0*/  ISETP.NE.U32.AND P5, PT, R87, RZ, PT ;  /* 0x000000ff5700720c */ /* 0x000fd60003fa5070 */
[----:B------:R1:W-:Y:S01]  /*e0c0*/  LDGSTS.E [R39+0x46e00], [R78.64], P6 ;  /* 0x46e000004e277fae */ /* 0x0003e2000b121846 */
[----:B---3--:R-:W-:Y:S01]  /*e0d0*/  ISETP.NE.U32.AND P6, PT, R38, RZ, PT ;  /* 0x000000ff2600720c */ /* 0x008fe20003fc5070 */
[C---:B------:R-:W-:Y:S02]  /*e0e0*/  IMAD.WIDE R70, R208.reuse, 0x4, R70 ;  /* 0x00000004d0467825 */ /* 0x040fe400078e0246 */
[----:B------:R3:W-:Y:S04]  /*e0f0*/  STL.64 [R1+0xf8], R206 ;  /* 0x0000f8ce01007387 */ /* 0x0007e80000100a00 */
[----:B------:R1:W-:Y:S04]  /*e100*/  LDGSTS.E [R39+0x47200], [R70.64], P5 ;  /* 0x4720000046277fae */ /* 0x0003e8000a921846 */
[----:B---3--:R-:W3:Y:S04]  /*e110*/  LDL.LU.64 R206, [R1+0x128] ;  /* 0x0001280001ce7983 */ /* 0x008ee80000300a00 */
[----:B------:R-:W3:Y:S04]  /*e120*/  LDL.LU R111, [R1+0x9b0] ;  /* 0x0009b000016f7983 */ /* 0x000ee80000300800 */
[----:B------:R1:W-:Y:S01]  /*e130*/  STL.64 [R1+0xf0], R102 ;  /* 0x0000f06601007387 */ /* 0x0003e20000100a00 */
[----:B------:R-:W-:-:S05]  /*e140*/  IMAD.WIDE R62, R208, 0x4, R62 ;  /* 0x00000004d03e7825 */ /* 0x000fca00078e023e */
[----:B------:R2:W-:Y:S04]  /*e150*/  LDGSTS.E [R39+0x47600], [R62.64], P6 ;  /* 0x476000003e277fae */ /* 0x0005e8000b121846 */
[----:B-1----:R-:W3:Y:S04]  /*e160*/  LDL.LU.64 R102, [R1+0x9a8] ;  /* 0x0009a80001667983 */ /* 0x002ee80000300a00 */
[----:B------:R-:W3:Y:S04]  /*e170*/  LDL.LU R86, [R1+0x9a0] ;  /* 0x0009a00001567983 */ /* 0x000ee80000300800 */
[----:B------:R1:W-:Y:S04]  /*e180*/  STL.64 [R1+0xe8], R94 ;  /* 0x0000e85e01007387 */ /* 0x0003e80000100a00 */
[----:B-1----:R-:W3:Y:S04]  /*e190*/  LDL.LU.64 R94, [R1+0x998] ;  /* 0x00099800015e7983 */ /* 0x002ee80000300a00 */
[----:B------:R-:W3:Y:S04]  /*e1a0*/  LDL.LU R87, [R1+0x990] ;  /* 0x0009900001577983 */ /* 0x000ee80000300800 */
[----:B------:R1:W-:Y:S04]  /*e1b0*/  STL.64 [R1+0xe0], R78 ;  /* 0x0000e04e01007387 */ /* 0x0003e80000100a00 */
[----:B-1----:R-:W3:Y:S04]  /*e1c0*/  LDL.LU.64 R78, [R1+0x988] ;  /* 0x00098800014e7983 */ /* 0x002ee80000300a00 */
[----:B------:R-:W3:Y:S04]  /*e1d0*/  LDL.LU R38, [R1+0x980] ;  /* 0x0009800001267983 */ /* 0x000ee80000300800 */
[----:B------:R1:W-:Y:S01]  /*e1e0*/  STL.64 [R1+0xd8], R70 ;  /* 0x0000d84601007387 */ /* 0x0003e20000100a00 */
[----:B--2---:R-:W-:-:S03]  /*e1f0*/  ISETP.NE.U32.AND P5, PT, R203, RZ, PT ;  /* 0x000000ffcb00720c */ /* 0x004fc60003fa5070 */
[----:B-1----:R-:W2:Y:S01]  /*e200*/  LDL.LU.64 R70, [R1+0x978] ;  /* 0x0009780001467983 */ /* 0x002ea20000300a00 */
[----:B------:R-:W-:-:S03]  /*e210*/  ISETP.NE.U32.AND P6, PT, R209, RZ, PT ;  /* 0x000000ffd100720c */ /* 0x000fc60003fc5070 */
[----:B------:R-:W2:Y:S01]  /*e220*/  LDL.LU R203, [R1+0x970] ;  /* 0x0009700001cb7983 */ /* 0x000ea20000300800 */
[----:B------:R-:W-:-:S03]  /*e230*/  IMAD.WIDE R54, R208, 0x4, R54 ;  /* 0x00000004d0367825 */ /* 0x000fc600078e0236 */
[----:B------:R1:W-:Y:S04]  /*e240*/  STL.64 [R1+0xd0], R62 ;  /* 0x0000d03e01007387 */ /* 0x0003e80000100a00 */
[----:B------:R1:W-:Y:S04]  /*e250*/  LDGSTS.E [R39+0x47a00], [R54.64], P5 ;  /* 0x47a0000036277fae */ /* 0x0003e8000a921846 */
[----:B-1----:R-:W2:Y:S04]  /*e260*/  LDL.LU.64 R62, [R1+0x968] ;  /* 0x00096800013e7983 */ /* 0x002ea80000300a00 */
[----:B------:R1:W-:Y:S04]  /*e270*/  STL.64 [R1+0xc0], R54 ;  /* 0x0000c03601007387 */ /* 0x0003e80000100a00 */
[----:B-1----:R-:W2:Y:S01]  /*e280*/  LDL.LU.64 R54, [R1+0x960] ;  /* 0x0009600001367983 */ /* 0x002ea20000300a00 */
[----:B----4-:R-:W-:-:S03]  /*e290*/  IMAD.WIDE R208, R208, 0x4, R46 ;  /* 0x00000004d0d07825 */ /* 0x010fc600078e022e */
[----:B------:R-:W4:Y:S04]  /*e2a0*/  LDL.LU.64 R46, [R1+0x958] ;  /* 0x00095800012e7983 */ /* 0x000f280000300a00 */
[----:B------:R1:W-:Y:S04]  /*e2b0*/  STL.64 [R1+0xb0], R208 ;  /* 0x0000b0d001007387 */ /* 0x0003e80000100a00 */
[----:B------:R1:W-:Y:S01]  /*e2c0*/  LDGSTS.E [R39+0x47e00], [R208.64], P6 ;  /* 0x47e00000d0277fae */ /* 0x0003e2000b121846 */
[----:B------:R-:W-:Y:S01]  /*e2d0*/  UIADD3 UR4, UR5, -0xc0, URZ ;  /* 0xffffff4005047890 */ /* 0x000fe2000fffe03f */
[----:B------:R-:W-:-:S02]  /*e2e0*/  LOP3.LUT P0, RZ, R0, 0x2000000, RZ, 0xc0, !PT ;  /* 0x0200000000ff7812 */ /* 0x000fc4000780c0ff */
[----:B------:R-:W0:Y:S04]  /*e2f0*/  LDGDEPBAR ;  /* 0x00000000000079af */ /* 0x000e280000000000 */
[----:B-1----:R-:W2:Y:S01]  /*e300*/  LDL.LU.64 R208, [R1+0x950] ;  /* 0x0009500001d07983 */ /* 0x002ea20000300a00 */
[----:B------:R-:W-:-:S05]  /*e310*/  IMAD.MOV.U32 R39, RZ, RZ, 0x3f ;  /* 0x0000003fff277424 */ /* 0x000fca00078e00ff */
[----:B------:R-:W-:Y:S02]  /*e320*/  IADD3 R39, R39, c[0x0][0x180], RZ ;  /* 0x0000600027277a10 */ /* 0x000fe40007ffe0ff */
[----:B--2---:R-:W-:Y:S01]  /*e330*/  ISETP.GE.AND P5, PT, R208, UR4, PT ;  /* 0x00000004d0007c0c */ /* 0x004fe2000bfa6270 */
[----:B------:R1:W-:Y:S04]  /*e340*/  STL.64 [R1+0x830], R208 ;  /* 0x000830d001007387 */ /* 0x0003e80000100a00 */
[----:B-1----:R-:W2:Y:S01]  /*e350*/  LDL.LU.64 R208, [R1+0x108] ;  /* 0x0001080001d07983 */ /* 0x002ea20000300a00 */
[----:B------:R-:W-:Y:S02]  /*e360*/  ISETP.NE.U32.AND P4, PT, R203, RZ, PT ;  /* 0x000000ffcb00720c */ /* 0x000fe40003f85070 */
[----:B------:R-:W-:-:S02]  /*e370*/  SEL R203, RZ, 0x4, P5 ;  /* 0x00000004ffcb7807 */ /* 0x000fc40002800000 */
[----:B------:R-:W-:Y:S02]  /*e380*/  ISETP.GT.AND P5, PT, R39, 0xff, PT ;  /* 0x000000ff2700780c */ /* 0x000fe40003fa4270 */
[----:B------:R-:W4:Y:S02]  /*e390*/  LDL.LU R39, [R1+0x948] ;  /* 0x0009480001277983 */ /* 0x000f240000300800 */
[----:B------:R-:W-:-:S04]  /*e3a0*/  SEL R203, R203, RZ, P5 ;  /* 0x000000ffcbcb7207 */ /* 0x000fc80002800000 */
[----:B------:R-:W-:Y:S01]  /*e3b0*/  ISETP.NE.U32.AND P6, PT, R203, RZ, PT ;  /* 0x000000ffcb00720c */ /* 0x000fe20003fc5070 */
[----:B------:R-:W-:-:S04]  /*e3c0*/  IMAD.MOV.U32 R203, RZ, RZ, c[0x0][0x18c] ;  /* 0x00006300ffcb7624 */ /* 0x000fc800078e00ff */
[----:B------:R-:W-:-:S04]  /*e3d0*/  IMAD.SHL.U32 R203, R203, 0x40, RZ ;  /* 0x00000040cbcb7824 */ /* 0x000fc800078e00ff */
[----:B---3--:R-:W-:-:S05]  /*e3e0*/  IMAD.WIDE R206, R203, 0x4, R206 ;  /* 0x00000004cbce7825 */ /* 0x008fca00078e02ce */
[----:B------:R1:W-:Y:S02]  /*e3f0*/  STL.64 [R1+0xa0], R206 ;  /* 0x0000a0ce01007387 */ /* 0x0003e40000100a00 */
[C---:B-1----:R-:W-:Y:S02]  /*e400*/  IMAD.WIDE R206, R203.reuse, 0x4, R30 ;  /* 0x00000004cbce7825 */ /* 0x042fe400078e021e */
[----:B------:R-:W3:Y:S04]  /*e410*/  LDL.LU.64 R30, [R1+0x940] ;  /* 0x00094000011e7983 */ /* 0x000ee80000300a00 */
[----:B------:R1:W-:Y:S02]  /*e420*/  STL.64 [R1+0x90], R206 ;  /* 0x000090ce01007387 */ /* 0x0003e40000100a00 */
[----:B-1----:R-:W-:-:S02]  /*e430*/  IMAD.WIDE R206, R203, 0x4, R6 ;  /* 0x00000004cbce7825 */ /* 0x002fc400078e0206 */
[----:B------:R-:W3:Y:S04]  /*e440*/  LDL.LU.64 R6, [R1+0x938] ;  /* 0x0009380001067983 */ /* 0x000ee80000300a00 */
[----:B------:R1:W-:Y:S02]  /*e450*/  STL.64 [R1+0x80], R206 ;  /* 0x000080ce01007387 */ /* 0x0003e40000100a00 */
[C---:B-1----:R-:W-:Y:S02]  /*e460*/  IMAD.WIDE R206, R203.reuse, 0x4, R22 ;  /* 0x00000004cbce7825 */ /* 0x042fe400078e0216 */
[----:B------:R-:W4:Y:S02]  /*e470*/  LDL.LU.64 R22, [R1+0x930] ;  /* 0x0009300001167983 */ /* 0x000f240000300a00 */
[----:B--2---:R-:W-:-:S05]  /*e480*/  IMAD.WIDE R208, R203, 0x4, R208 ;  /* 0x00000004cbd07825 */ /* 0x004fca00078e02d0 */
[----:B------:R1:W-:Y:S02]  /*e490*/  STL.64 [R1+0x70], R208 ;  /* 0x000070d001007387 */ /* 0x0003e40000100a00 */
[C---:B-1----:R-:W-:Y:S02]  /*e4a0*/  IMAD.WIDE R208, R203.reuse, 0x4, R14 ;  /* 0x00000004cbd07825 */ /* 0x042fe400078e020e */
[----:B------:R-:W2:Y:S04]  /*e4b0*/  LDL.LU.64 R14, [R1+0x928] ;  /* 0x00092800010e7983 */ /* 0x000ea80000300a00 */
[----:B------:R1:W-:Y:S01]  /*e4c0*/  STL.64 [R1+0x68], R208 ;  /* 0x000068d001007387 */ /* 0x0003e20000100a00 */
[----:B------:R-:W-:-:S03]  /*e4d0*/  IMAD.WIDE R4, R203, 0x4, R4 ;  /* 0x00000004cb047825 */ /* 0x000fc600078e0204 */
[----:B------:R-:W-:Y:S01]  /*e4e0*/  STL.64 [R1+0x78], R206 ;  /* 0x000078ce01007387 */ /* 0x000fe20000100a00 */
[----:B------:R-:W-:-:S04]  /*e4f0*/  IMAD.WIDE R8, R203, 0x4, R8 ;  /* 0x00000004cb087825 */ /* 0x000fc800078e0208 */
[----:B-1----:R-:W-:-:S05]  /*e500*/  IMAD.WIDE R208, R203, 0x4, R250 ;  /* 0x00000004cbd07825 */ /* 0x002fca00078e02fa */
[----:B------:R3:W-:Y:S02]  /*e510*/  STL.64 [R1+0x60], R208 ;  /* 0x000060d001007387 */ /* 0x0007e40000100a00 */
[C---:B---3--:R-:W-:Y:S02]  /*e520*/  IMAD.WIDE R208, R203.reuse, 0x4, R6 ;  /* 0x00000004cbd07825 */ /* 0x048fe400078e0206 */
[----:B------:R-:W3:Y:S04]  /*e530*/  LDL.64 R6, [R1+0x70] ;  /* 0x0000700001067983 */ /* 0x000ee80000100a00 */
[----:B------:R-:W-:Y:S04]  /*e540*/  STL.64 [R1+0x50], R4 ;  /* 0x0000500401007387 */ /* 0x000fe80000100a00 */
[----:B------:R-:W-:Y:S01]  /*e550*/  STL.64 [R1+0x30], R8 ;  /* 0x0000300801007387 */ /* 0x000fe20000100a00 */
[----:B--2---:R-:W-:-:S03]  /*e560*/  IMAD.WIDE R250, R203, 0x4, R14 ;  /* 0x00000004cbfa7825 */ /* 0x004fc600078e020e */
[----:B------:R-:W2:Y:S01]  /*e570*/  LDL.64 R14, [R1+0xa0] ;  /* 0x0000a000010e7983 */ /* 0x000ea20000100a00 */
[----:B------:R-:W-:-:S04]  /*e580*/  IMAD.WIDE R10, R203, 0x4, R10 ;  /* 0x00000004cb0a7825 */ /* 0x000fc800078e020a */
[C---:B------:R-:W-:Y:S01]  /*e590*/  IMAD.WIDE R12, R203.reuse, 0x4, R12 ;  /* 0x00000004cb0c7825 */ /* 0x040fe200078e020c */
[----:B------:R-:W-:Y:S03]  /*e5a0*/  STL.64 [R1+0x20], R10 ;  /* 0x0000200a01007387 */ /* 0x000fe60000100a00 */
[C---:B----4-:R-:W-:Y:S01]  /*e5b0*/  IMAD.WIDE R22, R203.reuse, 0x4, R22 ;  /* 0x00000004cb167825 */ /* 0x050fe200078e0216 */
[----:B------:R-:W-:Y:S04]  /*e5c0*/  STL.64 [R1+0x10], R12 ;  /* 0x0000100c01007387 */ /* 0x000fe80000100a00 */
[----:B------:R1:W-:Y:S01]  /*e5d0*/  STL.64 [R1+0x8c0], R208 ;  /* 0x0008c0d001007387 */ /* 0x0003e20000100a00 */
[----:B------:R-:W-:-:S04]  /*e5e0*/  IMAD.WIDE R30, R203, 0x4, R30 ;  /* 0x00000004cb1e7825 */ /* 0x000fc800078e021e */
[----:B------:R-:W-:-:S04]  /*e5f0*/  IMAD.WIDE R38, R203, 0x4, R38 ;  /* 0x00000004cb267825 */ /* 0x000fc800078e0226 */
[C---:B------:R-:W-:Y:S01]  /*e600*/  IMAD.WIDE R46, R203.reuse, 0x4, R46 ;  /* 0x00000004cb2e7825 */ /* 0x040fe200078e022e */
[----:B--2---:R2:W-:Y:S04]  /*e610*/  LDGSTS.E [R202+0x10000], [R14.64], P0 ;  /* 0x100000000eca7fae */ /* 0x0045e80008121846 */
[----:B---3--:R3:W-:Y:S04]  /*e620*/  LDGSTS.E [R202+0x10800], [R6.64], P0 ;  /* 0x1080000006ca7fae */ /* 0x0087e80008121846 */
[----:B------:R1:W-:Y:S04]  /*e630*/  LDGSTS.E [R202+0x11000], [R208.64], P0 ;  /* 0x11000000d0ca7fae */ /* 0x0003e80008121846 */
[----:B------:R4:W-:Y:S04]  /*e640*/  LDGSTS.E [R202+0x11800], [R250.64], P0 ;  /* 0x11800000faca7fae */ /* 0x0009e80008121846 */
[----:B------:R2:W-:Y:S04]  /*e650*/  LDGSTS.E [R202+0x12000], [R22.64], P0 ;  /* 0x1200000016ca7fae */ /* 0x0005e80008121846 */
[----:B-1----:R-:W4:Y:S04]  /*e660*/  LDL.LU.64 R208, [R1+0x68] ;  /* 0x0000680001d07983 */ /* 0x002f280000300a00 */
[----:B------:R-:W-:Y:S04]  /*e670*/  STL.64 [R1+0x8c8], R250 ;  /* 0x0008c8fa01007387 */ /* 0x000fe80000100a00 */
[----:B------:R2:W-:Y:S01]  /*e680*/  STL.64 [R1+0x8d0], R22 ;  /* 0x0008d01601007387 */ /* 0x0005e20000100a00 */
[----:B------:R-:W-:-:S03]  /*e690*/  IMAD.WIDE R54, R203, 0x4, R54 ;  /* 0x00000004cb367825 */ /* 0x000fc600078e0236 */
[----:B------:R1:W-:Y:S01]  /*e6a0*/  LDGSTS.E [R202+0x12800], [R30.64], P0 ;  /* 0x128000001eca7fae */ /* 0x0003e20008121846 */
[----:B------:R-:W-:-:S03]  /*e6b0*/  IMAD.WIDE R62, R203, 0x4, R62 ;  /* 0x00000004cb3e7825 */ /* 0x000fc600078e023e */
[----:B------:R1:W-:Y:S04]  /*e6c0*/  LDGSTS.E [R202+0x13000], [R38.64], P0 ;  /* 0x1300000026ca7fae */ /* 0x0003e80008121846 */
[----:B--2---:R-:W2:Y:S01]  /*e6d0*/  LDL.LU.64 R22, [R1+0x90] ;  /* 0x0000900001167983 */ /* 0x004ea20000300a00 */
[----:B------:R-:W-:-:S03]  /*e6e0*/  IMAD.WIDE R70, R203, 0x4, R70 ;  /* 0x00000004cb467825 */ /* 0x000fc600078e0246 */
[----:B------:R1:W-:Y:S01]  /*e6f0*/  LDGSTS.E [R202+0x13800], [R46.64], P0 ;  /* 0x138000002eca7fae */ /* 0x0003e20008121846 */
        /* <DEDUP_REMOVED lines=34> */
[C---:B------:R-:W-:Y:S01]  /*e920*/  IMAD.WIDE R220, R203.reuse, 0x4, R220 ;  /* 0x00000004cbdc7825 */ /* 0x040fe200078e02dc */
[----:B---3--:R-:W-:Y:S02]  /*e930*/  LOP3.LUT R6, R202, 0x20, RZ, 0x3c, !PT ;  /* 0x00000020ca067812 */ /* 0x008fe400078e3cff */
[----:B------:R-:W-:Y:S01]  /*e940*/  STL.64 [R1+0x8d8], R30 ;  /* 0x0008d81e01007387 */ /* 0x000fe20000100a00 */
[----:B------:R-:W-:-:S03]  /*e950*/  IMAD.WIDE R228, R203, 0x4, R228 ;  /* 0x00000004cbe47825 */ /* 0x000fc600078e02e4 */
[----:B------:R3:W-:Y:S01]  /*e960*/  LDGSTS.E [R202+0x1c800], [R190.64], P0 ;  /* 0x1c800000beca7fae */ /* 0x0007e20008121846 */
[----:B------:R-:W-:-:S03]  /*e970*/  IMAD.WIDE R236, R203, 0x4, R236 ;  /* 0x00000004cbec7825 */ /* 0x000fc600078e02ec */
[----:B------:R-:W-:Y:S01]  /*e980*/  STL [R1+0x8e4], R38 ;  /* 0x0008e42601007387 */ /* 0x000fe20000100800 */
[----:B------:R-:W-:-:S03]  /*e990*/  IMAD.WIDE R244, R203, 0x4, R244 ;  /* 0x00000004cbf47825 */ /* 0x000fc600078e02f4 */
[----:B------:R1:W-:Y:S04]  /*e9a0*/  LDGSTS.E [R202+0x1d000], [R198.64], P0 ;  /* 0x1d000000c6ca7fae */ /* 0x0003e80008121846 */
[----:B------:R-:W-:Y:S04]  /*e9b0*/  STL [R1+0x8e0], R39 ;  /* 0x0008e02701007387 */ /* 0x000fe80000100800 */
[----:B------:R1:W-:Y:S04]  /*e9c0*/  LDGSTS.E [R202+0x1d800], [R212.64], P0 ;  /* 0x1d800000d4ca7fae */ /* 0x0003e80008121846 */
[----:B------:R1:W-:Y:S04]  /*e9d0*/  STL.64 [R1+0x8e8], R46 ;  /* 0x0008e82e01007387 */ /* 0x0003e80000100a00 */
[----:B------:R1:W-:Y:S04]  /*e9e0*/  LDGSTS.E [R202+0x1e000], [R220.64], P0 ;  /* 0x1e000000dcca7fae */ /* 0x0003e80008121846 */
[----:B------:R-:W-:Y:S04]  /*e9f0*/  STL [R1+0x8f0], R55 ;  /* 0x0008f03701007387 */ /* 0x000fe80000100800 */
[----:B------:R1:W-:Y:S04]  /*ea00*/  LDGSTS.E [R202+0x1e800], [R228.64], P0 ;  /* 0x1e800000e4ca7fae */ /* 0x0003e80008121846 */
[----:B------:R-:W-:Y:S04]  /*ea10*/  STL.64 [R1+0x8f8], R62 ;  /* 0x0008f83e01007387 */ /* 0x000fe80000100a00 */
[----:B------:R1:W-:Y:S04]  /*ea20*/  LDGSTS.E [R202+0x1f000], [R236.64], P0 ;  /* 0x1f000000ecca7fae */ /* 0x0003e80008121846 */
[----:B------:R-:W-:Y:S04]  /*ea30*/  STL.64 [R1+0x900], R70 ;  /* 0x0009004601007387 */ /* 0x000fe80000100a00 */
[----:B------:R1:W-:Y:S04]  /*ea40*/  LDGSTS.E [R202+0x1f800], [R244.64], P0 ;  /* 0x1f800000f4ca7fae */ /* 0x0003e80008121846 */
[----:B------:R1:W-:Y:S04]  /*ea50*/  STL.64 [R1+0x908], R78 ;  /* 0x0009084e01007387 */ /* 0x0003e80000100a00 */
[----:B------:R-:W-:Y:S04]  /*ea60*/  STL.64 [R1+0x910], R86 ;  /* 0x0009105601007387 */ /* 0x000fe80000100a00 */
[----:B------:R-:W3:Y:S04]  /*ea70*/  LDL.64 R14, [R1+0x80] ;  /* 0x00008000010e7983 */ /* 0x000ee80000100a00 */
[----:B--2---:R2:W-:Y:S04]  /*ea80*/  LDGSTS.E [R6+0x10200], [R22.64], P0 ;  /* 0x1020000016067fae */ /* 0x0045e80008121846 */
[----:B----4-:R2:W-:Y:S04]  /*ea90*/  LDGSTS.E [R6+0x10a00], [R208.64], P0 ;  /* 0x10a00000d0067fae */ /* 0x0105e80008121846 */
[----:B------:R4:W-:Y:S04]  /*eaa0*/  LDGSTS.E [R6+0x11200], [R8.64], P0 ;  /* 0x1120000008067fae */ /* 0x0009e80008121846 */
[----:B----4-:R-:W4:Y:S01]  /*eab0*/  LDL.64 R8, [R1+0x60] ;  /* 0x0000600001087983 */ /* 0x010f220000100a00 */
[----:B------:R-:W-:-:S04]  /*eac0*/  IMAD.WIDE R16, R203, 0x4, R16 ;  /* 0x00000004cb107825 */ /* 0x000fc800078e0210 */
[C---:B------:R-:W-:Y:S01]  /*ead0*/  IMAD.WIDE R24, R203.reuse, 0x4, R24 ;  /* 0x00000004cb187825 */ /* 0x040fe200078e0218 */
[----:B------:R2:W-:Y:S03]  /*eae0*/  LDGSTS.E [R6+0x11a00], [R16.64], P0 ;  /* 0x11a0000010067fae */ /* 0x0005e60008121846 */
        /* <DEDUP_REMOVED lines=49> */
[----:B------:R-:W-:Y:S01]  /*ee00*/  LOP3.LUT R7, R202, 0x40, RZ, 0x3c, !PT ;  /* 0x00000040ca077812 */ /* 0x000fe200078e3cff */
[----:B------:R2:W-:Y:S02]  /*ee10*/  LDGSTS.E [R6+0x1e200], [R222.64], P0 ;  /* 0x1e200000de067fae */ /* 0x0005e40008121846 */
[----:B------:R-:W-:-:S02]  /*ee20*/  IMAD.WIDE R238, R203, 0x4, R238 ;  /* 0x00000004cbee7825 */ /* 0x000fc400078e02ee */
[----:B------:R2:W-:Y:S02]  /*ee30*/  LDGSTS.E [R6+0x1ea00], [R230.64], P0 ;  /* 0x1ea00000e6067fae */ /* 0x0005e40008121846 */
[C---:B------:R-:W-:Y:S02]  /*ee40*/  IMAD.WIDE R246, R203.reuse, 0x4, R246 ;  /* 0x00000004cbf67825 */ /* 0x040fe400078e02f6 */
[----:B------:R2:W-:Y:S02]  /*ee50*/  LDGSTS.E [R6+0x1f200], [R238.64], P0 ;  /* 0x1f200000ee067fae */ /* 0x0005e40008121846 */
[C---:B------:R-:W-:Y:S02]  /*ee60*/  IMAD.WIDE R18, R203.reuse, 0x4, R18 ;  /* 0x00000004cb127825 */ /* 0x040fe400078e0212 */
[----:B------:R2:W-:Y:S02]  /*ee70*/  LDGSTS.E [R6+0x1fa00], [R246.64], P0 ;  /* 0x1fa00000f6067fae */ /* 0x0005e40008121846 */
[----:B------:R-:W-:-:S02]  /*ee80*/  IMAD.WIDE R26, R203, 0x4, R26 ;  /* 0x00000004cb1a7825 */ /* 0x000fc400078e021a */
[----:B---3--:R2:W-:Y:S02]  /*ee90*/  LDGSTS.E [R7+0x10400], [R14.64], P0 ;  /* 0x104000000e077fae */ /* 0x0085e40008121846 */
[----:B------:R-:W-:-:S04]  /*eea0*/  IMAD.WIDE R34, R203, 0x4, R34 ;  /* 0x00000004cb227825 */ /* 0x000fc800078e0222 */
        /* <DEDUP_REMOVED lines=25> */
[C---:B------:R-:W-:Y:S01]  /*f040*/  IMAD.WIDE R248, R203.reuse, 0x4, R248 ;  /* 0x00000004cbf87825 */ /* 0x040fe200078e02f8 */
        /* <DEDUP_REMOVED lines=33> */
[----:B------:R-:W-:-:S03]  /*f260*/  IMAD.WIDE R20, R203, 0x4, R20 ;  /* 0x00000004cb147825 */ /* 0x000fc600078e0214 */
[----:B------:R2:W-:Y:S04]  /*f270*/  LDGSTS.E [R252+0x11600], [R12.64], P0 ;  /* 0x116000000cfc7fae */ /* 0x0005e80008121846 */
[----:B----4-:R-:W4:Y:S04]  /*f280*/  LDL.LU.64 R206, [R1+0x920] ;  /* 0x0009200001ce7983 */ /* 0x010f280000300a00 */
[----:B-1----:R-:W4:Y:S04]  /*f290*/  LDL.LU.64 R4, [R1+0x1d8] ;  /* 0x0001d80001047983 */ /* 0x002f280000300a00 */
[----:B---3--:R-:W3:Y:S04]  /*f2a0*/  LDL.LU R11, [R1+0x468] ;  /* 0x00046800010b7983 */ /* 0x008ee80000300800 */
[----:B------:R-:W4:Y:S01]  /*f2b0*/  LDL.LU R251, [R1+0x460] ;  /* 0x0004600001fb7983 */ /* 0x000f220000300800 */
[----:B------:R-:W-:-:S03]  /*f2c0*/  IMAD.WIDE R28, R203, 0x4, R28 ;  /* 0x00000004cb1c7825 */ /* 0x000fc600078e021c */
        /* <DEDUP_REMOVED lines=12> */
[----:B------:R-:W2:Y:S01]  /*f390*/  LDL.LU R10, [R1+0x464] ;  /* 0x00046400010a7983 */ /* 0x000ea20000300800 */
        /* <DEDUP_REMOVED lines=15> */
[----:B------:R-:W2:Y:S01]  /*f490*/  LDL.LU.64 R6, [R1+0x1b8] ;  /* 0x0001b80001067983 */ /* 0x000ea20000300a00 */
[----:B------:R-:W-:-:S03]  /*f4a0*/  IMAD.WIDE R148, R203, 0x4, R148 ;  /* 0x00000004cb947825 */ /* 0x000fc600078e0294 */
[----:B------:R1:W-:Y:S01]  /*f4b0*/  LDGSTS.E [R252+0x17e00], [R116.64], P0 ;  /* 0x17e0000074fc7fae */ /* 0x0003e20008121846 */
[----:B------:R-:W-:-:S03]  /*f4c0*/  IMAD.WIDE R156, R203, 0x4, R156 ;  /* 0x00000004cb9c7825 */ /* 0x000fc600078e029c */
[----:B------:R1:W-:Y:S01]  /*f4d0*/  LDGSTS.E [R252+0x18600], [R124.64], P0 ;  /* 0x186000007cfc7fae */ /* 0x0003e20008121846 */
[----:B------:R-:W-:-:S03]  /*f4e0*/  IMAD.WIDE R164, R203, 0x4, R164 ;  /* 0x00000004cba47825 */ /* 0x000fc600078e02a4 */
[----:B------:R1:W-:Y:S01]  /*f4f0*/  LDGSTS.E [R252+0x18e00], [R132.64], P0 ;  /* 0x18e0000084fc7fae */ /* 0x0003e20008121846 */
[----:B------:R-:W-:Y:S02]  /*f500*/  IMAD.MOV.U32 R9, RZ, RZ, c[0x0][0x188] ;  /* 0x00006200ff097624 */ /* 0x000fe400078e00ff */
[C---:B------:R-:W-:Y:S01]  /*f510*/  IMAD.WIDE R172, R203.reuse, 0x4, R172 ;  /* 0x00000004cbac7825 */ /* 0x040fe200078e02ac */
[----:B------:R1:W-:Y:S03]  /*f520*/  LDGSTS.E [R252+0x19600], [R140.64], P0 ;  /* 0x196000008cfc7fae */ /* 0x0003e60008121846 */
[C---:B------:R-:W-:Y:S01]  /*f530*/  IMAD.WIDE R180, R203.reuse, 0x4, R180 ;  /* 0x00000004cbb47825 */ /* 0x040fe200078e02b4 */
[----:B------:R-:W2:Y:S03]  /*f540*/  LDL.LU R8, [R1+0x46c] ;  /* 0x00046c0001087983 */ /* 0x000ea60000300800 */
[C---:B------:R-:W-:Y:S01]  /*f550*/  IMAD.WIDE R188, R203.reuse, 0x4, R188 ;  /* 0x00000004cbbc7825 */ /* 0x040fe200078e02bc */
[----:B------:R1:W-:Y:S03]  /*f560*/  LDGSTS.E [R252+0x19e00], [R148.64], P0 ;  /* 0x19e0000094fc7fae */ /* 0x0003e60008121846 */
[C---:B------:R-:W-:Y:S01]  /*f570*/  IMAD.WIDE R196, R203.reuse, 0x4, R196 ;  /* 0x00000004cbc47825 */ /* 0x040fe200078e02c4 */
[----:B------:R1:W-:Y:S03]  /*f580*/  LDGSTS.E [R252+0x1a600], [R156.64], P0 ;  /* 0x1a6000009cfc7fae */ /* 0x0003e60008121846 */
[----:B------:R-:W-:Y:S01]  /*f590*/  IMAD.WIDE R210, R203, 0x4, R210 ;  /* 0x00000004cbd27825 */ /* 0x000fe200078e02d2 */
[----:B------:R1:W-:Y:S03]  /*f5a0*/  LDGSTS.E [R252+0x1ae00], [R164.64], P0 ;  /* 0x1ae00000a4fc7fae */ /* 0x0003e60008121846 */
[----:B------:R-:W-:Y:S01]  /*f5b0*/  IMAD.SHL.U32 R47, R9, 0x40, RZ ;  /* 0x00000040092f7824 */ /* 0x000fe200078e00ff */
[----:B------:R-:W2:Y:S01]  /*f5c0*/  LDL.LU.64 R14, [R1+0x1a8] ;  /* 0x0001a800010e7983 */ /* 0x000ea20000300a00 */
        /* <DEDUP_REMOVED lines=9> */
[----:B------:R1:W-:Y:S04]  /*f660*/  LDGSTS.E [R252+0x1ce00], [R196.64], P0 ;  /* 0x1ce00000c4fc7fae */ /* 0x0003e80008121846 */
[----:B------:R1:W-:Y:S04]  /*f670*/  LDGSTS.E [R252+0x1d600], [R210.64], P0 ;  /* 0x1d600000d2fc7fae */ /* 0x0003e80008121846 */
[----:B------:R1:W-:Y:S04]  /*f680*/  LDGSTS.E [R252+0x1de00], [R218.64], P0 ;  /* 0x1de00000dafc7fae */ /* 0x0003e80008121846 */
[----:B------:R1:W-:Y:S04]  /*f690*/  LDGSTS.E [R252+0x1e600], [R226.64], P0 ;  /* 0x1e600000e2fc7fae */ /* 0x0003e80008121846 */
[----:B------:R-:W2:Y:S04]  /*f6a0*/  LDL.LU.64 R78, [R1+0x1a0] ;  /* 0x0001a000014e7983 */ /* 0x000ea80000300a00 */
[----:B------:R1:W-:Y:S04]  /*f6b0*/  LDGSTS.E [R252+0x1ee00], [R234.64], P0 ;  /* 0x1ee00000eafc7fae */ /* 0x0003e80008121846 */
[----:B------:R1:W-:Y:S04]  /*f6c0*/  LDGSTS.E [R252+0x1f600], [R242.64], P0 ;  /* 0x1f600000f2fc7fae */ /* 0x0003e80008121846 */
[----:B------:R1:W-:Y:S04]  /*f6d0*/  LDGSTS.E [R252+0x1fe00], [R2.64], P0 ;  /* 0x1fe0000002fc7fae */ /* 0x0003e80008121846 */
[----:B------:R-:W0:Y:S01]  /*f6e0*/  LDGDEPBAR ;  /* 0x00000000000079af */ /* 0x000e220000000000 */
[----:B---3--:R-:W-:-:S03]  /*f6f0*/  ISETP.NE.U32.AND P0, PT, R11, RZ, PT ;  /* 0x000000ff0b00720c */ /* 0x008fc60003f05070 */
[----:B------:R-:W3:Y:S04]  /*f700*/  LDL.LU R11, [R1+0x474] ;  /* 0x00047400010b7983 */ /* 0x000ee80000300800 */
[----:B------:R-:W3:Y:S01]  /*f710*/  LDL.LU.64 R38, [R1+0x198] ;  /* 0x0001980001267983 */ /* 0x000ee20000300a00 */
[----:B----4-:R-:W-:-:S03]  /*f720*/  IMAD.WIDE R4, R47, 0x4, R4 ;  /* 0x000000042f047825 */ /* 0x010fc600078e0204 */
[----:B------:R-:W4:Y:S04]  /*f730*/  LDL.LU R30, [R1+0x47c] ;  /* 0x00047c00011e7983 */ /* 0x000f280000300800 */
[----:B------:R-:W-:Y:S04]  /*f740*/  STL.64 [R1+0x878], R4 ;  /* 0x0008780401007387 */ /* 0x000fe80000100a00 */
[----:B------:R-:W4:Y:S04]  /*f750*/  LDL.LU.64 R62, [R1+0x190] ;  /* 0x00019000013e7983 */ /* 0x000f280000300a00 */
[----:B------:R-:W-:Y:S01]  /*f760*/  BAR.SYNC.DEFER_BLOCKING 0x0 ;  /* 0x0000000000007b1d */ /* 0x000fe20000010000 */
[----:B------:R-:W-:-:S04]  /*f770*/  LOP3.LUT R0, R0, 0xff7fffff, RZ, 0xc0, !PT ;  /* 0xff7fffff00007812 */ /* 0x000fc800078ec0ff */
[----:B------:R-:W-:Y:S02]  /*f780*/  @P1 LOP3.LUT R0, R0, 0x800000, RZ, 0xfc, !PT ;  /* 0x0080000000001812 */ /* 0x000fe400078efcff */
[----:B------:R-:W-:Y:S02]  /*f790*/  ISETP.NE.U32.AND P1, PT, R251, RZ, PT ;  /* 0x000000fffb00720c */ /* 0x000fe40003f25070 */
[----:B------:R-:W4:Y:S01]  /*f7a0*/  LDL.LU R251, [R1+0x480] ;  /* 0x0004800001fb7983 */ /* 0x000f220000300800 */
[----:B--2---:R-:W-:-:S03]  /*f7b0*/  IMAD.WIDE R12, R47, 0x4, R12 ;  /* 0x000000042f0c7825 */ /* 0x004fc600078e020c */
[----:B------:R-:W2:Y:S04]  /*f7c0*/  LDL.LU R31, [R1+0x484] ;  /* 0x00048400011f7983 */ /* 0x000ea80000300800 */
[----:B------:R1:W-:Y:S04]  /*f7d0*/  STL.64 [R1+0x880], R12 ;  /* 0x0008800c01007387 */ /* 0x0003e80000100a00 */
[----:B------:R-:W-:Y:S01]  /*f7e0*/  @!PT LDS RZ, [RZ] ;  /* 0x00000000fffff984 */ /* 0x000fe20000000800 */
[----:B------:R-:W-:Y:S01]  /*f7f0*/  @!PT LDS RZ, [RZ] ;  /* 0x00000000fffff984 */ /* 0x000fe20000000800 */
[----:B------:R-:W-:Y:S01]  /*f800*/  @!PT LDS RZ, [RZ] ;  /* 0x00000000fffff984 */ /* 0x000fe20000000800 */
[----:B------:R1:W-:Y:S01]  /*f810*/  LDGSTS.E [R207+0x48000], [R4.64], P0 ;  /* 0x4800000004cf7fae */ /* 0x0003e20008121846 */
[----:B------:R-:W-:-:S03]  /*f820*/  ISETP.NE.U32.AND P0, PT, R10, RZ, PT ;  /* 0x000000ff0a00720c */ /* 0x000fc60003f05070 */
[----:B------:R1:W-:Y:S04]  /*f830*/  LDGSTS.E [R207+0x48400], [R12.64], P1 ;  /* 0x484000000ccf7fae */ /* 0x0003e80008921846 */
[----:B-1----:R-:W2:Y:S01]  /*f840*/  LDL.LU.64 R12, [R1+0x188] ;  /* 0x00018800010c7983 */ /* 0x002ea20000300a00 */
[----:B------:R-:W-:-:S03]  /*f850*/  IMAD.WIDE R6, R47, 0x4, R6 ;  /* 0x000000042f067825 */ /* 0x000fc600078e0206 */
[----:B------:R-:W2:Y:S04]  /*f860*/  LDL.LU.64 R4, [R1+0x180] ;  /* 0x0001800001047983 */ /* 0x000ea80000300a00 */
[----:B------:R-:W2:Y:S04]  /*f870*/  LDL.LU R46, [R1+0x488] ;  /* 0x00048800012e7983 */ /* 0x000ea80000300800 */
[----:B------:R-:W2:Y:S04]  /*f880*/  LDL.LU.64 R86, [R1+0x178] ;  /* 0x0001780001567983 */ /* 0x000ea80000300a00 */
[----:B------:R1:W-:Y:S04]  /*f890*/  STL.64 [R1+0x888], R6 ;  /* 0x0008880601007387 */ /* 0x0003e80000100a00 */
[----:B------:R1:W-:Y:S01]  /*f8a0*/  LDGSTS.E [R207+0x48800], [R6.64], P0 ;  /* 0x4880000006cf7fae */ /* 0x0003e20008121846 */
[----:B------:R-:W-:-:S03]  /*f8b0*/  ISETP.NE.U32.AND P1, PT, R8, RZ, PT ;  /* 0x000000ff0800720c */ /* 0x000fc60003f25070 */
[----:B------:R-:W2:Y:S01]  /*f8c0*/  LDL.LU R71, [R1+0x48c] ;  /* 0x00048c0001477983 */ /* 0x000ea20000300800 */
[----:B------:R-:W-:-:S09]  /*f8d0*/  IMAD.WIDE R14, R47, 0x4, R14 ;  /* 0x000000042f0e7825 */ /* 0x000fd200078e020e */
[----:B------:R1:W-:Y:S01]  /*f8e0*/  LDGSTS.E [R207+0x48c00], [R14.64], P1 ;  /* 0x48c000000ecf7fae */ /* 0x0003e20008921846 */
[----:B------:R-:W-:-:S03]  /*f8f0*/  ISETP.NE.U32.AND P0, PT, R9, RZ, PT ;  /* 0x000000ff0900720c */ /* 0x000fc60003f05070 */
[----:B------:R-:W2:Y:S04]  /*f900*/  LDL.LU.64 R8, [R1+0x170] ;  /* 0x0001700001087983 */ /* 0x000ea80000300a00 */
[----:B------:R-:W2:Y:S04]  /*f910*/  LDL.LU R250, [R1+0x490] ;  /* 0x0004900001fa7983 */ /* 0x000ea80000300800 */
[----:B------:R-:W-:Y:S01]  /*f920*/  STL.64 [R1+0x890], R14 ;  /* 0x0008900e01007387 */ /* 0x000fe20000100a00 */
[----:B-1----:R-:W-:-:S05]  /*f930*/  IMAD.WIDE R6, R47, 0x4, R78 ;  /* 0x000000042f067825 */ /* 0x002fca00078e024e */
[----:B------:R1:W-:Y:S04]  /*f940*/  STL.64 [R1+0x8], R6 ;  /* 0x0000080601007387 */ /* 0x0003e80000100a00 */
[----:B------:R1:W-:Y:S01]  /*f950*/  LDGSTS.E [R207+0x49000], [R6.64], P0 ;  /* 0x4900000006cf7fae */ /* 0x0003e20008121846 */
[----:B---3--:R-:W-:-:S03]  /*f960*/  ISETP.NE.U32.AND P1, PT, R11, RZ, PT ;  /* 0x000000ff0b00720c */ /* 0x008fc60003f25070 */
[----:B------:R-:W3:Y:S01]  /*f970*/  LDL.LU.64 R10, [R1+0x168] ;  /* 0x00016800010a7983 */ /* 0x000ee20000300a00 */
[----:B-1----:R-:W-:-:S03]  /*f980*/  IMAD.WIDE R6, R47, 0x4, R38 ;  /* 0x000000042f067825 */ /* 0x002fc600078e0226 */
[----:B------:R-:W3:Y:S04]  /*f990*/  LDL.LU R55, [R1+0x494] ;  /* 0x0004940001377983 */ /* 0x000ee80000300800 */
[----:B------:R-:W3:Y:S04]  /*f9a0*/  LDL.LU.64 R78, [R1+0x160] ;  /* 0x00016000014e7983 */ /* 0x000ee80000300a00 */
[----:B------:R4:W-:Y:S04]  /*f9b0*/  STL.64 [R1+0x18], R6 ;  /* 0x0000180601007387 */ /* 0x0009e80000100a00 */
[----:B------:R-:W3:Y:S04]  /*f9c0*/  LDL.LU R39, [R1+0x498] ;  /* 0x0004980001277983 */ /* 0x000ee80000300800 */
[----:B------:R4:W-:Y:S02]  /*f9d0*/  LDGSTS.E [R207+0x49400], [R6.64], P1 ;  /* 0x4940000006cf7fae */ /* 0x0009e40008921846 */
[----:B----4-:R-:W-:-:S02]  /*f9e0*/  IMAD.WIDE R6, R47, 0x4, R62 ;  /* 0x000000042f067825 */ /* 0x010fc400078e023e */
[----:B------:R-:W4:Y:S01]  /*f9f0*/  LDL.LU.64 R62, [R1+0xc8] ;  /* 0x0000c800013e7983 */ /* 0x000f220000300a00 */
[----:B------:R-:W-:Y:S02]  /*fa00*/  ISETP.NE.U32.AND P0, PT, R30, RZ, PT ;  /* 0x000000ff1e00720c */ /* 0x000fe40003f05070 */
[----:B------:R-:W-:Y:S01]  /*fa10*/  ISETP.NE.U32.AND P1, PT, R251, RZ, PT ;  /* 0x000000fffb00720c */ /* 0x000fe20003f25070 */
[----:B------:R1:W-:Y:S04]  /*fa20*/  STL.64 [R1+0x28], R6 ;  /* 0x0000280601007387 */ /* 0x0003e80000100a00 */
[----:B------:R-:W4:Y:S04]  /*fa30*/  LDL.LU R251, [R1+0x49c] ;  /* 0x00049c0001fb7983 */ /* 0x000f280000300800 */
[----:B------:R-:W4:Y:S04]  /*fa40*/  LDL R38, [R1+0x478] ;  /* 0x0004780001267983 */ /* 0x000f280000100800 */
[----:B------:R1:W-:Y:S01]  /*fa50*/  LDGSTS.E [R207+0x49800], [R6.64], P0 ;  /* 0x4980000006cf7fae */ /* 0x0003e20008121846 */
[----:B--2---:R-:W-:Y:S01]  /*fa60*/  ISETP.NE.U32.AND P0, PT, R31, RZ, PT ;  /* 0x000000ff1f00720c */ /* 0x004fe20003f05070 */
[----:B-1----:R-:W-:-:S05]  /*fa70*/  IMAD.WIDE R6, R47, 0x4, R12 ;  /* 0x000000042f067825 */ /* 0x002fca00078e020c */
[----:B------:R1:W-:Y:S01]  /*fa80*/  LDGSTS.E [R207+0x49c00], [R6.64], P1 ;  /* 0x49c0000006cf7fae */ /* 0x0003e20008921846 */
[----:B------:R-:W-:Y:S01]  /*fa90*/  ISETP.NE.U32.AND P1, PT, R46, RZ, PT ;  /* 0x000000ff2e00720c */ /* 0x000fe20003f25070 */
[----:B------:R-:W-:Y:S02]  /*faa0*/  IMAD.WIDE R4, R47, 0x4, R4 ;  /* 0x000000042f047825 */ /* 0x000fe400078e0204 */
[----:B------:R1:W-:Y:S04]  /*fab0*/  STL.64 [R1+0x38], R6 ;  /* 0x0000380601007387 */ /* 0x0003e80000100a00 */
[----:B------:R2:W-:Y:S04]  /*fac0*/  LDGSTS.E [R207+0x4a000], [R4.64], P0 ;  /* 0x4a00000004cf7fae */ /* 0x0005e80008121846 */
[----:B------:R-:W4:Y:S01]  /*fad0*/  LDL.LU.64 R30, [R1+0xa8] ;  /* 0x0000a800011e7983 */ /* 0x000f220000300a00 */
[----:B------:R-:W-:Y:S01]  /*fae0*/  ISETP.NE.U32.AND P0, PT, R71, RZ, PT ;  /* 0x000000ff4700720c */ /* 0x000fe20003f05070 */
[----:B-1----:R-:W-:-:S05]  /*faf0*/  IMAD.WIDE R6, R47, 0x4, R86 ;  /* 0x000000042f067825 */ /* 0x002fca00078e0256 */
[----:B------:R1:W-:Y:S04]  /*fb00*/  LDGSTS.E [R207+0x4a400], [R6.64], P1 ;  /* 0x4a40000006cf7fae */ /* 0x0003e80008921846 */
[----:B------:R2:W-:Y:S04]  /*fb10*/  STL.64 [R1+0x48], R4 ;  /* 0x0000480401007387 */ /* 0x0005e80000100a00 */
[----:B--2---:R-:W2:Y:S01]  /*fb20*/  LDL.LU.64 R4, [R1+0xb8] ;  /* 0x0000b80001047983 */ /* 0x004ea20000300a00 */
[----:B------:R-:W-:-:S03]  /*fb30*/  IMAD.WIDE R8, R47, 0x4, R8 ;  /* 0x000000042f087825 */ /* 0x000fc600078e0208 */
[----:B------:R-:W2:Y:S01]  /*fb40*/  LDL.LU R46, [R1+0x4a4] ;  /* 0x0004a400012e7983 */ /* 0x000ea20000300800 */
[----:B------:R-:W-:-:S03]  /*fb50*/  ISETP.NE.U32.AND P1, PT, R250, RZ, PT ;  /* 0x000000fffa00720c */ /* 0x000fc60003f25070 */
[----:B------:R1:W-:Y:S04]  /*fb60*/  LDGSTS.E [R207+0x4a800], [R8.64], P0 ;  /* 0x4a80000008cf7fae */ /* 0x0003e80008121846 */
[----:B------:R1:W-:Y:S04]  /*fb70*/  STL.64 [R1+0x58], R6 ;  /* 0x0000580601007387 */ /* 0x0003e80000100a00 */
[----:B------:R-:W2:Y:S04]  /*fb80*/  LDL.LU.64 R70, [R1+0x1d0] ;  /* 0x0001d00001467983 */ /* 0x000ea80000300a00 */
[----:B------:R-:W2:Y:S04]  /*fb90*/  LDL.LU R250, [R1+0x4a8] ;  /* 0x0004a80001fa7983 */ /* 0x000ea80000300800 */
[----:B------:R-:W-:Y:S01]  /*fba0*/  STL.64 [R1+0x868], R8 ;  /* 0x0008680801007387 */ /* 0x000fe20000100a00 */
[----:B---3--:R-:W-:Y:S01]  /*fbb0*/  IMAD.WIDE R10, R47, 0x4, R10 ;  /* 0x000000042f0a7825 */ /* 0x008fe200078e020a */
[----:B------:R-:W-:-:S04]  /*fbc0*/  ISETP.NE.U32.AND P0, PT, R55, RZ, PT ;  /* 0x000000ff3700720c */ /* 0x000fc80003f05070 */
[----:B------:R3:W-:Y:S01]  /*fbd0*/  LDGSTS.E [R207+0x4ac00], [R10.64], P1 ;  /* 0x4ac000000acf7fae */ /* 0x0007e20008921846 */
[----:B-1----:R-:W-:-:S03]  /*fbe0*/  IMAD.WIDE R6, R47, 0x4, R78 ;  /* 0x000000042f067825 */ /* 0x002fc600078e024e */
[----:B------:R-:W-:Y:S04]  /*fbf0*/  STL [R1+0x864], R11 ;  /* 0x0008640b01007387 */ /* 0x000fe80000100800 */
[----:B------:R-:W3:Y:S01]  /*fc00*/  LDL.LU.64 R86, [R1+0x1c0] ;  /* 0x0001c00001567983 */ /* 0x000ee20000300a00 */
[----:B------:R-:W-:-:S03]  /*fc10*/  ISETP.NE.U32.AND P1, PT, R39, RZ, PT ;  /* 0x000000ff2700720c */ /* 0x000fc60003f25070 */
[----:B------:R-:W3:Y:S04]  /*fc20*/  LDL.LU R12, [R1+0x4b0] ;  /* 0x0004b000010c7983 */ /* 0x000ee80000300800 */
[----:B------:R4:W-:Y:S04]  /*fc30*/  STL.64 [R1+0x88], R6 ;  /* 0x0000880601007387 */ /* 0x0009e80000100a00 */
[----:B------:R4:W-:Y:S04]  /*fc40*/  LDGSTS.E [R207+0x4b000], [R6.64], P0 ;  /* 0x4b00000006cf7fae */ /* 0x0009e80008121846 */
[----:B------:R-:W3:Y:S04]  /*fc50*/  LDL.LU.64 R78, [R1+0x1b0] ;  /* 0x0001b000014e7983 */ /* 0x000ee80000300a00 */
[----:B------:R-:W3:Y:S01]  /*fc60*/  LDL.LU R13, [R1+0x4b4] ;  /* 0x0004b400010d7983 */ /* 0x000ee20000300800 */
[----:B----4-:R-:W-:-:S05]  /*fc70*/  IMAD.WIDE R6, R47, 0x4, R62 ;  /* 0x000000042f067825 */ /* 0x010fca00078e023e */
[----:B------:R1:W-:Y:S04]  /*fc80*/  STL.64 [R1+0x98], R6 ;  /* 0x0000980601007387 */ /* 0x0003e80000100a00 */
[----:B------:R1:W-:Y:S01]  /*fc90*/  LDGSTS.E [R207+0x4b400], [R6.64], P1 ;  /* 0x4b40000006cf7fae */ /* 0x0003e20008921846 */
[----:B------:R-:W-:-:S03]  /*fca0*/  ISETP.NE.U32.AND P1, PT, R206, RZ, PT ;  /* 0x000000ffce00720c */ /* 0x000fc60003f25070 */
[----:B------:R-:W4:Y:S04]  /*fcb0*/  LDL.LU.64 R62, [R1+0x158] ;  /* 0x00015800013e7983 */ /* 0x000f280000300a00 */
[----:B------:R-:W3:Y:S04]  /*fcc0*/  LDL.LU R39, [R1+0x4b8] ;  /* 0x0004b80001277983 */ /* 0x000ee80000300800 */
[----:B------:R-:W3:Y:S01]  /*fcd0*/  LDL.LU R206, [R1+0x918] ;  /* 0x0009180001ce7983 */ /* 0x000ee20000300800 */
[----:B------:R-:W-:Y:S01]  /*fce0*/  ISETP.NE.U32.AND P0, PT, R251, RZ, PT ;  /* 0x000000fffb00720c */ /* 0x000fe20003f05070 */
[----:B-1----:R-:W-:-:S05]  /*fcf0*/  IMAD.WIDE R6, R47, 0x4, R30 ;  /* 0x000000042f067825 */ /* 0x002fca00078e021e */
[----:B------:R-:W-:Y:S04]  /*fd00*/  STL.64 [R1+0xa8], R6 ;  /* 0x0000a80601007387 */ /* 0x000fe80000100a00 */
[----:B------:R-:W4:Y:S04]  /*fd10*/  LDL.LU.64 R30, [R1+0x150] ;  /* 0x00015000011e7983 */ /* 0x000f280000300a00 */
[----:B------:R-:W4:Y:S04]  /*fd20*/  LDL.LU R251, [R1+0x4bc] ;  /* 0x0004bc0001fb7983 */ /* 0x000f280000300800 */
[----:B------:R1:W-:Y:S01]  /*fd30*/  LDGSTS.E [R207+0x4b800], [R6.64], P0 ;  /* 0x4b80000006cf7fae */ /* 0x0003e20008121846 */
[----:B--2---:R-:W-:-:S05]  /*fd40*/  IMAD.WIDE R4, R47, 0x4, R4 ;  /* 0x000000042f047825 */ /* 0x004fca00078e0204 */
[----:B------:R2:W-:Y:S04]  /*fd50*/  STL.64 [R1+0xb8], R4 ;  /* 0x0000b80401007387 */ /* 0x0005e80000100a00 */
[----:B------:R2:W-:Y:S04]  /*fd60*/  LDGSTS.E [R207+0x4bc00], [R4.64], P1 ;  /* 0x4bc0000004cf7fae */ /* 0x0005e80008921846 */
[----:B--2---:R-:W2:Y:S04]  /*fd70*/  LDL.LU R4, [R1+0x4c0] ;  /* 0x0004c00001047983 */ /* 0x004ea80000300800 */
[----:B------:R-:W2:Y:S04]  /*fd80*/  LDL.LU.64 R8, [R1+0x140] ;  /* 0x0001400001087983 */ /* 0x000ea80000300a00 */
[----:B------:R-:W2:Y:S04]  /*fd90*/  LDL.LU R5, [R1+0x4c4] ;  /* 0x0004c40001057983 */ /* 0x000ea80000300800 */
[----:B---3--:R1:W-:Y:S04]  /*fda0*/  STL.64 [R1+0x898], R206 ;  /* 0x000898ce01007387 */ /* 0x0083e80000100a00 */
[----:B-1----:R-:W3:Y:S01]  /*fdb0*/  LDL.LU.64 R206, [R1+0x148] ;  /* 0x0001480001ce7983 */ /* 0x002ee20000300a00 */
[----:B------:R-:W-:-:S03]  /*fdc0*/  IMAD.WIDE R6, R47, 0x4, R70 ;  /* 0x000000042f067825 */ /* 0x000fc600078e0246 */
[----:B------:R-:W3:Y:S04]  /*fdd0*/  LDL.LU.64 R14, [R1+0x138] ;  /* 0x00013800010e7983 */ /* 0x000ee80000300a00 */
[----:B------:R-:W3:Y:S01]  /*fde0*/  LDL.LU R55, [R1+0x4cc] ;  /* 0x0004cc0001377983 */ /* 0x000ee20000300800 */
[----:B------:R-:W-:-:S03]  /*fdf0*/  ISETP.NE.U32.AND P0, PT, R46, RZ, PT ;  /* 0x000000ff2e00720c */ /* 0x000fc60003f05070 */
[----:B------:R1:W-:Y:S04]  /*fe00*/  STL.64 [R1+0xc8], R6 ;  /* 0x0000c80601007387 */ /* 0x0003e80000100a00 */
[----:B------:R-:W3:Y:S01]  /*fe10*/  LDL.LU.64 R70, [R1+0xf8] ;  /* 0x0000f80001467983 */ /* 0x000ee20000300a00 */
[----:B------:R-:W-:-:S03]  /*fe20*/  ISETP.NE.U32.AND P1, PT, R250, RZ, PT ;  /* 0x000000fffa00720c */ /* 0x000fc60003f25070 */
[----:B------:R-:W3:Y:S04]  /*fe30*/  LDL.LU R46, [R1+0x4d0] ;  /* 0x0004d000012e7983 */ /* 0x000ee80000300800 */
[----:B------:R-:W3:Y:S04]  /*fe40*/  LDL.LU R250, [R1+0x4c8] ;  /* 0x0004c80001fa7983 */ /* 0x000ee80000300800 */
[----:B------:R1:W-:Y:S01]  /*fe50*/  LDGSTS.E [R38+0x48200], [R6.64], P0 ;  /* 0x4820000006267fae */ /* 0x0003e20008121846 */
[----:B------:R-:W-:Y:S01]  /*fe60*/  ISETP.NE.U32.AND P0, PT, R12, RZ, PT ;  /* 0x000000ff0c00720c */ /* 0x000fe20003f05070 */
[----:B------:R-:W-:-:S04]  /*fe70*/  IMAD.WIDE R86, R47, 0x4, R86 ;  /* 0x000000042f567825 */ /* 0x000fc800078e0256 */
[----:B------:R-:W-:Y:S01]  /*fe80*/  IMAD.WIDE R78, R47, 0x4, R78 ;  /* 0x000000042f4e7825 */ /* 0x000fe200078e024e */
[----:B------:R4:W-:Y:S01]  /*fe90*/  LDGSTS.E [R38+0x48600], [R86.64], P1 ;  /* 0x4860000056267fae */ /* 0x0009e20008921846 */
[----:B------:R-:W-:-:S03]  /*fea0*/  ISETP.NE.U32.AND P1, PT, R13, RZ, PT ;  /* 0x000000ff0d00720c */ /* 0x000fc60003f25070 */
[----:B-1----:R-:W3:Y:S04]  /*feb0*/  LDL.LU.64 R6, [R1+0xf0] ;  /* 0x0000f00001067983 */ /* 0x002ee80000300a00 */
[----:B------:R1:W-:Y:S01]  /*fec0*/  LDGSTS.E [R38+0x48a00], [R78.64], P0 ;  /* 0x48a000004e267fae */ /* 0x0003e20008121846 */
[----:B------:R-:W-:-:S03]  /*fed0*/  ISETP.NE.U32.AND P0, PT, R39, RZ, PT ;  /* 0x000000ff2700720c */ /* 0x000fc60003f05070 */
[----:B------:R1:W-:Y:S01]  /*fee0*/  STL.64 [R1+0x100], R86 ;  /* 0x0001005601007387 */ /* 0x0003e20000100a00 */
[----:B----4-:R-:W-:-:S03]  /*fef0*/  IMAD.WIDE R30, R47, 0x4, R30 ;  /* 0x000000042f1e7825 */ /* 0x010fc600078e021e */
[----:B-1----:R-:W4:Y:S04]  /*ff00*/  LDL.LU.64 R86, [R1+0x910] ;  /* 0x0009100001567983 */ /* 0x002f280000300a00 */
[----:B------:R-:W4:Y:S04]  /*ff10*/  LDL.LU.64 R12, [R1+0xe8] ;  /* 0x0000e800010c7983 */ /* 0x000f280000300a00 */
[----:B------:R1:W-:Y:S02]  /*ff20*/  STL.64 [R1+0x160], R78 ;  /* 0x0001604e01007387 */ /* 0x0003e40000100a00 */
[----:B-1----:R-:W-:-:S02]  /*ff30*/  IMAD.WIDE R78, R47, 0x4, R62 ;  /* 0x000000042f4e7825 */ /* 0x002fc400078e023e */
[----:B------:R-:W4:Y:S04]  /*ff40*/  LDL.LU.64 R62, [R1+0xe0] ;  /* 0x0000e000013e7983 */ /* 0x000f280000300a00 */
[----:B------:R1:W-:Y:S04]  /*ff50*/  STL.64 [R1+0x128], R78 ;  /* 0x0001284e01007387 */ /* 0x0003e80000100a00 */
[----:B------:R1:W-:Y:S01]  /*ff60*/  LDGSTS.E [R38+0x48e00], [R78.64], P1 ;  /* 0x48e000004e267fae */ /* 0x0003e20008921846 */
[----:B------:R-:W-:-:S03]  /*ff70*/  ISETP.NE.U32.AND P1, PT, R251, RZ, PT ;  /* 0x000000fffb00720c */ /* 0x000fc60003f25070 */
[----:B------:R2:W-:Y:S04]  /*ff80*/  LDGSTS.E [R38+0x49200], [R30.64], P0 ;  /* 0x492000001e267fae */ /* 0x0005e80008121846 */
[----:B-1----:R-:W4:Y:S04]  /*ff90*/  LDL.LU.64 R78, [R1+0x908] ;  /* 0x00090800014e7983 */ /* 0x002f280000300a00 */
[----:B------:R-:W4:Y:S04]  /*ffa0*/  LDL.LU R39, [R1+0x4d4] ;  /* 0x0004d40001277983 */ /* 0x000f280000300800 */
[----:B------:R1:W-:Y:S01]  /*ffb0*/  STL.64 [R1+0x120], R30 ;  /* 0x0001201e01007387 */ /* 0x0003e20000100a00 */
[----:B--2---:R-:W-:-:S03]  /*ffc0*/  ISETP.NE.U32.AND P0, PT, R4, RZ, PT ;  /* 0x000000ff0400720c */ /* 0x004fc60003f05070 */
[----:B-1----:R-:W2:Y:S04]  /*ffd0*/  LDL.LU.64 R30, [R1+0xd8] ;  /* 0x0000d800011e7983 */ /* 0x002ea80000300a00 */
[----:B------:R-:W2:Y:S01]  /*ffe0*/  LDL.LU R251, [R1+0x4d8] ;  /* 0x0004d80001fb7983 */ /* 0x000ea20000300800 */
[----:B---3--:R-:W-:-:S05]  /*fff0*/  IMAD.WIDE R206, R47, 0x4, R206 ;  /* 0x000000042fce7825 */ /* 0x008fca00078e02ce */
[----:B------:R1:W-:Y:S01]  /*10000*/  LDGSTS.E [R38+0x49600], [R206.64], P1 ;  /* 0x49600000ce267fae */ /* 0x0003e20008921846 */
[----:B------:R-:W-:-:S03]  /*10010*/  ISETP.NE.U32.AND P1, PT, R5, RZ, PT ;  /* 0x000000ff0500720c */ /* 0x000fc60003f25070 */
[----:B------:R-:W-:Y:S04]  /*10020*/  STL.64 [R1+0x118], R206 ;  /* 0x000118ce01007387 */ /* 0x000fe80000100a00 */
[----:B------:R-:W3:Y:S01]  /*10030*/  LDL.LU.64 R4, [R1+0xd0] ;  /* 0x0000d00001047983 */ /* 0x000ee20000300a00 */
[----:B------:R-:W-:-:S05]  /*10040*/  IMAD.WIDE R8, R47, 0x4, R8 ;  /* 0x000000042f087825 */ /* 0x000fca00078e0208 */
[----:B------:R1:W-:Y:S01]  /*10050*/  LDGSTS.E [R38+0x49a00], [R8.64], P0 ;  /* 0x49a0000008267fae */ /* 0x0003e20008121846 */
[----:B------:R-:W-:-:S03]  /*10060*/  ISETP.NE.U32.AND P0, PT, R55, RZ, PT ;  /* 0x000000ff3700720c */ /* 0x000fc60003f05070 */
[----:B------:R1:W-:Y:S02]  /*10070*/  STL.64 [R1+0x110], R8 ;  /* 0x0001100801007387 */ /* 0x0003e40000100a00 */
[----:B-1----:R-:W-:-:S05]  /*10080*/  IMAD.WIDE R8, R47, 0x4, R14 ;  /* 0x000000042f087825 */ /* 0x002fca00078e020e */
[----:B------:R1:W-:Y:S04]  /*10090*/  STL.64 [R1+0x108], R8 ;  /* 0x0001080801007387 */ /* 0x0003e80000100a00 */
[----:B------:R1:W-:Y:S01]  /*100a0*/  LDGSTS.E [R38+0x49e00], [R8.64], P1 ;  /* 0x49e0000008267fae */ /* 0x0003e20008921846 */
[----:B------:R-:W-:Y:S01]  /*100b0*/  ISETP.NE.U32.AND P1, PT, R46, RZ, PT ;  /* 0x000000ff2e00720c */ /* 0x000fe20003f25070 */
[----:B-1----:R-:W-:-:S05]  /*100c0*/  IMAD.WIDE R8, R47, 0x4, R70 ;  /* 0x000000042f087825 */ /* 0x002fca00078e0246 */
[----:B------:R1:W-:Y:S01]  /*100d0*/  LDGSTS.E [R38+0x4a200], [R8.64], P0 ;  /* 0x4a20000008267fae */ /* 0x0003e20008121846 */
[----:B------:R-:W-:-:S03]  /*100e0*/  ISETP.NE.U32.AND P0, PT, R250, RZ, PT ;  /* 0x000000fffa00720c */ /* 0x000fc60003f05070 */
[----:B------:R-:W1:Y:S01]  /*100f0*/  S2R R250, SR_TID.X ;  /* 0x0000000000fa7919 */ /* 0x000e620000002100 */
[----:B------:R-:W-:-:S03]  /*10100*/  IMAD.WIDE R6, R47, 0x4, R6 ;  /* 0x000000042f067825 */ /* 0x000fc600078e0206 */
[----:B------:R-:W-:Y:S04]  /*10110*/  STL.64 [R1+0xf8], R8 ;  /* 0x0000f80801007387 */ /* 0x000fe80000100a00 */
[----:B------:R4:W-:Y:S01]  /*10120*/  LDGSTS.E [R38+0x4a600], [R6.64], P1 ;  /* 0x4a60000006267fae */ /* 0x0009e20008921846 */
[----:B------:R-:W-:-:S03]  /*10130*/  LOP3.LUT P1, RZ, R0, 0x800000, RZ, 0xc0, !PT ;  /* 0x0080000000ff7812 */ /* 0x000fc6000782c0ff */
[----:B------:R-:W3:Y:S04]  /*10140*/  LDL.LU.64 R70, [R1+0xc0] ;  /* 0x0000c00001467983 */ /* 0x000ee80000300a00 */
[----:B------:R4:W-:Y:S01]  /*10150*/  STL.64 [R1+0xf0], R6 ;  /* 0x0000f00601007387 */ /* 0x0009e20000100a00 */
[----:B-1----:R-:W-:Y:S01]  /*10160*/  SHF.R.U32.HI R46, RZ, 0x6, R250 ;  /* 0x00000006ff2e7819 */ /* 0x002fe200000116fa */
[----:B----4-:R-:W-:-:S03]  /*10170*/  IMAD.WIDE R6, R47, 0x4, R12 ;  /* 0x000000042f067825 */ /* 0x010fc600078e020c */
[----:B------:R-:W-:Y:S02]  /*10180*/  SGXT.U32 R46, R46, 0x1 ;  /* 0x000000012e2e781a */ /* 0x000fe40000000000 */
[----:B------:R1:W-:Y:S01]  /*10190*/  STL.64 [R1+0xe8], R6 ;  /* 0x0000e80601007387 */ /* 0x0003e20000100a00 */
[----:B------:R-:W-:-:S03]  /*101a0*/  SHF.R.U32.HI R250, RZ, 0x6, R250 ;  /* 0x00000006fffa7819 */ /* 0x000fc600000116fa */
[----:B------:R1:W-:Y:S01]  /*101b0*/  LDGSTS.E [R38+0x4aa00], [R6.64], P0 ;  /* 0x4aa0000006267fae */ /* 0x0003e20008121846 */
[----:B------:R-:W-:Y:S02]  /*101c0*/  LOP3.LUT R46, R46, 0x4, RZ, 0xfc, !PT ;  /* 0x000000042e2e7812 */ /* 0x000fe400078efcff */
[----:B------:R-:W-:Y:S01]  /*101d0*/  SGXT.U32 R250, R250, 0x1 ;  /* 0x00000001fafa781a */ /* 0x000fe20000000000 */
[----:B-1----:R-:W-:-:S05]  /*101e0*/  IMAD.WIDE R6, R47, 0x4, R62 ;  /* 0x000000042f067825 */ /* 0x002fca00078e023e */
[----:B------:R2:W-:Y:S04]  /*101f0*/  STL.64 [R1+0xe0], R6 ;  /* 0x0000e00601007387 */ /* 0x0005e80000100a00 */
[----:B------:R2:W-:Y:S04]  /*10200*/  LDGSTS.E [R38+0x4ae00], [R6.64], P1 ;  /* 0x4ae0000006267fae */ /* 0x0005e80008921846 */
[----:B------:R-:W4:Y:S01]  /*10210*/  LDL.LU.64 R62, [R1+0xb0] ;  /* 0x0000b000013e7983 */ /* 0x000f220000300a00 */
[----:B------:R-:W-:Y:S02]  /*10220*/  ISETP.GE.AND P1, PT, R46, UR4, PT ;  /* 0x000000042e007c0c */ /* 0x000fe4000bf26270 */
[----:B------:R-:W-:Y:S01]  /*10230*/  LOP3.LUT R250, R250, 0x8, RZ, 0xfc, !PT ;  /* 0x00000008fafa7812 */ /* 0x000fe200078efcff */
[----:B--2---:R-:W-:Y:S01]  /*10240*/  IMAD.WIDE R6, R47, 0x4, R30 ;  /* 0x000000042f067825 */ /* 0x004fe200078e021e */
[----:B------:R-:W-:-:S04]  /*10250*/  SEL R0, RZ, 0x4, P1 ;  /* 0x00000004ff007807 */ /* 0x000fc80000800000 */
[----:B------:R-:W-:Y:S01]  /*10260*/  STL.64 [R1+0xd8], R6 ;  /* 0x0000d80601007387 */ /* 0x000fe20000100a00 */
[----:B------:R-:W-:-:S03]  /*10270*/  ISETP.NE.U32.AND P1, PT, R251, RZ, PT ;  /* 0x000000fffb00720c */ /* 0x000fc60003f25070 */
[----:B------:R-:W4:Y:S04]  /*10280*/  LDL.LU.64 R30, [R1+0xa0] ;  /* 0x0000a000011e7983 */ /* 0x000f280000300a00 */
[----:B------:R1:W-:Y:S01]  /*10290*/  LDGSTS.E [R38+0x4b200], [R6.64], P2 ;  /* 0x4b20000006267fae */ /* 0x0003e20009121846 */
[----:B------:R-:W-:-:S03]  /*102a0*/  ISETP.GE.AND P2, PT, R250, UR4, PT ;  /* 0x00000004fa007c0c */ /* 0x000fc6000bf46270 */
[----:B------:R-:W4:Y:S04]  /*102b0*/  LDL.LU.64 R206, [R1+0x80] ;  /* 0x0000800001ce7983 */ /* 0x000f280000300a00 */
[----:B------:R-:W4:Y:S04]  /*102c0*/  LDL.LU.64 R12, [R1+0x78] ;  /* 0x00007800010c7983 */ /* 0x000f280000300a00 */
[----:B------:R-:W4:Y:S01]  /*102d0*/  LDL.LU.64 R250, [R1+0x70] ;  /* 0x0000700001fa7983 */ /* 0x000f220000300a00 */
[----:B---3--:R-:W-:-:S05]  /*102e0*/  IMAD.WIDE R4, R47, 0x4, R4 ;  /* 0x000000042f047825 */ /* 0x008fca00078e0204 */
[----:B------:R3:W-:Y:S04]  /*102f0*/  STL.64 [R1+0xd0], R4 ;  /* 0x0000d00401007387 */ /* 0x0007e80000100a00 */
[----:B------:R-:W2:Y:S04]  /*10300*/  LDL.LU.64 R14, [R1+0x60] ;  /* 0x00006000010e7983 */ /* 0x000ea80000300a00 */
[----:B------:R3:W-:Y:S04]  /*10310*/  LDGSTS.E [R38+0x4b600], [R4.64], P3 ;  /* 0x4b60000004267fae */ /* 0x0007e80009921846 */
[----:B---3--:R-:W3:Y:S01]  /*10320*/  LDL.LU.64 R4, [R1+0x50] ;  /* 0x0000500001047983 */ /* 0x008ee20000300a00 */
[----:B------:R-:W-:-:S03]  /*10330*/  ISETP.NE.U32.AND P0, PT, R39, RZ, PT ;  /* 0x000000ff2700720c */ /* 0x000fc60003f05070 */
[----:B------:R-:W1:Y:S04]  /*10340*/  S2R R39, SR_TID.X ;  /* 0x0000000000277919 */ /* 0x000e680000002100 */
[----:B------:R-:W1:Y:S01]  /*10350*/  S2R R46, SR_TID.X ;  /* 0x00000000002e7919 */ /* 0x000e620000002100 */
[----:B------:R-:W-:Y:S02]  /*10360*/  SEL R0, R0, RZ, P5 ;  /* 0x000000ff00007207 */ /* 0x000fe40002800000 */
[----:B------:R-:W-:Y:S01]  /*10370*/  SEL R11, RZ, 0x4, P2 ;  /* 0x00000004ff0b7807 */ /* 0x000fe20001000000 */
[----:B-1----:R-:W3:Y:S01]  /*10380*/  LDL.LU.64 R6, [R1+0x20] ;  /* 0x0000200001067983 */ /* 0x002ee20000300a00 */
[----:B------:R-:W-:-:S03]  /*10390*/  SHF.R.U32.HI R39, RZ, 0x6, R39 ;  /* 0x00000006ff277819 */ /* 0x000fc60000011627 */
[----:B------:R-:W3:Y:S01]  /*103a0*/  LDL.LU.64 R8, [R1+0x10] ;  /* 0x0000100001087983 */ /* 0x000ee20000300a00 */
[----:B------:R-:W-:-:S04]  /*103b0*/  SGXT.U32 R39, R39, 0x1 ;  /* 0x000000012727781a */ /* 0x000fc80000000000 */
[----:B------:R-:W-:-:S04]  /*103c0*/  LOP3.LUT R39, R39, 0xc, RZ, 0xfc, !PT ;  /* 0x0000000c27277812 */ /* 0x000fc800078efcff */
[----:B------:R-:W-:Y:S02]  /*103d0*/  ISETP.GE.AND P3, PT, R39, UR4, PT ;  /* 0x0000000427007c0c */ /* 0x000fe4000bf66270 */
[----:B------:R-:W1:Y:S01]  /*103e0*/  S2R R39, SR_TID.X ;  /* 0x0000000000277919 */ /* 0x000e620000002100 */
[----:B------:R-:W-:Y:S02]  /*103f0*/  ISETP.NE.U32.AND P2, PT, R0, RZ, PT ;  /* 0x000000ff0000720c */ /* 0x000fe40003f45070 */
[----:B------:R-:W-:Y:S02]  /*10400*/  SEL R0, R11, RZ, P5 ;  /* 0x000000ff0b007207 */ /* 0x000fe40002800000 */
[----:B------:R-:W-:Y:S02]  /*10410*/  SHF.R.U32.HI R11, RZ, 0x6, R46 ;  /* 0x00000006ff0b7819 */ /* 0x000fe4000001162e */
[----:B------:R-:W-:Y:S02]  /*10420*/  SEL R55, RZ, 0x4, P3 ;  /* 0x00000004ff377807 */ /* 0x000fe40001800000 */
[----:B------:R-:W-:Y:S01]  /*10430*/  SGXT.U32 R11, R11, 0x1 ;  /* 0x000000010b0b781a */ /* 0x000fe20000000000 */
[----:B------:R-:W-:Y:S01]  /*10440*/  IMAD.WIDE R70, R47, 0x4, R70 ;  /* 0x000000042f467825 */ /* 0x000fe200078e0246 */
[----:B-1----:R-:W-:-:S04]  /*10450*/  SHF.R.U32.HI R39, RZ, 0x6, R39 ;  /* 0x00000006ff277819 */ /* 0x002fc80000011627 */
[----:B------:R1:W-:Y:S01]  /*10460*/  LDGSTS.E [R38+0x4ba00], [R70.64], P0 ;  /* 0x4ba0000046267fae */ /* 0x0003e20008121846 */
[----:B------:R-:W-:-:S04]  /*10470*/  SGXT.U32 R39, R39, 0x1 ;  /* 0x000000012727781a */ /* 0x000fc80000000000 */
[----:B------:R-:W-:Y:S02]  /*10480*/  LOP3.LUT R39, R39, 0x10, RZ, 0xfc, !PT ;  /* 0x0000001027277812 */ /* 0x000fe400078efcff */
[----:B------:R-:W-:Y:S02]  /*10490*/  LOP3.LUT R11, R11, 0x14, RZ, 0xfc, !PT ;  /* 0x000000140b0b7812 */ /* 0x000fe400078efcff */
[----:B------:R-:W-:Y:S01]  /*104a0*/  ISETP.GE.AND P3, PT, R39, UR4, PT ;  /* 0x0000000427007c0c */ /* 0x000fe2000bf66270 */
[----:B------:R1:W-:Y:S03]  /*104b0*/  STL.64 [R1+0xc0], R70 ;  /* 0x0000c04601007387 */ /* 0x0003e60000100a00 */
[----:B------:R-:W-:Y:S02]  /*104c0*/  SEL R39, RZ, 0x4, P3 ;  /* 0x00000004ff277807 */ /* 0x000fe40001800000 */
[----:B------:R-:W-:-:S02]  /*104d0*/  ISETP.GE.AND P3, PT, R11, UR4, PT ;  /* 0x000000040b007c0c */ /* 0x000fc4000bf66270 */
[----:B------:R-:W-:Y:S01]  /*104e0*/  ISETP.NE.U32.AND P0, PT, R0, RZ, PT ;  /* 0x000000ff0000720c */ /* 0x000fe20003f05070 */
[----:B----4-:R-:W-:Y:S01]  /*104f0*/  IMAD.WIDE R46, R47, 0x4, R62 ;  /* 0x000000042f2e7825 */ /* 0x010fe200078e023e */
[----:B------:R-:W-:Y:S01]  /*10500*/  SEL R0, R55, RZ, P5 ;  /* 0x000000ff37007207 */ /* 0x000fe20002800000 */
[----:B-1----:R-:W4:Y:S01]  /*10510*/  LDL.LU.64 R70, [R1+0x900] ;  /* 0x0009000001467983 */ /* 0x002f220000300a00 */
[----:B------:R-:W-:-:S03]  /*10520*/  SEL R11, RZ, 0x4, P3 ;  /* 0x00000004ff0b7807 */ /* 0x000fc60001800000 */
[----:B------:R-:W4:Y:S04]  /*10530*/  LDL.LU.64 R62, [R1+0x8f8] ;  /* 0x0008f800013e7983 */ /* 0x000f280000300a00 */
[----:B------:R-:W4:Y:S01]  /*10540*/  LDL.LU R55, [R1+0x8f0] ;  /* 0x0008f00001377983 */ /* 0x000f220000300800 */
[----:B------:R-:W-:-:S03]  /*10550*/  IMAD.WIDE R22, R203, 0x4, R22 ;  /* 0x00000004cb167825 */ /* 0x000fc600078e0216 */
[----:B------:R1:W-:Y:S01]  /*10560*/  STL.64 [R1+0xb0], R46 ;  /* 0x0000b02e01007387 */ /* 0x0003e20000100a00 */
[----:B------:R-:W-:-:S03]  /*10570*/  IMAD.WIDE R30, R203, 0x4, R30 ;  /* 0x00000004cb1e7825 */ /* 0x000fc600078e021e */
[----:B------:R1:W-:Y:S01]  /*10580*/  LDGSTS.E [R38+0x4be00], [R46.64], P1 ;  /* 0x4be000002e267fae */ /* 0x0003e20008921846 */
[----:B------:R-:W-:Y:S02]  /*10590*/  ISETP.NE.U32.AND P1, PT, R0, RZ, PT ;  /* 0x000000ff0000720c */ /* 0x000fe40003f25070 */
[----:B------:R-:W-:Y:S01]  /*105a0*/  SEL R0, R39, RZ, P5 ;  /* 0x000000ff27007207 */ /* 0x000fe20002800000 */
[C---:B------:R-:W-:Y:S01]  /*105b0*/  IMAD.WIDE R208, R203.reuse, 0x4, R208 ;  /* 0x00000004cbd07825 */ /* 0x040fe200078e02d0 */
[----:B------:R-:W0:Y:S04]  /*105c0*/  LDGDEPBAR ;  /* 0x00000000000079af */ /* 0x000e280000000000 */
[----:B-1----:R-:W4:Y:S04]  /*105d0*/  LDL.LU.64 R46, [R1+0x8e8] ;  /* 0x0008e800012e7983 */ /* 0x002f280000300a00 */
[----:B------:R-:W4:Y:S01]  /*105e0*/  LDL.LU R38, [R1+0x8e4] ;  /* 0x0008e40001267983 */ /* 0x000f220000300800 */
[----:B------:R-:W-:-:S03]  /*105f0*/  IMAD.WIDE R250, R203, 0x4, R250 ;  /* 0x00000004cbfa7825 */ /* 0x000fc600078e02fa */
[----:B------:R1:W-:Y:S01]  /*10600*/  STL.64 [R1+0x8a0], R10 ;  /* 0x0008a00a01007387 */ /* 0x0003e20000100a00 */
[----:B------:R-:W-:-:S04]  /*10610*/  IMAD.WIDE R206, R203, 0x4, R206 ;  /* 0x00000004cbce7825 */ /* 0x000fc800078e02ce */
[C---:B------:R-:W-:Y:S01]  /*10620*/  IMAD.WIDE R12, R203.reuse, 0x4, R12 ;  /* 0x00000004cb0c7825 */ /* 0x040fe200078e020c */
[----:B-1----:R-:W4:Y:S04]  /*10630*/  LDL.LU.64 R10, [R1+0x30] ;  /* 0x00003000010a7983 */ /* 0x002f280000300a00 */
[----:B------:R-:W4:Y:S04]  /*10640*/  LDL.LU R39, [R1+0x8e0] ;  /* 0x0008e00001277983 */ /* 0x000f280000300800 */
[----:B------:R1:W-:Y:S04]  /*10650*/  STL.64 [R1+0xa0], R30 ;  /* 0x0000a01e01007387 */ /* 0x0003e80000100a00 */
[----:B-1----:R-:W4:Y:S04]  /*10660*/  LDL.LU.64 R30, [R1+0x8d8] ;  /* 0x0008d800011e7983 */ /* 0x002f280000300a00 */
[----:B------:R1:W-:Y:S04]  /*10670*/  STL.64 [R1+0x90], R22 ;  /* 0x0000901601007387 */ /* 0x0003e80000100a00 */
[----:B-1----:R-:W4:Y:S04]  /*10680*/  LDL.LU.64 R22, [R1+0x8d0] ;  /* 0x0008d00001167983 */ /* 0x002f280000300a00 */
[----:B------:R1:W-:Y:S04]  /*10690*/  STL.64 [R1+0x70], R250 ;  /* 0x000070fa01007387 */ /* 0x0003e80000100a00 */
[----:B-1----:R-:W4:Y:S04]  /*106a0*/  LDL.LU.64 R250, [R1+0x8c8] ;  /* 0x0008c80001fa7983 */ /* 0x002f280000300a00 */
[----:B------:R1:W-:Y:S04]  /*106b0*/  STL.64 [R1+0x68], R208 ;  /* 0x000068d001007387 */ /* 0x0003e80000100a00 */
[----:B-1----:R-:W4:Y:S04]  /*106c0*/  LDL.LU.64 R208, [R1+0x8c0] ;  /* 0x0008c00001d07983 */ /* 0x002f280000300a00 */
[----:B------:R-:W-:Y:S04]  /*106d0*/  STL.64 [R1+0x80], R206 ;  /* 0x000080ce01007387 */ /* 0x000fe80000100a00 */
[----:B------:R-:W-:Y:S04]  /*106e0*/  STL.64 [R1+0x8a8], R206 ;  /* 0x0008a8ce01007387 */ /* 0x000fe80000100a00 */
[----:B------:R-:W-:Y:S04]  /*106f0*/  STL.64 [R1+0x78], R12 ;  /* 0x0000780c01007387 */ /* 0x000fe80000100a00 */
[----:B------:R1:W-:Y:S01]  /*10700*/  STL.64 [R1+0x8b0], R12 ;  /* 0x0008b00c01007387 */ /* 0x0003e20000100a00 */
[----:B--2---:R-:W-:-:S05]  /*10710*/  IMAD.WIDE R14, R203, 0x4, R14 ;  /* 0x00000004cb0e7825 */ /* 0x004fca00078e020e */
[----:B------:R-:W-:Y:S01]  /*10720*/  STL.64 [R1+0x60], R14 ;  /* 0x0000600e01007387 */ /* 0x000fe20000100a00 */
[----:B---3--:R-:W-:-:S05]  /*10730*/  IMAD.WIDE R4, R203, 0x4, R4 ;  /* 0x00000004cb047825 */ /* 0x008fca00078e0204 */
[----:B------:R-:W-:Y:S04]  /*10740*/  STL.64 [R1+0x50], R4 ;  /* 0x0000500401007387 */ /* 0x000fe80000100a00 */
[----:B-1----:R-:W2:Y:S04]  /*10750*/  LDL.64 R12, [R1+0xa0] ;  /* 0x0000a000010c7983 */ /* 0x002ea80000100a00 */
[----:B------:R-:W3:Y:S01]  /*10760*/  LDL.64 R206, [R1+0x70] ;  /* 0x0000700001ce7983 */ /* 0x000ee20000100a00 */
        /* <DEDUP_REMOVED lines=20> */
[----:B----4-:R-:W-:-:S04]  /*108b0*/  IMAD.WIDE R62, R203, 0x4, R62 ;  /* 0x00000004cb3e7825 */ /* 0x010fc800078e023e */
        /* <DEDUP_REMOVED lines=8> */
[----:B------:R-:W-:-:S05]  /*10940*/  IMAD.WIDE R10, R203, 0x4, R10 ;  /* 0x00000004cb0a7825 */ /* 0x000fca00078e020a */
[----:B------:R-:W-:Y:S01]  /*10950*/  STL.64 [R1+0x30], R10 ;  /* 0x0000300a01007387 */ /* 0x000fe20000100a00 */
[----:B------:R-:W-:-:S03]  /*10960*/  IMAD.WIDE R38, R203, 0x4, R38 ;  /* 0x00000004cb267825 */ /* 0x000fc600078e0226 */
[----:B------:R-:W-:Y:S01]  /*10970*/  STL.64 [R1+0x20], R6 ;  /* 0x0000200601007387 */ /* 0x000fe20000100a00 */
[----:B------:R-:W-:-:S03]  /*10980*/  IMAD.WIDE R76, R203, 0x4, R76 ;  /* 0x00000004cb4c7825 */ /* 0x000fc600078e024c */
[----:B------:R-:W-:Y:S01]  /*10990*/  STL.64 [R1+0x10], R8 ;  /* 0x0000100801007387 */ /* 0x000fe20000100a00 */
        /* <DEDUP_REMOVED lines=40> */
[----:B--2---:R1:W-:Y:S03]  /*10c20*/  LDGSTS.E [R202+0x20000], [R12.64], P4 ;  /* 0x200000000cca7fae */ /* 0x0043e6000a121846 */
[C---:B------:R-:W-:Y:S01]  /*10c30*/  IMAD.WIDE R150, R203.reuse, 0x4, R150 ;  /* 0x00000004cb967825 */ /* 0x040fe200078e0296 */
[----:B---3--:R2:W-:Y:S03]  /*10c40*/  LDGSTS.E [R202+0x20800], [R206.64], P4 ;  /* 0x20800000ceca7fae */ /* 0x0085e6000a121846 */
        /* <DEDUP_REMOVED lines=50> */
[----:B------:R-:W-:-:S04]  /*10f70*/  IMAD.WIDE R204, R203, 0x4, R204 ;  /* 0x00000004cbcc7825 */ /* 0x000fc800078e02cc */
[----:B------:R-:W-:-:S04]  /*10f80*/  IMAD.WIDE R210, R203, 0x4, R210 ;  /* 0x00000004cbd27825 */ /* 0x000fc800078e02d2 */
[----:B------:R-:W-:-:S04]  /*10f90*/  IMAD.WIDE R212, R203, 0x4, R212 ;  /* 0x00000004cbd47825 */ /* 0x000fc800078e02d4 */
        /* <DEDUP_REMOVED lines=23> */
[----:B------:R-:W-:Y:S02]  /*11110*/  IMAD.WIDE R2, R203, 0x4, R2 ;  /* 0x00000004cb027825 */ /* 0x000fe400078e0202 */
[----:B------:R-:W3:Y:S04]  /*11120*/  LDL.LU R203, [R1+0x8b8] ;  /* 0x0008b80001cb7983 */ /* 0x000ee80000300800 */
[----:B-1----:R-:W3:Y:S04]  /*11130*/  LDL.LU.64 R12, [R1+0x8b0] ;  /* 0x0008b000010c7983 */ /* 0x002ee80000300a00 */
[----:B--2---:R-:W2:Y:S04]  /*11140*/  LDL.LU.64 R206, [R1+0x8a8] ;  /* 0x0008a80001ce7983 */ /* 0x004ea80000300a00 */
[----:B------:R-:W-:Y:S04]  /*11150*/  STL.64 [R1+0x838], R208 ;  /* 0x000838d001007387 */ /* 0x000fe80000100a00 */
[----:B------:R-:W-:Y:S04]  /*11160*/  STL [R1+0x848], R250 ;  /* 0x000848fa01007387 */ /* 0x000fe80000100800 */
[----:B------:R4:W-:Y:S04]  /*11170*/  STL [R1+0x844], R251 ;  /* 0x000844fb01007387 */ /* 0x0009e80000100800 */
[----:B----4-:R-:W4:Y:S04]  /*11180*/  LDL.64 R250, [R1+0x68] ;  /* 0x0000680001fa7983 */ /* 0x010f280000100a00 */
[----:B------:R-:W-:Y:S04]  /*11190*/  STL [R1+0x850], R22 ;  /* 0x0008501601007387 */ /* 0x000fe80000100800 */
[----:B------:R1:W-:Y:S04]  /*111a0*/  STL [R1+0x84c], R23 ;  /* 0x00084c1701007387 */ /* 0x0003e80000100800 */
[----:B-1----:R-:W2:Y:S01]  /*111b0*/  LDL.64 R22, [R1+0x90] ;  /* 0x0000900001167983 */ /* 0x002ea20000100a00 */
[----:B------:R-:W-:-:S02]  /*111c0*/  LOP3.LUT R208, R202, 0x20, RZ, 0x3c, !PT ;  /* 0x00000020cad07812 */ /* 0x000fc400078e3cff */
[----:B------:R-:W-:Y:S01]  /*111d0*/  LOP3.LUT R209, R202, 0x40, RZ, 0x3c, !PT ;  /* 0x00000040cad17812 */ /* 0x000fe200078e3cff */
[----:B------:R-:W-:Y:S04]  /*111e0*/  STL [R1+0x858], R30 ;  /* 0x0008581e01007387 */ /* 0x000fe80000100800 */
[----:B------:R1:W-:Y:S04]  /*111f0*/  STL [R1+0x854], R31 ;  /* 0x0008541f01007387 */ /* 0x0003e80000100800 */
[----:B------:R-:W-:Y:S04]  /*11200*/  STL [R1+0x860], R38 ;  /* 0x0008602601007387 */ /* 0x000fe80000100800 */
[----:B------:R-:W-:Y:S04]  /*11210*/  STL [R1+0x85c], R39 ;  /* 0x00085c2701007387 */ /* 0x000fe80000100800 */
[----:B------:R1:W-:Y:S04]  /*11220*/  STL.64 [R1+0x870], R46 ;  /* 0x0008702e01007387 */ /* 0x0003e80000100a00 */
[----:B--2---:R3:W-:Y:S04]  /*11230*/  LDGSTS.E [R208+0x20200], [R22.64], P4 ;  /* 0x2020000016d07fae */ /* 0x0047e8000a121846 */
        /* <DEDUP_REMOVED lines=60> */
[----:B-1----:R-:W2:Y:S04]  /*11600*/  LDL.LU.64 R10, [R1+0x8a0] ;  /* 0x0008a000010a7983 */ /* 0x002ea80000300a00 */
[----:B------:R1:W-:Y:S04]  /*11610*/  LDGSTS.E [R209+0x2ec00], [R232.64], P4 ;  /* 0x2ec00000e8d17fae */ /* 0x0003e8000a121846 */
[----:B------:R-:W2:Y:S04]  /*11620*/  LDL.LU.64 R206, [R1+0x898] ;  /* 0x0008980001ce7983 */ /* 0x000ea80000300a00 */
[----:B------:R1:W-:Y:S04]  /*11630*/  LDGSTS.E [R209+0x2f400], [R240.64], P4 ;  /* 0x2f400000f0d17fae */ /* 0x0003e8000a121846 */
[----:B------:R-:W2:Y:S04]  /*11640*/  LDL.LU.64 R14, [R1+0x890] ;  /* 0x00089000010e7983 */ /* 0x000ea80000300a00 */
[----:B------:R1:W-:Y:S04]  /*11650*/  LDGSTS.E [R209+0x2fc00], [R248.64], P4 ;  /* 0x2fc00000f8d17fae */ /* 0x0003e8000a121846 */
[----:B------:R-:W2:Y:S04]  /*11660*/  LDL.LU.64 R6, [R1+0x888] ;  /* 0x0008880001067983 */ /* 0x000ea80000300a00 */
[----:B---3--:R3:W-:Y:S04]  /*11670*/  LDGSTS.E [R252+0x20600], [R12.64], P4 ;  /* 0x206000000cfc7fae */ /* 0x0087e8000a121846 */
[----:B------:R1:W-:Y:S04]  /*11680*/  LDGSTS.E [R252+0x20e00], [R4.64], P4 ;  /* 0x20e0000004fc7fae */ /* 0x0003e8000a121846 */
[----:B------:R4:W-:Y:S04]  /*11690*/  LDGSTS.E [R252+0x21600], [R8.64], P4 ;  /* 0x2160000008fc7fae */ /* 0x0009e8000a121846 */
[----:B---3--:R-:W3:Y:S04]  /*116a0*/  LDL.LU.64 R12, [R1+0x880] ;  /* 0x00088000010c7983 */ /* 0x008ee80000300a00 */
[----:B-1----:R-:W3:Y:S04]  /*116b0*/  LDL.LU.64 R4, [R1+0x878] ;  /* 0x0008780001047983 */ /* 0x002ee80000300a00 */
[----:B----4-:R-:W4:Y:S04]  /*116c0*/  LDL.LU.64 R250, [R1+0x8] ;  /* 0x0000080001fa7983 */ /* 0x010f280000300a00 */
[----:B------:R1:W-:Y:S04]  /*116d0*/  LDGSTS.E [R252+0x21e00], [R20.64], P4 ;  /* 0x21e0000014fc7fae */ /* 0x0003e8000a121846 */
[----:B------:R1:W-:Y:S04]  /*116e0*/  LDGSTS.E [R252+0x22600], [R28.64], P4 ;  /* 0x226000001cfc7fae */ /* 0x0003e8000a121846 */
[----:B------:R1:W-:Y:S04]  /*116f0*/  LDGSTS.E [R252+0x22e00], [R36.64], P4 ;  /* 0x22e0000024fc7fae */ /* 0x0003e8000a121846 */
[----:B------:R1:W-:Y:S04]  /*11700*/  LDGSTS.E [R252+0x23600], [R44.64], P4 ;  /* 0x236000002cfc7fae */ /* 0x0003e8000a121846 */
[----:B------:R-:W1:Y:S04]  /*11710*/  S2R R9, SR_TID.X ;  /* 0x0000000000097919 */ /* 0x000e680000002100 */
[----:B------:R1:W-:Y:S04]  /*11720*/  LDGSTS.E [R252+0x23e00], [R52.64], P4 ;  /* 0x23e0000034fc7fae */ /* 0x0003e8000a121846 */
        /* <DEDUP_REMOVED lines=20> */
[----:B-1----:R-:W-:-:S03]  /*11870*/  SHF.R.U32.HI R9, RZ, 0x6, R9 ;  /* 0x00000006ff097819 */ /* 0x002fc60000011609 */
[----:B------:R1:W-:Y:S04]  /*11880*/  LDGSTS.E [R252+0x2de00], [R218.64], P4 ;  /* 0x2de00000dafc7fae */ /* 0x0003e8000a121846 */
[----:B------:R1:W-:Y:S04]  /*11890*/  LDGSTS.E [R252+0x2e600], [R226.64], P4 ;  /* 0x2e600000e2fc7fae */ /* 0x0003e8000a121846 */
[----:B------:R1:W-:Y:S04]  /*118a0*/  LDGSTS.E [R252+0x2ee00], [R234.64], P4 ;  /* 0x2ee00000eafc7fae */ /* 0x0003e8000a121846 */
[----:B------:R1:W-:Y:S01]  /*118b0*/  LDGSTS.E [R252+0x2f600], [R242.64], P4 ;  /* 0x2f600000f2fc7fae */ /* 0x0003e2000a121846 */
[----:B------:R-:W-:-:S03]  /*118c0*/  SGXT.U32 R9, R9, 0x1 ;  /* 0x000000010909781a */ /* 0x000fc60000000000 */
[----:B------:R1:W-:Y:S01]  /*118d0*/  LDGSTS.E [R252+0x2fe00], [R2.64], P4 ;  /* 0x2fe0000002fc7fae */ /* 0x0003e2000a121846 */
[----:B------:R-:W-:-:S03]  /*118e0*/  SHF.R.U32.HI R209, RZ, 0x6, R8 ;  /* 0x00000006ffd17819 */ /* 0x000fc60000011608 */
[----:B------:R-:W0:Y:S01]  /*118f0*/  LDGDEPBAR ;  /* 0x00000000000079af */ /* 0x000e220000000000 */
[----:B------:R-:W-:Y:S02]  /*11900*/  LOP3.LUT R9, R9, 0x18, RZ, 0xfc, !PT ;  /* 0x0000001809097812 */ /* 0x000fe400078efcff */
[----:B------:R-:W-:Y:S01]  /*11910*/  SGXT.U32 R209, R209, 0x1 ;  /* 0x00000001d1d1781a */ /* 0x000fe20000000000 */
[----:B------:R-:W-:Y:S01]  /*11920*/  BAR.SYNC.DEFER_BLOCKING 0x0 ;  /* 0x0000000000007b1d */ /* 0x000fe20000010000 */
[----:B------:R-:W-:Y:S02]  /*11930*/  ISETP.GE.AND P4, PT, R9, UR4, PT ;  /* 0x0000000409007c0c */ /* 0x000fe4000bf86270 */
[----:B------:R-:W-:Y:S01]  /*11940*/  SHF.R.U32.HI R9, RZ, 0x6, R8 ;  /* 0x00000006ff097819 */ /* 0x000fe20000011608 */
[----:B------:R-:W-:Y:S01]  /*11950*/  IMAD.MOV.U32 R8, RZ, RZ, c[0x0][0x188] ;  /* 0x00006200ff087624 */ /* 0x000fe200078e00ff */
[----:B------:R-:W-:Y:S02]  /*11960*/  LOP3.LUT R209, R209, 0x1c, RZ, 0xfc, !PT ;  /* 0x0000001cd1d17812 */ /* 0x000fe400078efcff */
[----:B------:R-:W-:-:S02]  /*11970*/  SEL R22, RZ, 0x4, P4 ;  /* 0x00000004ff167807 */ /* 0x000fc40002000000 */
[----:B------:R-:W-:Y:S01]  /*11980*/  ISETP.GE.AND P4, PT, R209, UR4, PT ;  /* 0x00000004d1007c0c */ /* 0x000fe2000bf86270 */
[----:B------:R-:W-:Y:S01]  /*11990*/  IMAD.SHL.U32 R209, R8, 0x40, RZ ;  /* 0x0000004008d17824 */ /* 0x000fe200078e00ff */
[----:B------:R-:W-:Y:S02]  /*119a0*/  ISETP.NE.U32.AND P3, PT, R0, RZ, PT ;  /* 0x000000ff0000720c */ /* 0x000fe40003f65070 */
[----:B------:R-:W-:-:S04]  /*119b0*/  SGXT.U32 R9, R9, 0x1 ;  /* 0x000000010909781a */ /* 0x000fc80000000000 */
[----:B------:R-:W-:Y:S02]  /*119c0*/  LOP3.LUT R9, R9, 0x20, RZ, 0xfc, !PT ;  /* 0x0000002009097812 */ /* 0x000fe400078efcff */
[----:B------:R-:W-:Y:S02]  /*119d0*/  SEL R31, RZ, 0x4, P4 ;  /* 0x00000004ff1f7807 */ /* 0x000fe40002000000 */
[----:B------:R-:W-:Y:S02]  /*119e0*/  ISETP.GE.AND P4, PT, R9, UR4, PT ;  /* 0x0000000409007c0c */ /* 0x000fe4000bf86270 */
[----:B------:R-:W1:Y:S04]  /*119f0*/  S2R R9, SR_TID.X ;  /* 0x0000000000097919 */ /* 0x000e680000002100 */
[----:B------:R-:W2:Y:S01]  /*11a00*/  S2R R8, SR_TID.X ;  /* 0x0000000000087919 */ /* 0x000ea20000002100 */
[----:B-1----:R-:W-:-:S04]  /*11a10*/  SHF.R.U32.HI R9, RZ, 0x6, R9 ;  /* 0x00000006ff097819 */ /* 0x002fc80000011609 */
[----:B------:R-:W-:-:S04]  /*11a20*/  SGXT.U32 R9, R9, 0x1 ;  /* 0x000000010909781a */ /* 0x000fc80000000000 */
[----:B------:R-:W-:Y:S01]  /*11a30*/  LOP3.LUT R9, R9, 0x24, RZ, 0xfc, !PT ;  /* 0x0000002409097812 */ /* 0x000fe200078efcff */
[----:B--2---:R-:W-:-:S04]  /*11a40*/  IMAD.WIDE R14, R209, 0x4, R14 ;  /* 0x00000004d10e7825 */ /* 0x004fc800078e020e */
[----:B------:R-:W-:-:S04]  /*11a50*/  IMAD.WIDE R6, R209, 0x4, R6 ;  /* 0x00000004d1067825 */ /* 0x000fc800078e0206 */
[----:B---3--:R-:W-:-:S04]  /*11a60*/  IMAD.WIDE R12, R209, 0x4, R12 ;  /* 0x00000004d10c7825 */ /* 0x008fc800078e020c */
[----:B------:R-:W-:-:S05]  /*11a70*/  IMAD.WIDE R4, R209, 0x4, R4 ;  /* 0x00000004d1047825 */ /* 0x000fca00078e0204 */
[----:B------:R-:W-:Y:S01]  /*11a80*/  @!PT LDS RZ, [RZ] ;  /* 0x00000000fffff984 */ /* 0x000fe20000000800 */
[----:B------:R-:W-:Y:S01]  /*11a90*/  @!PT LDS RZ, [RZ] ;  /* 0x00000000fffff984 */ /* 0x000fe20000000800 */
[----:B------:R-:W-:Y:S01]  /*11aa0*/  @!PT LDS RZ, [RZ] ;  /* 0x00000000fffff984 */ /* 0x000fe20000000800 */
[----:B------:R4:W-:Y:S04]  /*11ab0*/  LDGSTS.E [R207+0x4c000], [R4.64], P6 ;  /* 0x4c00000004cf7fae */ /* 0x0009e8000b121846 */
[----:B------:R1:W-:Y:S04]  /*11ac0*/  LDGSTS.E [R207+0x4c400], [R12.64], P2 ;  /* 0x4c4000000ccf7fae */ /* 0x0003e80009121846 */
[----:B------:R2:W-:Y:S01]  /*11ad0*/  LDGSTS.E [R207+0x4c800], [R6.64], P0 ;  /* 0x4c80000006cf7fae */ /* 0x0005e20008121846 */
[----:B----4-:R-:W-:-:S03]  /*11ae0*/  IMAD.WIDE R4, R209, 0x4, R250 ;  /* 0x00000004d1047825 */ /* 0x010fc600078e02fa */
[----:B------:R3:W-:Y:S04]  /*11af0*/  LDGSTS.E [R207+0x4cc00], [R14.64], P1 ;  /* 0x4cc000000ecf7fae */ /* 0x0007e80008921846 */
[----:B------:R4:W-:Y:S04]  /*11b00*/  LDGSTS.E [R207+0x4d000], [R4.64], P3 ;  /* 0x4d00000004cf7fae */ /* 0x0009e80009921846 */
[----:B----4-:R-:W4:Y:S01]  /*11b10*/  LDL.LU.64 R4, [R1+0x18] ;  /* 0x0000180001047983 */ /* 0x010f220000300a00 */
[----:B------:R-:W-:Y:S02]  /*11b20*/  SEL R0, R11, RZ, P5 ;  /* 0x000000ff0b007207 */ /* 0x000fe40002800000 */
[----:B------:R-:W-:Y:S01]  /*11b30*/  SHF.R.U32.HI R11, RZ, 0x6, R8 ;  /* 0x00000006ff0b7819 */ /* 0x000fe20000011608 */
[----:B------:R-:W4:Y:S01]  /*11b40*/  LDL.LU.64 R46, [R1+0x48] ;  /* 0x00004800012e7983 */ /* 0x000f220000300a00 */
[----:B------:R-:W-:-:S02]  /*11b50*/  ISETP.GE.AND P6, PT, R9, UR4, PT ;  /* 0x0000000409007c0c */ /* 0x000fc4000bfc6270 */
[----:B------:R-:W-:Y:S02]  /*11b60*/  SHF.R.U32.HI R9, RZ, 0x6, R8 ;  /* 0x00000006ff097819 */ /* 0x000fe40000011608 */
[----:B------:R-:W-:Y:S02]  /*11b70*/  SGXT.U32 R11, R11, 0x1 ;  /* 0x000000010b0b781a */ /* 0x000fe40000000000 */
[----:B------:R-:W-:Y:S02]  /*11b80*/  SGXT.U32 R9, R9, 0x1 ;  /* 0x000000010909781a */ /* 0x000fe40000000000 */
[----:B------:R-:W-:Y:S02]  /*11b90*/  LOP3.LUT R11, R11, 0x28, RZ, 0xfc, !PT ;  /* 0x000000280b0b7812 */ /* 0x000fe400078efcff */
[----:B------:R-:W-:Y:S02]  /*11ba0*/  SEL R8, RZ, 0x4, P6 ;  /* 0x00000004ff087807 */ /* 0x000fe40003000000 */
[----:B------:R-:W-:-:S02]  /*11bb0*/  LOP3.LUT R9, R9, 0x2c, RZ, 0xfc, !PT ;  /* 0x0000002c09097812 */ /* 0x000fc400078efcff */
[----:B------:R-:W-:-:S04]  /*11bc0*/  ISETP.GE.AND P6, PT, R11, UR4, PT ;  /* 0x000000040b007c0c */ /* 0x000fc8000bfc6270 */
[----:B------:R-:W-:Y:S02]  /*11bd0*/  SEL R23, RZ, 0x4, P6 ;  /* 0x00000004ff177807 */ /* 0x000fe40003000000 */
[----:B------:R-:W-:Y:S02]  /*11be0*/  ISETP.GE.AND P6, PT, R9, UR4, PT ;  /* 0x0000000409007c0c */ /* 0x000fe4000bfc6270 */
[----:B------:R-:W1:Y:S04]  /*11bf0*/  S2R R9, SR_TID.X ;  /* 0x0000000000097919 */ /* 0x000e680000002100 */
[----:B------:R-:W2:Y:S01]  /*11c00*/  S2R R11, SR_TID.X ;  /* 0x00000000000b7919 */ /* 0x000ea20000002100 */
[----:B------:R-:W-:Y:S02]  /*11c10*/  SEL R208, RZ, 0x4, P6 ;  /* 0x00000004ffd07807 */ /* 0x000fe40003000000 */
[----:B-1----:R-:W-:-:S04]  /*11c20*/  SHF.R.U32.HI R9, RZ, 0x6, R9 ;  /* 0x00000006ff097819 */ /* 0x002fc80000011609 */
[----:B------:R-:W-:-:S04]  /*11c30*/  SGXT.U32 R9, R9, 0x1 ;  /* 0x000000010909781a */ /* 0x000fc80000000000 */
[----:B------:R-:W-:-:S04]  /*11c40*/  LOP3.LUT R9, R9, 0x30, RZ, 0xfc, !PT ;  /* 0x0000003009097812 */ /* 0x000fc800078efcff */
[----:B------:R-:W-:Y:S02]  /*11c50*/  ISETP.GE.AND P6, PT, R9, UR4, PT ;  /* 0x0000000409007c0c */ /* 0x000fe4000bfc6270 */
[--C-:B--2---:R-:W-:Y:S02]  /*11c60*/  SHF.R.U32.HI R9, RZ, 0x6, R11.reuse ;  /* 0x00000006ff097819 */ /* 0x104fe4000001160b */
[----:B------:R-:W-:-:S04]  /*11c70*/  SHF.R.U32.HI R11, RZ, 0x6, R11 ;  /* 0x00000006ff0b7819 */ /* 0x000fc8000001160b */
[----:B------:R-:W-:Y:S02]  /*11c80*/  SGXT.U32 R11, R11, 0x1 ;  /* 0x000000010b0b781a */ /* 0x000fe40000000000 */
[----:B------:R-:W-:Y:S02]  /*11c90*/  SGXT.U32 R9, R9, 0x1 ;  /* 0x000000010909781a */ /* 0x000fe40000000000 */
[----:B------:R-:W-:Y:S02]  /*11ca0*/  LOP3.LUT R11, R11, 0x34, RZ, 0xfc, !PT ;  /* 0x000000340b0b7812 */ /* 0x000fe400078efcff */
[----:B------:R-:W-:Y:S02]  /*11cb0*/  SEL R12, RZ, 0x4, P6 ;  /* 0x00000004ff0c7807 */ /* 0x000fe40003000000 */
[----:B------:R-:W-:Y:S02]  /*11cc0*/  LOP3.LUT R9, R9, 0x38, RZ, 0xfc, !PT ;  /* 0x0000003809097812 */ /* 0x000fe400078efcff */
[----:B------:R-:W-:-:S04]  /*11cd0*/  ISETP.GE.AND P6, PT, R11, UR4, PT ;  /* 0x000000040b007c0c */ /* 0x000fc8000bfc6270 */
[----:B------:R-:W-:Y:S02]  /*11ce0*/  SEL R13, RZ, 0x4, P6 ;  /* 0x00000004ff0d7807 */ /* 0x000fe40003000000 */
[----:B------:R-:W-:Y:S02]  /*11cf0*/  ISETP.GE.AND P6, PT, R9, UR4, PT ;  /* 0x0000000409007c0c */ /* 0x000fe4000bfc6270 */
[----:B------:R-:W1:Y:S01]  /*11d00*/  S2R R9, SR_TID.X ;  /* 0x0000000000097919 */ /* 0x000e620000002100 */
[----:B------:R-:W-:Y:S02]  /*11d10*/  SEL R30, RZ, 0x4, P4 ;  /* 0x00000004ff1e7807 */ /* 0x000fe40002000000 */
[----:B------:R-:W-:Y:S02]  /*11d20*/  ISETP.NE.U32.AND P4, PT, R0, RZ, PT ;  /* 0x000000ff0000720c */ /* 0x000fe40003f85070 */
[----:B------:R-:W-:Y:S02]  /*11d30*/  SEL R0, R22, RZ, P5 ;  /* 0x000000ff16007207 */ /* 0x000fe40002800000 */
[----:B------:R-:W2:Y:S01]  /*11d40*/  S2R R22, SR_TID.X ;  /* 0x0000000000167919 */ /* 0x000ea20000002100 */
[----:B------:R-:W-:-:S02]  /*11d50*/  SEL R11, RZ, 0x4, P6 ;  /* 0x00000004ff0b7807 */ /* 0x000fc40003000000 */
        /* <DEDUP_REMOVED lines=29> */
[----:B---3--:R-:W-:Y:S02]  /*11f30*/  SEL R15, RZ, 0x4, P6 ;  /* 0x00000004ff0f7807 */ /* 0x008fe40003000000 */
[----:B------:R-:W-:Y:S02]  /*11f40*/  ISETP.GE.AND P6, PT, R9, UR4, PT ;  /* 0x0000000409007c0c */ /* 0x000fe4000bfc6270 */
[----:B------:R-:W1:Y:S01]  /*11f50*/  S2R R9, SR_TID.X ;  /* 0x0000000000097919 */ /* 0x000e620000002100 */
[----:B------:R-:W-:Y:S02]  /*11f60*/  ISETP.NE.U32.AND P2, PT, R0, RZ, PT ;  /* 0x000000ff0000720c */ /* 0x000fe40003f45070 */
[----:B------:R-:W-:-:S04]  /*11f70*/  SEL R0, R31, RZ, P5 ;  /* 0x000000ff1f007207 */ /* 0x000fc80002800000 */
[----:B------:R-:W-:Y:S02]  /*11f80*/  ISETP.NE.U32.AND P0, PT, R0, RZ, PT ;  /* 0x000000ff0000720c */ /* 0x000fe40003f05070 */
[----:B------:R-:W-:-:S04]  /*11f90*/  SEL R0, R30, RZ, P5 ;  /* 0x000000ff1e007207 */ /* 0x000fc80002800000 */
[----:B------:R-:W-:Y:S02]  /*11fa0*/  ISETP.NE.U32.AND P1, PT, R0, RZ, PT ;  /* 0x000000ff0000720c */ /* 0x000fe40003f25070 */
[----:B------:R-:W-:Y:S02]  /*11fb0*/  SEL R0, R8, RZ, P5 ;  /* 0x000000ff08007207 */ /* 0x000fe40002800000 */
[----:B------:R-:W2:Y:S01]  /*11fc0*/  S2R R8, SR_TID.X ;  /* 0x0000000000087919 */ /* 0x000ea20000002100 */
[----:B-1----:R-:W-:-:S04]  /*11fd0*/  SHF.R.U32.HI R9, RZ, 0x6, R9 ;  /* 0x00000006ff097819 */ /* 0x002fc80000011609 */
[----:B------:R-:W-:-:S04]  /*11fe0*/  SGXT.U32 R9, R9, 0x1 ;  /* 0x000000010909781a */ /* 0x000fc80000000000 */
[----:B------:R-:W-:Y:S02]  /*11ff0*/  LOP3.LUT R9, R9, 0x16, RZ, 0xfc, !PT ;  /* 0x0000001609097812 */ /* 0x000fe400078efcff */
[----:B------:R-:W-:Y:S02]  /*12000*/  SEL R30, RZ, 0x4, P6 ;  /* 0x00000004ff1e7807 */ /* 0x000fe40003000000 */
        /* <DEDUP_REMOVED lines=11> */
[----:B------:R-:W2:Y:S01]  /*120c0*/  LDL.LU.64 R8, [R1+0x58] ;  /* 0x0000580001087983 */ /* 0x000ea20000300a00 */
[----:B----4-:R-:W-:-:S05]  /*120d0*/  IMAD.WIDE R4, R209, 0x4, R4 ;  /* 0x00000004d1047825 */ /* 0x010fca00078e0204 */
[----:B------:R1:W-:Y:S04]  /*120e0*/  LDGSTS.E [R207+0x4d400], [R4.64], P4 ;  /* 0x4d40000004cf7fae */ /* 0x0003e8000a121846 */
[----:B-1----:R-:W3:Y:S01]  /*120f0*/  LDL.LU.64 R4, [R1+0x28] ;  /* 0x0000280001047983 */ /* 0x002ee20000300a00 */
[----:B------:R-:W-:Y:S01]  /*12100*/  ISETP.NE.U32.AND P3, PT, R0, RZ, PT ;  /* 0x000000ff0000720c */ /* 0x000fe20003f65070 */
[----:B---3--:R-:W-:-:S05]  /*12110*/  IMAD.WIDE R4, R209, 0x4, R4 ;  /* 0x00000004d1047825 */ /* 0x008fca00078e0204 */
[----:B------:R1:W-:Y:S04]  /*12120*/  LDGSTS.E [R207+0x4d800], [R4.64], P2 ;  /* 0x4d80000004cf7fae */ /* 0x0003e80009121846 */
[----:B-1----:R-:W3:Y:S01]  /*12130*/  LDL.LU.64 R4, [R1+0x38] ;  /* 0x0000380001047983 */ /* 0x002ee20000300a00 */
[----:B------:R-:W-:-:S04]  /*12140*/  SEL R0, R23, RZ, P5 ;  /* 0x000000ff17007207 */ /* 0x000fc80002800000 */
[----:B------:R-:W-:Y:S02]  /*12150*/  ISETP.NE.U32.AND P4, PT, R0, RZ, PT ;  /* 0x000000ff0000720c */ /* 0x000fe40003f85070 */
[----:B------:R-:W-:-:S04]  /*12160*/  SEL R0, R208, RZ, P5 ;  /* 0x000000ffd0007207 */ /* 0x000fc80002800000 */
[----:B------:R-:W-:Y:S01]  /*12170*/  ISETP.NE.U32.AND P2, PT, R0, RZ, PT ;  /* 0x000000ff0000720c */ /* 0x000fe20003f45070 */
[----:B------:R-:W-:Y:S02]  /*12180*/  IMAD.MOV.U32 R0, RZ, RZ, c[0x0][0x188] ;  /* 0x00006200ff007624 */ /* 0x000fe400078e00ff */
[----:B---3--:R-:W-:Y:S02]  /*12190*/  IMAD.WIDE R4, R209, 0x4, R4 ;  /* 0x00000004d1047825 */ /* 0x008fe400078e0204 */
[----:B------:R-:W3:Y:S04]  /*121a0*/  LDL.LU.64 R208, [R1+0xb8] ;  /* 0x0000b80001d07983 */ /* 0x000ee80000300a00 */
[----:B------:R1:W-:Y:S02]  /*121b0*/  LDGSTS.E [R207+0x4dc00], [R4.64], P0 ;  /* 0x4dc0000004cf7fae */ /* 0x0003e40008121846 */
[----:B-1----:R-:W-:Y:S01]  /*121c0*/  IMAD.SHL.U32 R5, R0, 0x40, RZ ;  /* 0x0000004000057824 */ /* 0x002fe200078e00ff */
[----:B------:R-:W-:Y:S01]  /*121d0*/  SEL R0, R12, RZ, P5 ;  /* 0x000000ff0c007207 */ /* 0x000fe20002800000 */
[----:B------:R-:W-:-:S02]  /*121e0*/  IMAD.MOV.U32 R12, RZ, RZ, c[0x0][0x188] ;  /* 0x00006200ff0c7624 */ /* 0x000fc400078e00ff */
[----:B------:R-:W-:Y:S01]  /*121f0*/  IMAD.WIDE R4, R5, 0x4, R46 ;  /* 0x0000000405047825 */ /* 0x000fe200078e022e */
[----:B------:R-:W-:Y:S01]  /*12200*/  ISETP.NE.U32.AND P0, PT, R0, RZ, PT ;  /* 0x000000ff0000720c */ /* 0x000fe20003f05070 */
[----:B------:R1:W5:Y:S04]  /*12210*/  LDL.LU.64 R46, [R1+0x870] ;  /* 0x00087000012e7983 */ /* 0x0003680000300a00 */
[----:B------:R4:W-:Y:S01]  /*12220*/  LDGSTS.E [R207+0x4e000], [R4.64], P1 ;  /* 0x4e00000004cf7fae */ /* 0x0009e20008921846 */
[----:B------:R-:W-:Y:S01]  /*12230*/  SEL R0, R13, RZ, P5 ;  /* 0x000000ff0d007207 */ /* 0x000fe20002800000 */
[----:B----4-:R-:W-:Y:S02]  /*12240*/  IMAD.SHL.U32 R5, R12, 0x40, RZ ;  /* 0x000000400c057824 */ /* 0x010fe400078e00ff */
[----:B------:R-:W4:Y:S02]  /*12250*/  LDL.LU.64 R12, [R1+0xa8] ;  /* 0x0000a800010c7983 */ /* 0x000f240000300a00 */
[----:B--2---:R-:W-:-:S02]  /*12260*/  IMAD.WIDE R4, R5, 0x4, R8 ;  /* 0x0000000405047825 */ /* 0x004fc400078e0208 */
[----:B------:R-:W2:Y:S01]  /*12270*/  LDL.LU.64 R8, [R1+0x868] ;  /* 0x0008680001087983 */ /* 0x000ea20000300a00 */
[----:B------:R-:W-:Y:S02]  /*12280*/  ISETP.NE.U32.AND P1, PT, R0, RZ, PT ;  /* 0x000000ff0000720c */ /* 0x000fe40003f25070 */
[----:B------:R-:W-:Y:S01]  /*12290*/  SEL R0, R11, RZ, P5 ;  /* 0x000000ff0b007207 */ /* 0x000fe20002800000 */
[----:B------:R1:W-:Y:S03]  /*122a0*/  LDGSTS.E [R207+0x4e400], [R4.64], P3 ;  /* 0x4e40000004cf7fae */ /* 0x0003e60009921846 */
[----:B------:R-:W-:Y:S01]  /*122b0*/  ISETP.NE.U32.AND P3, PT, R0, RZ, PT ;  /* 0x000000ff0000720c */ /* 0x000fe20003f65070 */
[----:B------:R-:W-:Y:S01]  /*122c0*/  IMAD.MOV.U32 R0, RZ, RZ, c[0x0][0x188] ;  /* 0x00006200ff007624 */ /* 0x000fe200078e00ff */
[----:B-1----:R-:W3:Y:S04]  /*122d0*/  LDL.LU.64 R4, [R1+0x88] ;  /* 0x0000880001047983 */ /* 0x002ee80000300a00 */
[----:B------:R-:W3:Y:S01]  /*122e0*/  LDL.LU R11, [R1+0x864] ;  /* 0x00086400010b7983 */ /* 0x000ee20000300800 */
[----:B------:R-:W-:-:S04]  /*122f0*/  IMAD.SHL.U32 R0, R0, 0x40, RZ ;  /* 0x0000004000007824 */ /* 0x000fc800078e00ff */
[----:B--2---:R-:W-:-:S05]  /*12300*/  IMAD.WIDE R8, R0, 0x4, R8 ;  /* 0x0000000400087825 */ /* 0x004fca00078e0208 */
[----:B------:R1:W-:Y:S04]  /*12310*/  LDGSTS.E [R207+0x4e800], [R8.64], P4 ;  /* 0x4e80000008cf7fae */ /* 0x0003e8000a121846 */
[----:B-1----:R-:W2:Y:S01]  /*12320*/  LDL.LU.64 R8, [R1+0x98] ;  /* 0x0000980001087983 */ /* 0x002ea20000300a00 */
[----:B------:R-:W-:-:S04]  /*12330*/  SEL R0, R6, RZ, P5 ;  /* 0x000000ff06007207 */ /* 0x000fc80002800000 */
[----:B------:R-:W-:Y:S01]  /*12340*/  ISETP.NE.U32.AND P4, PT, R0, RZ, PT ;  /* 0x000000ff0000720c */ /* 0x000fe20003f85070 */
[----:B------:R-:W-:-:S04]  /*12350*/  IMAD.MOV.U32 R0, RZ, RZ, c[0x0][0x188] ;  /* 0x00006200ff007624 */ /* 0x000fc800078e00ff */
[----:B------:R-:W-:Y:S02]  /*12360*/  IMAD.SHL.U32 R0, R0, 0x40, RZ ;  /* 0x0000004000007824 */ /* 0x000fe400078e00ff */
[----:B------:R-:W-:Y:S02]  /*12370*/  IMAD.MOV.U32 R6, RZ, RZ, c[0x0][0x188] ;  /* 0x00006200ff067624 */ /* 0x000fe400078e00ff */
[----:B---3--:R-:W-:-:S05]  /*12380*/  IMAD.WIDE R10, R0, 0x4, R10 ;  /* 0x00000004000a7825 */ /* 0x008fca00078e020a */
[----:B------:R1:W-:Y:S02]  /*12390*/  LDGSTS.E [R207+0x4ec00], [R10.64], P2 ;  /* 0x4ec000000acf7fae */ /* 0x0003e40009121846 */
[----:B-1----:R-:W-:-:S04]  /*123a0*/  IMAD.SHL.U32 R11, R6, 0x40, RZ ;  /* 0x00000040060b7824 */ /* 0x002fc800078e00ff */
[----:B------:R-:W-:Y:S01]  /*123b0*/  IMAD.WIDE R4, R11, 0x4, R4 ;  /* 0x000000040b047825 */ /* 0x000fe200078e0204 */
[----:B------:R-:W-:Y:S02]  /*123c0*/  SEL R0, R38, RZ, P5 ;  /* 0x000000ff26007207 */ /* 0x000fe40002800000 */
[----:B------:R1:W5:Y:S04]  /*123d0*/  LDL.LU R38, [R1+0x860] ;  /* 0x0008600001267983 */ /* 0x0003680000300800 */
[----:B------:R2:W-:Y:S01]  /*123e0*/  LDGSTS.E [R207+0x4f000], [R4.64], P0 ;  /* 0x4f00000004cf7fae */ /* 0x0005e20008121846 */
[----:B------:R-:W-:Y:S02]  /*123f0*/  ISETP.NE.U32.AND P2, PT, R0, RZ, PT ;  /* 0x000000ff0000720c */ /* 0x000fe40003f45070 */
[----:B------:R-:W-:-:S02]  /*12400*/  SEL R0, R39, RZ, P5 ;  /* 0x000000ff27007207 */ /* 0x000fc40002800000 */
[----:B------:R1:W5:Y:S02]  /*12410*/  LDL.LU R39, [R1+0x85c] ;  /* 0x00085c0001277983 */ /* 0x0003640000300800 */
[----:B------:R-:W-:Y:S02]  /*12420*/  ISETP.NE.U32.AND P0, PT, R0, RZ, PT ;  /* 0x000000ff0000720c */ /* 0x000fe40003f05070 */
[----:B------:R-:W-:Y:S02]  /*12430*/  SEL R0, R7, RZ, P5 ;  /* 0x000000ff07007207 */ /* 0x000fe40002800000 */
[----:B------:R-:W3:Y:S01]  /*12440*/  LDL.LU.64 R6, [R1+0x118] ;  /* 0x0001180001067983 */ /* 0x000ee20000300a00 */
[----:B--2---:R-:W-:-:S03]  /*12450*/  IMAD.WIDE R4, R11, 0x4, R8 ;  /* 0x000000040b047825 */ /* 0x004fc600078e0208 */
[----:B------:R-:W2:Y:S04]  /*12460*/  LDL.LU.64 R8, [R1+0x110] ;  /* 0x0001100001087983 */ /* 0x000ea80000300a00 */
[----:B------:R4:W-:Y:S02]  /*12470*/  LDGSTS.E [R207+0x4f400], [R4.64], P1 ;  /* 0x4f40000004cf7fae */ /* 0x0009e40008921846 */
[C---:B----4-:R-:W-:Y:S02]  /*12480*/  IMAD.WIDE R4, R11.reuse, 0x4, R12 ;  /* 0x000000040b047825 */ /* 0x050fe400078e020c */
[----:B------:R-:W4:Y:S04]  /*12490*/  LDL.LU.64 R12, [R1+0x108] ;  /* 0x00010800010c7983 */ /* 0x000f280000300a00 */
[----:B------:R1:W-:Y:S02]  /*124a0*/  LDGSTS.E [R207+0x4f800], [R4.64], P3 ;  /* 0x4f80000004cf7fae */ /* 0x0003e40009921846 */
[----:B-1----:R-:W-:-:S02]  /*124b0*/  IMAD.WIDE R4, R11, 0x4, R208 ;  /* 0x000000040b047825 */ /* 0x002fc400078e02d0 */
[----:B------:R-:W2:Y:S04]  /*124c0*/  LDL.LU.64 R208, [R1+0xf8] ;  /* 0x0000f80001d07983 */ /* 0x000ea80000300a00 */
[----:B------:R1:W-:Y:S04]  /*124d0*/  LDGSTS.E [R207+0x4fc00], [R4.64], P4 ;  /* 0x4fc0000004cf7fae */ /* 0x0003e8000a121846 */
[----:B-1----:R-:W2:Y:S01]  /*124e0*/  LDL.LU.64 R4, [R1+0xc8] ;  /* 0x0000c80001047983 */ /* 0x002ea20000300a00 */
[----:B------:R-:W-:Y:S02]  /*124f0*/  ISETP.NE.U32.AND P1, PT, R0, RZ, PT ;  /* 0x000000ff0000720c */ /* 0x000fe40003f25070 */
[----:B------:R-:W-:-:S02]  /*12500*/  SEL R0, R15, RZ, P5 ;  /* 0x000000ff0f007207 */ /* 0x000fc40002800000 */
[----:B------:R-:W-:Y:S02]  /*12510*/  LOP3.LUT R15, R207, 0x40, RZ, 0x3c, !PT ;  /* 0x00000040cf0f7812 */ /* 0x000fe400078e3cff */
[----:B------:R-:W-:Y:S02]  /*12520*/  ISETP.NE.U32.AND P3, PT, R0, RZ, PT ;  /* 0x000000ff0000720c */ /* 0x000fe40003f65070 */
[----:B------:R-:W-:Y:S02]  /*12530*/  SEL R0, R30, RZ, P5 ;  /* 0x000000ff1e007207 */ /* 0x000fe40002800000 */
[----:B------:R1:W5:Y:S01]  /*12540*/  LDL.LU R30, [R1+0x858] ;  /* 0x00085800011e7983 */ /* 0x0003620000300800 */
[----:B--2---:R-:W-:-:S05]  /*12550*/  IMAD.WIDE R4, R11, 0x4, R4 ;  /* 0x000000040b047825 */ /* 0x004fca00078e0204 */
[----:B------:R2:W-:Y:S04]  /*12560*/  LDGSTS.E [R15+0x4c200], [R4.64], P2 ;  /* 0x4c200000040f7fae */ /* 0x0005e80009121846 */
[----:B--2---:R-:W2:Y:S02]  /*12570*/  LDL.LU.64 R4, [R1+0x100] ;  /* 0x0001000001047983 */ /* 0x004ea40000300a00 */
[----:B--2---:R-:W-:-:S05]  /*12580*/  IMAD.WIDE R4, R11, 0x4, R4 ;  /* 0x000000040b047825 */ /* 0x004fca00078e0204 */
[----:B------:R2:W-:Y:S04]  /*12590*/  LDGSTS.E [R15+0x4c600], [R4.64], P0 ;  /* 0x4c600000040f7fae */ /* 0x0005e80008121846 */
[----:B--2---:R-:W2:Y:S01]  /*125a0*/  LDL.LU.64 R4, [R1+0x160] ;  /* 0x0001600001047983 */ /* 0x004ea20000300a00 */
[----:B------:R-:W-:Y:S02]  /*125b0*/  ISETP.NE.U32.AND P4, PT, R0, RZ, PT ;  /* 0x000000ff0000720c */ /* 0x000fe40003f85070 */
[----:B------:R-:W-:-:S04]  /*125c0*/  SEL R0, R14, RZ, P5 ;  /* 0x000000ff0e007207 */ /* 0x000fc80002800000 */
[----:B------:R-:W-:Y:S02]  /*125d0*/  ISETP.NE.U32.AND P2, PT, R0, RZ, PT ;  /* 0x000000ff0000720c */ /* 0x000fe40003f45070 */
[----:B------:R-:W-:Y:S02]  /*125e0*/  SEL R0, R31, RZ, P5 ;  /* 0x000000ff1f007207 */ /* 0x000fe40002800000 */
[----:B------:R1:W5:Y:S01]  /*125f0*/  LDL.LU R31, [R1+0x854] ;  /* 0x00085400011f7983 */ /* 0x0003620000300800 */
[----:B--2---:R-:W-:-:S05]  /*12600*/  IMAD.WIDE R4, R11, 0x4, R4 ;  /* 0x000000040b047825 */ /* 0x004fca00078e0204 */
[----:B------:R2:W-:Y:S04]  /*12610*/  LDGSTS.E [R15+0x4ca00], [R4.64], P1 ;  /* 0x4ca00000040f7fae */ /* 0x0005e80008921846 */
[----:B--2---:R-:W2:Y:S01]  /*12620*/  LDL.LU.64 R4, [R1+0x128] ;  /* 0x0001280001047983 */ /* 0x004ea20000300a00 */
[----:B------:R-:W-:Y:S02]  /*12630*/  SEL R22, RZ, 0x4, P6 ;  /* 0x00000004ff167807 */ /* 0x000fe40003000000 */
[----:B------:R-:W-:Y:S02]  /*12640*/  ISETP.NE.U32.AND P0, PT, R0, RZ, PT ;  /* 0x000000ff0000720c */ /* 0x000fe40003f05070 */
[----:B------:R-:W-:Y:S02]  /*12650*/  SEL R0, R22, RZ, P5 ;  /* 0x000000ff16007207 */ /* 0x000fe40002800000 */
[----:B------:R1:W5:Y:S04]  /*12660*/  LDL.LU R22, [R1+0x850] ;  /* 0x0008500001167983 */ /* 0x0003680000300800 */
[----:B------:R-:W1:Y:S01]  /*12670*/  S2R R250, SR_TID.X ;  /* 0x0000000000fa7919 */ /* 0x000e620000002100 */
[----:B--2---:R-:W-:-:S05]  /*12680*/  IMAD.WIDE R4, R11, 0x4, R4 ;  /* 0x000000040b047825 */ /* 0x004fca00078e0204 */
[----:B------:R2:W-:Y:S04]  /*12690*/  LDGSTS.E [R15+0x4ce00], [R4.64], P3 ;  /* 0x4ce00000040f7fae */ /* 0x0005e80009921846 */
[----:B--2---:R-:W2:Y:S01]  /*126a0*/  LDL.LU.64 R4, [R1+0x120] ;  /* 0x0001200001047983 */ /* 0x004ea20000300a00 */
[----:B-1----:R-:W-:-:S04]  /*126b0*/  SHF.R.U32.HI R251, RZ, 0x6, R250 ;  /* 0x00000006fffb7819 */ /* 0x002fc800000116fa */
[----:B------:R-:W-:-:S04]  /*126c0*/  SGXT.U32 R251, R251, 0x1 ;  /* 0x00000001fbfb781a */ /* 0x000fc80000000000 */
[----:B------:R-:W-:-:S04]  /*126d0*/  LOP3.LUT R251, R251, 0x22, RZ, 0xfc, !PT ;  /* 0x00000022fbfb7812 */ /* 0x000fc800078efcff */
[----:B------:R-:W-:Y:S02]  /*126e0*/  ISETP.GE.AND P6, PT, R251, UR4, PT ;  /* 0x00000004fb007c0c */ /* 0x000fe4000bfc6270 */
[--C-:B------:R-:W-:Y:S02]  /*126f0*/  SHF.R.U32.HI R251, RZ, 0x6, R250.reuse ;  /* 0x00000006fffb7819 */ /* 0x100fe400000116fa */
[----:B------:R-:W-:-:S04]  /*12700*/  SHF.R.U32.HI R250, RZ, 0x6, R250 ;  /* 0x00000006fffa7819 */ /* 0x000fc800000116fa */
[----:B------:R-:W-:Y:S02]  /*12710*/  SGXT.U32 R250, R250, 0x1 ;  /* 0x00000001fafa781a */ /* 0x000fe40000000000 */
[----:B------:R-:W-:Y:S02]  /*12720*/  SGXT.U32 R251, R251, 0x1 ;  /* 0x00000001fbfb781a */ /* 0x000fe40000000000 */
[----:B------:R-:W-:Y:S02]  /*12730*/  LOP3.LUT R250, R250, 0x26, RZ, 0xfc, !PT ;  /* 0x00000026fafa7812 */ /* 0x000fe400078efcff */
[----:B------:R-:W-:Y:S02]  /*12740*/  SEL R23, RZ, 0x4, P6 ;  /* 0x00000004ff177807 */ /* 0x000fe40003000000 */
[----:B------:R-:W-:Y:S02]  /*12750*/  ISETP.GE.AND P6, PT, R250, UR4, PT ;  /* 0x00000004fa007c0c */ /* 0x000fe4000bfc6270 */
[----:B------:R-:W-:-:S02]  /*12760*/  LOP3.LUT R251, R251, 0x2a, RZ, 0xfc, !PT ;  /* 0x0000002afbfb7812 */ /* 0x000fc400078efcff */
[----:B------:R-:W-:Y:S02]  /*12770*/  ISETP.NE.U32.AND P1, PT, R0, RZ, PT ;  /* 0x000000ff0000720c */ /* 0x000fe40003f25070 */
[----:B------:R-:W-:Y:S02]  /*12780*/  SEL R250, RZ, 0x4, P6 ;  /* 0x00000004fffa7807 */ /* 0x000fe40003000000 */
[----:B------:R-:W-:Y:S02]  /*12790*/  SEL R0, R23, RZ, P5 ;  /* 0x000000ff17007207 */ /* 0x000fe40002800000 */
[----:B------:R-:W-:Y:S01]  /*127a0*/  ISETP.GE.AND P6, PT, R251, UR4, PT ;  /* 0x00000004fb007c0c */ /* 0x000fe2000bfc6270 */
[----:B------:R-:W-:Y:S01]  /*127b0*/  IMAD.WIDE R8, R11, 0x4, R8 ;  /* 0x000000040b087825 */ /* 0x000fe200078e0208 */
[----:B------:R-:W-:Y:S01]  /*127c0*/  ISETP.NE.U32.AND P3, PT, R0, RZ, PT ;  /* 0x000000ff0000720c */ /* 0x000fe20003f65070 */
[----:B------:R1:W5:Y:S01]  /*127d0*/  LDL.LU R23, [R1+0x84c] ;  /* 0x00084c0001177983 */ /* 0x0003620000300800 */
[----:B------:R-:W-:-:S02]  /*127e0*/  SEL R251, RZ, 0x4, P6 ;  /* 0x00000004fffb7807 */ /* 0x000fc40003000000 */
[----:B------:R-:W-:Y:S02]  /*127f0*/  SEL R0, R250, RZ, P5 ;  /* 0x000000fffa007207 */ /* 0x000fe40002800000 */
[----:B------:R-:W-:Y:S01]  /*12800*/  ISETP.GE.AND P6, PT, R206, UR4, PT ;  /* 0x00000004ce007c0c */ /* 0x000fe2000bfc6270 */
[----:B------:R1:W5:Y:S03]  /*12810*/  LDL.LU R250, [R1+0x848] ;  /* 0x0008480001fa7983 */ /* 0x0003660000300800 */
[----:B------:R-:W-:Y:S01]  /*12820*/  SEL R206, RZ, 0x4, P6 ;  /* 0x00000004ffce7807 */ /* 0x000fe20003000000 */
[----:B--2---:R-:W-:-:S05]  /*12830*/  IMAD.WIDE R4, R11, 0x4, R4 ;  /* 0x000000040b047825 */ /* 0x004fca00078e0204 */
[----:B------:R3:W-:Y:S01]  /*12840*/  LDGSTS.E [R15+0x4d200], [R4.64], P4 ;  /* 0x4d200000040f7fae */ /* 0x0007e2000a121846 */
[----:B------:R-:W-:Y:S02]  /*12850*/  ISETP.NE.U32.AND P4, PT, R0, RZ, PT ;  /* 0x000000ff0000720c */ /* 0x000fe40003f85070 */
[----:B------:R-:W-:Y:S02]  /*12860*/  SEL R0, R251, RZ, P5 ;  /* 0x000000fffb007207 */ /* 0x000fe40002800000 */
[----:B------:R1:W5:Y:S01]  /*12870*/  LDL.LU R251, [R1+0x844] ;  /* 0x0008440001fb7983 */ /* 0x0003620000300800 */
[----:B---3--:R-:W-:-:S05]  /*12880*/  IMAD.WIDE R4, R11, 0x4, R6 ;  /* 0x000000040b047825 */ /* 0x008fca00078e0206 */
[----:B------:R2:W-:Y:S01]  /*12890*/  LDGSTS.E [R15+0x4d600], [R4.64], P2 ;  /* 0x4d600000040f7fae */ /* 0x0005e20009121846 */
[----:B------:R-:W-:Y:S02]  /*128a0*/  ISETP.NE.U32.AND P2, PT, R0, RZ, PT ;  /* 0x000000ff0000720c */ /* 0x000fe40003f45070 */
[----:B------:R-:W-:Y:S01]  /*128b0*/  SEL R0, R206, RZ, P5 ;  /* 0x000000ffce007207 */ /* 0x000fe20002800000 */
[----:B------:R3:W-:Y:S04]  /*128c0*/  LDGSTS.E [R15+0x4da00], [R8.64], P0 ;  /* 0x4da00000080f7fae */ /* 0x0007e80008121846 */
[----:B------:R1:W5:Y:S01]  /*128d0*/  LDL.LU R206, [R1+0x840] ;  /* 0x0008400001ce7983 */ /* 0x0003620000300800 */
[----:B--2---:R-:W-:-:S03]  /*128e0*/  IMAD.WIDE R4, R11, 0x4, R208 ;  /* 0x000000040b047825 */ /* 0x004fc600078e02d0 */
[----:B------:R-:W2:Y:S04]  /*128f0*/  LDL.LU.64 R208, [R1+0xe0] ;  /* 0x0000e00001d07983 */ /* 0x000ea80000300a00 */
[----:B---3--:R-:W3:Y:S01]  /*12900*/  LDL.LU.64 R8, [R1+0xf0] ;  /* 0x0000f00001087983 */ /* 0x008ee20000300a00 */
[----:B----4-:R-:W-:-:S03]  /*12910*/  IMAD.WIDE R6, R11, 0x4, R12 ;  /* 0x000000040b067825 */ /* 0x010fc600078e020c */
[----:B------:R-:W4:Y:S01]  /*12920*/  S2R R12, SR_TID.X ;  /* 0x00000000000c7919 */ /* 0x000f220000002100 */
[----:B------:R-:W-:-:S03]  /*12930*/  ISETP.GE.AND P6, PT, R203, UR4, PT ;  /* 0x00000004cb007c0c */ /* 0x000fc6000bfc6270 */
[----:B------:R1:W-:Y:S01]  /*12940*/  LDGSTS.E [R15+0x4de00], [R6.64], P1 ;  /* 0x4de00000060f7fae */ /* 0x0003e20008921846 */
[----:B------:R-:W-:-:S03]  /*12950*/  SEL R203, RZ, 0x4, P6 ;  /* 0x00000004ffcb7807 */ /* 0x000fc60003000000 */
[----:B------:R1:W-:Y:S01]  /*12960*/  LDGSTS.E [R15+0x4e200], [R4.64], P3 ;  /* 0x4e200000040f7fae */ /* 0x0003e20009921846 */
[----:B------:R-:W-:Y:S02]  /*12970*/  ISETP.NE.U32.AND P0, PT, R0, RZ, PT ;  /* 0x000000ff0000720c */ /* 0x000fe40003f05070 */
[----:B----4-:R-:W-:-:S04]  /*12980*/  SHF.R.U32.HI R12, RZ, 0x6, R12 ;  /* 0x00000006ff0c7819 */ /* 0x010fc8000001160c */
[----:B------:R-:W-:-:S04]  /*12990*/  SGXT.U32 R12, R12, 0x1 ;  /* 0x000000010c0c781a */ /* 0x000fc80000000000 */
[----:B------:R-:W-:Y:S02]  /*129a0*/  LOP3.LUT R12, R12, 0x36, RZ, 0xfc, !PT ;  /* 0x000000360c0c7812 */ /* 0x000fe400078efcff */
[----:B-1----:R-:W-:Y:S02]  /*129b0*/  SEL R4, R203, RZ, P5 ;  /* 0x000000ffcb047207 */ /* 0x002fe40002800000 */
[----:B------:R-:W-:Y:S02]  /*129c0*/  ISETP.GE.AND P1, PT, R12, UR4, PT ;  /* 0x000000040c007c0c */ /* 0x000fe4000bf26270 */
[----:B------:R-:W4:Y:S02]  /*129d0*/  LDL.LU.64 R12, [R1+0x70] ;  /* 0x00007000010c7983 */ /* 0x000f240000300a00 */
[----:B------:R-:W-:Y:S02]  /*129e0*/  SEL R0, RZ, 0x4, P1 ;  /* 0x00000004ff007807 */ /* 0x000fe40000800000 */
[----:B------:R-:W-:Y:S01]  /*129f0*/  ISETP.NE.U32.AND P1, PT, R4, RZ, PT ;  /* 0x000000ff0400720c */ /* 0x000fe20003f25070 */
[----:B------:R-:W1:Y:S01]  /*12a00*/  S2R R10, SR_TID.X ;  /* 0x00000000000a7919 */ /* 0x000e620000002100 */
[----:B---3--:R-:W-:-:S05]  /*12a10*/  IMAD.WIDE R8, R11, 0x4, R8 ;  /* 0x000000040b087825 */ /* 0x008fca00078e0208 */
[----:B------:R3:W-:Y:S04]  /*12a20*/  LDGSTS.E [R15+0x4e600], [R8.64], P4 ;  /* 0x4e600000080f7fae */ /* 0x0007e8000a121846 */
[----:B---3--:R-:W3:Y:S04]  /*12a30*/  LDL.LU.64 R8, [R1+0xd8] ;  /* 0x0000d80001087983 */ /* 0x008ee80000300a00 */
[----:B------:R-:W2:Y:S01]  /*12a40*/  LDL.LU.64 R4, [R1+0xe8] ;  /* 0x0000e80001047983 */ /* 0x000ea20000300a00 */
[----:B-1----:R-:W-:-:S04]  /*12a50*/  SHF.R.U32.HI R14, RZ, 0x6, R10 ;  /* 0x00000006ff0e7819 */ /* 0x002fc8000001160a */
[----:B------:R-:W-:-:S04]  /*12a60*/  SGXT.U32 R14, R14, 0x1 ;  /* 0x000000010e0e781a */ /* 0x000fc80000000000 */
[----:B------:R-:W-:-:S04]  /*12a70*/  LOP3.LUT R14, R14, 0x3a, RZ, 0xfc, !PT ;  /* 0x0000003a0e0e7812 */ /* 0x000fc800078efcff */
[----:B------:R-:W-:Y:S02]  /*12a80*/  ISETP.GE.AND P3, PT, R14, UR4, PT ;  /* 0x000000040e007c0c */ /* 0x000fe4000bf66270 */
[----:B------:R-:W-:-:S04]  /*12a90*/  SHF.R.U32.HI R14, RZ, 0x6, R10 ;  /* 0x00000006ff0e7819 */ /* 0x000fc8000001160a */
[----:B------:R-:W-:-:S04]  /*12aa0*/  SGXT.U32 R14, R14, 0x1 ;  /* 0x000000010e0e781a */ /* 0x000fc80000000000 */
[----:B------:R-:W-:-:S04]  /*12ab0*/  LOP3.LUT R14, R14, 0x3e, RZ, 0xfc, !PT ;  /* 0x0000003e0e0e7812 */ /* 0x000fc800078efcff */
[----:B------:R-:W-:Y:S02]  /*12ac0*/  ISETP.GE.AND P4, PT, R14, UR4, PT ;  /* 0x000000040e007c0c */ /* 0x000fe4000bf86270 */
[----:B------:R-:W-:Y:S02]  /*12ad0*/  LOP3.LUT R10, R10, 0x3f, RZ, 0xc0, !PT ;  /* 0x0000003f0a0a7812 */ /* 0x000fe400078ec0ff */
[----:B------:R-:W-:Y:S02]  /*12ae0*/  SEL R6, RZ, 0x4, P3 ;  /* 0x00000004ff067807 */ /* 0x000fe40001800000 */
[----:B------:R-:W-:Y:S02]  /*12af0*/  SEL R7, RZ, 0x4, P4 ;  /* 0x00000004ff077807 */ /* 0x000fe40002000000 */
[----:B------:R-:W-:Y:S02]  /*12b00*/  SEL R0, R0, RZ, P5 ;  /* 0x000000ff00007207 */ /* 0x000fe40002800000 */
[----:B------:R-:W-:-:S02]  /*12b10*/  ISETP.GE.AND P3, PT, R10, UR4, PT ;  /* 0x000000040a007c0c */ /* 0x000fc4000bf66270 */
[----:B------:R-:W-:Y:S02]  /*12b20*/  SEL R6, R6, RZ, P5 ;  /* 0x000000ff06067207 */ /* 0x000fe40002800000 */
[----:B------:R-:W-:Y:S02]  /*12b30*/  SEL R7, R7, RZ, P5 ;  /* 0x000000ff07077207 */ /* 0x000fe40002800000 */
[----:B------:R-:W-:Y:S02]  /*12b40*/  ISETP.NE.U32.AND P4, PT, R0, RZ, PT ;  /* 0x000000ff0000720c */ /* 0x000fe40003f85070 */
[----:B------:R-:W-:Y:S02]  /*12b50*/  SEL R0, RZ, 0x4, P3 ;  /* 0x00000004ff007807 */ /* 0x000fe40001800000 */
[----:B------:R-:W-:Y:S01]  /*12b60*/  ISETP.NE.U32.AND P3, PT, R7, RZ, PT ;  /* 0x000000ff0700720c */ /* 0x000fe20003f65070 */
[----:B--2---:R-:W-:-:S04]  /*12b70*/  IMAD.WIDE R4, R11, 0x4, R4 ;  /* 0x000000040b047825 */ /* 0x004fc800078e0204 */
[----:B------:R-:W-:Y:S01]  /*12b80*/  IMAD.WIDE R10, R11, 0x4, R208 ;  /* 0x000000040b0a7825 */ /* 0x000fe200078e02d0 */
[----:B------:R1:W-:Y:S01]  /*12b90*/  LDGSTS.E [R15+0x4ea00], [R4.64], P2 ;  /* 0x4ea00000040f7fae */ /* 0x0003e20009121846 */
[----:B------:R-:W-:-:S03]  /*12ba0*/  ISETP.NE.U32.AND P2, PT, R6, RZ, PT ;  /* 0x000000ff0600720c */ /* 0x000fc60003f45070 */
[----:B------:R2:W-:Y:S04]  /*12bb0*/  LDGSTS.E [R15+0x4ee00], [R10.64], P0 ;  /* 0x4ee000000a0f7fae */ /* 0x0005e80008121846 */
[----:B-1----:R-:W4:Y:S04]  /*12bc0*/  LDL.LU.64 R4, [R1+0xc0] ;  /* 0x0000c00001047983 */ /* 0x002f280000300a00 */
[----:B------:R-:W4:Y:S04]  /*12bd0*/  LDL.LU.64 R6, [R1+0xd0] ;  /* 0x0000d00001067983 */ /* 0x000f280000300a00 */
[----:B------:R-:W4:Y:S04]  /*12be0*/  LDL.LU.64 R208, [R1+0x838] ;  /* 0x0008380001d07983 */ /* 0x000f280000300a00 */
[----:B--2---:R-:W2:Y:S01]  /*12bf0*/  LDL.LU.64 R10, [R1+0xb0] ;  /* 0x0000b000010a7983 */ /* 0x004ea20000300a00 */
[----:B------:R-:W-:Y:S01]  /*12c00*/  SEL R0, R0, RZ, P5 ;  /* 0x000000ff00007207 */ /* 0x000fe20002800000 */
[----:B------:R-:W-:-:S03]  /*12c10*/  IMAD.MOV.U32 R14, RZ, RZ, c[0x0][0x188] ;  /* 0x00006200ff0e7624 */ /* 0x000fc600078e00ff */
[----:B------:R-:W-:Y:S01]  /*12c20*/  ISETP.NE.U32.AND P5, PT, R0, RZ, PT ;  /* 0x000000ff0000720c */ /* 0x000fe20003fa5070 */
[----:B------:R-:W-:Y:S02]  /*12c30*/  IMAD.SHL.U32 R0, R14, 0x40, RZ ;  /* 0x000000400e007824 */ /* 0x000fe400078e00ff */
[----:B------:R-:W-:Y:S02]  /*12c40*/  IMAD.MOV.U32 R14, RZ, RZ, c[0x0][0x18c] ;  /* 0x00006300ff0e7624 */ /* 0x000fe400078e00ff */
[----:B---3--:R-:W-:-:S05]  /*12c50*/  IMAD.WIDE R8, R0, 0x4, R8 ;  /* 0x0000000400087825 */ /* 0x008fca00078e0208 */
[----:B------:R1:W-:Y:S04]  /*12c60*/  LDGSTS.E [R15+0x4f200], [R8.64], P1 ;  /* 0x4f200000080f7fae */ /* 0x0003e80008921846 */
[----:B-1----:R-:W3:Y:S01]  /*12c70*/  LDL.LU.64 R8, [R1+0xa0] ;  /* 0x0000a00001087983 */ /* 0x002ee20000300a00 */
[----:B----4-:R-:W-:-:S04]  /*12c80*/  IMAD.WIDE R4, R0, 0x4, R4 ;  /* 0x0000000400047825 */ /* 0x010fc800078e0204 */
[----:B------:R-:W-:-:S05]  /*12c90*/  IMAD.WIDE R6, R0, 0x4, R6 ;  /* 0x0000000400067825 */ /* 0x000fca00078e0206 */
[----:B------:R1:W-:Y:S01]  /*12ca0*/  LDGSTS.E [R15+0x4f600], [R6.64], P4 ;  /* 0x4f600000060f7fae */ /* 0x0003e2000a121846 */
[----:B--2---:R-:W-:-:S03]  /*12cb0*/  IMAD.WIDE R10, R0, 0x4, R10 ;  /* 0x00000004000a7825 */ /* 0x004fc600078e020a */
[----:B------:R-:W2:Y:S01]  /*12cc0*/  S2R R203, SR_TID.X ;  /* 0x0000000000cb7919 */ /* 0x000ea20000002100 */
[----:B------:R-:W-:-:S03]  /*12cd0*/  IMAD.SHL.U32 R0, R14, 0x40, RZ ;  /* 0x000000400e007824 */ /* 0x000fc600078e00ff */
[----:B------:R3:W-:Y:S01]  /*12ce0*/  LDGSTS.E [R15+0x4fa00], [R4.64], P2 ;  /* 0x4fa00000040f7fae */ /* 0x0007e20009121846 */
[----:B-1----:R-:W-:-:S03]  /*12cf0*/  IMAD.WIDE R6, R0, 0x4, R208 ;  /* 0x0000000400067825 */ /* 0x002fc600078e02d0 */
[----:B------:R1:W-:Y:S04]  /*12d00*/  LDGSTS.E [R15+0x4fe00], [R10.64], P3 ;  /* 0x4fe000000a0f7fae */ /* 0x0003e80009921846 */
[----:B------:R1:W5:Y:S01]  /*12d10*/  LDL.LU.64 R208, [R1+0x830] ;  /* 0x0008300001d07983 */ /* 0x0003620000300a00 */
[----:B--2---:R-:W-:Y:S01]  /*12d20*/  LOP3.LUT R203, R203, 0x3f, RZ, 0xc0, !PT ;  /* 0x0000003fcbcb7812 */ /* 0x004fe200078ec0ff */
[----:B---3--:R-:W-:-:S04]  /*12d30*/  IMAD.WIDE R4, R0, 0x4, R8 ;  /* 0x0000000400047825 */ /* 0x008fc800078e0208 */
[----:B------:R-:W-:Y:S02]  /*12d40*/  IMAD R203, R203, c[0x0][0x18c], RZ ;  /* 0x00006300cbcb7a24 */ /* 0x000fe400078e02ff */
[----:B------:R-:W-:-:S04]  /*12d50*/  IMAD.WIDE R8, R0, 0x4, R12 ;  /* 0x0000000400087825 */ /* 0x000fc800078e020c */
[----:B-1----:R-:W2:Y:S04]  /*12d60*/  LDL.LU.64 R10, [R1+0x90] ;  /* 0x00009000010a7983 */ /* 0x002ea80000300a00 */
[----:B------:R-:W3:Y:S04]  /*12d70*/  LDL.LU.64 R14, [R1+0x68] ;  /* 0x00006800010e7983 */ /* 0x000ee80000300a00 */
[----:B------:R-:W4:Y:S01]  /*12d80*/  LDL.LU.64 R12, [R1+0x30] ;  /* 0x00003000010c7983 */ /* 0x000f220000300a00 */
[----:B-----5:R-:W-:-:S03]  /*12d90*/  IMAD.WIDE R22, R0, 0x4, R22 ;  /* 0x0000000400167825 */ /* 0x020fc600078e0216 */
[----:B------:R-:W0:Y:S01]  /*12da0*/  LDGDEPBAR ;  /* 0x00000000000079af */ /* 0x000e220000000000 */
[----:B------:R-:W-:-:S03]  /*12db0*/  IMAD.WIDE R30, R0, 0x4, R30 ;  /* 0x00000004001e7825 */ /* 0x000fc600078e021e */
[----:B------:R1:W-:Y:S01]  /*12dc0*/  LDGSTS.E [R202+0x30000], [R4.64], P5 ;  /* 0x3000000004ca7fae */ /* 0x0003e2000a921846 */
[----:B------:R-:W-:-:S03]  /*12dd0*/  IMAD.WIDE R38, R0, 0x4, R38 ;  /* 0x0000000400267825 */ /* 0x000fc600078e0226 */
[----:B------:R4:W-:Y:S01]  /*12de0*/  LDGSTS.E [R202+0x30800], [R8.64], P5 ;  /* 0x3080000008ca7fae */ /* 0x0009e2000a921846 */
[----:B------:R-:W-:-:S03]  /*12df0*/  IMAD.WIDE R46, R0, 0x4, R46 ;  /* 0x00000004002e7825 */ /* 0x000fc600078e022e */
[----:B------:R3:W-:Y:S01]  /*12e00*/  LDGSTS.E [R202+0x31000], [R6.64], P5 ;  /* 0x3100000006ca7fae */ /* 0x0007e2000a921846 */
[----:B------:R-:W-:-:S04]  /*12e10*/  IMAD.WIDE R54, R0, 0x4, R54 ;  /* 0x0000000400367825 */ /* 0x000fc800078e0236 */
[C---:B-1----:R-:W-:Y:S02]  /*12e20*/  IMAD.WIDE R4, R0.reuse, 0x4, R250 ;  /* 0x0000000400047825 */ /* 0x042fe400078e02fa */
[----:B------:R-:W4:Y:S02]  /*12e30*/  LDL.LU.64 R250, [R1+0x80] ;  /* 0x0000800001fa7983 */ /* 0x000f240000300a00 */
[C---:B------:R-:W-:Y:S02]  /*12e40*/  IMAD.WIDE R62, R0.reuse, 0x4, R62 ;  /* 0x00000004003e7825 */ /* 0x040fe400078e023e */
[----:B------:R2:W-:Y:S02]  /*12e50*/  LDGSTS.E [R202+0x31800], [R4.64], P5 ;  /* 0x3180000004ca7fae */ /* 0x0005e4000a921846 */
[C---:B------:R-:W-:Y:S02]  /*12e60*/  IMAD.WIDE R70, R0.reuse, 0x4, R70 ;  /* 0x0000000400467825 */ /* 0x040fe400078e0246 */
        /* <DEDUP_REMOVED lines=42> */
[----:B------:R1:W-:Y:S04]  /*13110*/  LDGSTS.E [R202+0x3c800], [R190.64], P5 ;  /* 0x3c800000beca7fae */ /* 0x0003e8000a921846 */
[----:B------:R1:W-:Y:S04]  /*13120*/  LDGSTS.E [R202+0x3d000], [R198.64], P5 ;  /* 0x3d000000c6ca7fae */ /* 0x0003e8000a921846 */
[----:B------:R1:W-:Y:S04]  /*13130*/  LDGSTS.E [R202+0x3d800], [R212.64], P5 ;  /* 0x3d800000d4ca7fae */ /* 0x0003e8000a921846 */
[----:B------:R1:W-:Y:S04]  /*13140*/  LDGSTS.E [R202+0x3e000], [R220.64], P5 ;  /* 0x3e000000dcca7fae */ /* 0x0003e8000a921846 */
[----:B------:R1:W-:Y:S04]  /*13150*/  LDGSTS.E [R202+0x3e800], [R228.64], P5 ;  /* 0x3e800000e4ca7fae */ /* 0x0003e8000a921846 */
[----:B------:R1:W-:Y:S04]  /*13160*/  LDGSTS.E [R202+0x3f000], [R236.64], P5 ;  /* 0x3f000000ecca7fae */ /* 0x0003e8000a921846 */
[----:B------:R1:W-:Y:S01]  /*13170*/  LDGSTS.E [R202+0x3f800], [R244.64], P5 ;  /* 0x3f800000f4ca7fae */ /* 0x0003e2000a921846 */
[----:B--2---:R-:W-:-:S03]  /*13180*/  IMAD.WIDE R4, R0, 0x4, R10 ;  /* 0x0000000400047825 */ /* 0x004fc600078e020a */
[----:B------:R-:W2:Y:S01]  /*13190*/  LDL.LU.64 R10, [R1+0x60] ;  /* 0x00006000010a7983 */ /* 0x000ea20000300a00 */
[----:B---3--:R-:W-:Y:S01]  /*131a0*/  IMAD.WIDE R6, R0, 0x4, R14 ;  /* 0x0000000400067825 */ /* 0x008fe200078e020e */
[----:B------:R-:W-:-:S03]  /*131b0*/  LOP3.LUT R14, R202, 0x20, RZ, 0x3c, !PT ;  /* 0x00000020ca0e7812 */ /* 0x000fc600078e3cff */
[C---:B----4-:R-:W-:Y:S02]  /*131c0*/  IMAD.WIDE R8, R0.reuse, 0x4, R12 ;  /* 0x0000000400087825 */ /* 0x050fe400078e020c */
[----:B------:R-:W3:Y:S04]  /*131d0*/  LDL.LU.64 R12, [R1+0x20] ;  /* 0x00002000010c7983 */ /* 0x000ee80000300a00 */
[----:B------:R4:W-:Y:S04]  /*131e0*/  LDGSTS.E [R14+0x30200], [R4.64], P5 ;  /* 0x30200000040e7fae */ /* 0x0009e8000a921846 */
[----:B------:R2:W-:Y:S04]  /*131f0*/  LDGSTS.E [R14+0x30a00], [R6.64], P5 ;  /* 0x30a00000060e7fae */ /* 0x0005e8000a921846 */
[----:B------:R3:W-:Y:S01]  /*13200*/  LDGSTS.E [R14+0x31200], [R8.64], P5 ;  /* 0x31200000080e7fae */ /* 0x0007e2000a921846 */
[----:B----4-:R-:W-:-:S03]  /*13210*/  IMAD.WIDE R4, R0, 0x4, R250 ;  /* 0x0000000400047825 */ /* 0x010fc600078e02fa */
[----:B------:R-:W4:Y:S01]  /*13220*/  LDL.LU.64 R250, [R1+0x78] ;  /* 0x0000780001fa7983 */ /* 0x000f220000300a00 */
        /* <DEDUP_REMOVED lines=51> */
[----:B------:R-:W-:Y:S01]  /*13560*/  IMAD.WIDE R230, R0, 0x4, R230 ;  /* 0x0000000400e67825 */ /* 0x000fe200078e02e6 */
        /* <DEDUP_REMOVED lines=10> */
[C---:B--2---:R-:W-:Y:S02]  /*13610*/  IMAD.WIDE R6, R0.reuse, 0x4, R10 ;  /* 0x0000000400067825 */ /* 0x044fe400078e020a */
[----:B------:R-:W2:Y:S02]  /*13620*/  LDL.LU.64 R10, [R1+0x50] ;  /* 0x00005000010a7983 */ /* 0x000ea40000300a00 */
[C---:B------:R-:W-:Y:S02]  /*13630*/  IMAD.WIDE R34, R0.reuse, 0x4, R34 ;  /* 0x0000000400227825 */ /* 0x040fe400078e0222 */
[----:B------:R2:W-:Y:S02]  /*13640*/  LDGSTS.E [R15+0x30c00], [R6.64], P5 ;  /* 0x30c00000060f7fae */ /* 0x0005e4000a921846 */
[----:B---3--:R-:W-:-:S02]  /*13650*/  IMAD.WIDE R8, R0, 0x4, R12 ;  /* 0x0000000400087825 */ /* 0x008fc400078e020c */
[----:B------:R-:W3:Y:S02]  /*13660*/  LDL.LU.64 R12, [R1+0x10] ;  /* 0x00001000010c7983 */ /* 0x000ee40000300a00 */
        /* <DEDUP_REMOVED lines=42> */
[----:B-1----:R-:W-:Y:S02]  /*13910*/  IMAD.MOV.U32 R14, RZ, RZ, c[0x0][0x18c] ;  /* 0x00006300ff0e7624 */ /* 0x002fe400078e00ff */
[----:B------:R1:W-:Y:S04]  /*13920*/  LDGSTS.E [R15+0x3bc00], [R178.64], P5 ;  /* 0x3bc00000b20f7fae */ /* 0x0003e8000a921846 */
[----:B------:R1:W-:Y:S04]  /*13930*/  LDGSTS.E [R15+0x3c400], [R186.64], P5 ;  /* 0x3c400000ba0f7fae */ /* 0x0003e8000a921846 */
[----:B------:R1:W-:Y:S01]  /*13940*/  LDGSTS.E [R15+0x3cc00], [R194.64], P5 ;  /* 0x3cc00000c20f7fae */ /* 0x0003e2000a921846 */
[----:B------:R-:W-:-:S03]  /*13950*/  IMAD.WIDE R216, R0, 0x4, R216 ;  /* 0x0000000400d87825 */ /* 0x000fc600078e02d8 */
[----:B------:R1:W-:Y:S01]  /*13960*/  LDGSTS.E [R15+0x3d400], [R204.64], P5 ;  /* 0x3d400000cc0f7fae */ /* 0x0003e2000a921846 */
[----:B------:R-:W-:-:S03]  /*13970*/  IMAD.WIDE R224, R0, 0x4, R224 ;  /* 0x0000000400e07825 */ /* 0x000fc600078e02e0 */
[----:B------:R2:W-:Y:S04]  /*13980*/  LDGSTS.E [R15+0x3dc00], [R216.64], P5 ;  /* 0x3dc00000d80f7fae */ /* 0x0005e8000a921846 */
[----:B------:R2:W-:Y:S01]  /*13990*/  LDGSTS.E [R15+0x3e400], [R224.64], P5 ;  /* 0x3e400000e00f7fae */ /* 0x0005e2000a921846 */
[----:B-1----:R-:W-:-:S04]  /*139a0*/  IMAD.SHL.U32 R204, R14, 0x40, RZ ;  /* 0x000000400ecc7824 */ /* 0x002fc800078e00ff */
[----:B------:R-:W-:-:S04]  /*139b0*/  IMAD.WIDE R232, R204, 0x4, R232 ;  /* 0x00000004cce87825 */ /* 0x000fc800078e02e8 */
[C---:B------:R-:W-:Y:S01]  /*139c0*/  IMAD.WIDE R240, R204.reuse, 0x4, R240 ;  /* 0x00000004ccf07825 */ /* 0x040fe200078e02f0 */
[----:B------:R1:W-:Y:S03]  /*139d0*/  LDGSTS.E [R15+0x3ec00], [R232.64], P5 ;  /* 0x3ec00000e80f7fae */ /* 0x0003e6000a921846 */
[C---:B------:R-:W-:Y:S01]  /*139e0*/  IMAD.WIDE R248, R204.reuse, 0x4, R248 ;  /* 0x00000004ccf87825 */ /* 0x040fe200078e02f8 */
[----:B------:R1:W-:Y:S03]  /*139f0*/  LDGSTS.E [R15+0x3f400], [R240.64], P5 ;  /* 0x3f400000f00f7fae */ /* 0x0003e6000a921846 */
[C---:B----4-:R-:W-:Y:S01]  /*13a00*/  IMAD.WIDE R4, R204.reuse, 0x4, R250 ;  /* 0x00000004cc047825 */ /* 0x050fe200078e02fa */
[----:B------:R1:W-:Y:S03]  /*13a10*/  LDGSTS.E [R15+0x3fc00], [R248.64], P5 ;  /* 0x3fc00000f80f7fae */ /* 0x0003e6000a921846 */
[C---:B------:R-:W-:Y:S01]  /*13a20*/  IMAD.WIDE R20, R204.reuse, 0x4, R20 ;  /* 0x00000004cc147825 */ /* 0x040fe200078e0214 */
[----:B------:R1:W-:Y:S03]  /*13a30*/  LDGSTS.E [R252+0x30600], [R4.64], P5 ;  /* 0x3060000004fc7fae */ /* 0x0003e6000a921846 */
        /* <DEDUP_REMOVED lines=25> */
[----:B------:R-:W-:-:S05]  /*13bd0*/  IMAD.MOV.U32 R251, RZ, RZ, 0x3f ;  /* 0x0000003ffffb7424 */ /* 0x000fca00078e00ff */
[----:B------:R-:W-:-:S04]  /*13be0*/  IADD3 R251, R251, c[0x0][0x180], RZ ;  /* 0x00006000fbfb7a10 */ /* 0x000fc80007ffe0ff */
[----:B------:R-:W-:Y:S01]  /*13bf0*/  ISETP.GT.AND P6, PT, R251, 0x3f, PT ;  /* 0x0000003ffb00780c */ /* 0x000fe20003fc4270 */
[----:B------:R-:W-:-:S04]  /*13c00*/  IMAD.WIDE R234, R204, 0x4, R234 ;  /* 0x00000004ccea7825 */ /* 0x000fc800078e02ea */
[----:B--2---:R-:W-:-:S05]  /*13c10*/  IMAD.WIDE R6, R204, 0x4, R10 ;  /* 0x00000004cc067825 */ /* 0x004fca00078e020a */
[----:B------:R1:W-:Y:S01]  /*13c20*/  LDGSTS.E [R252+0x30e00], [R6.64], P5 ;  /* 0x30e0000006fc7fae */ /* 0x0003e2000a921846 */
[----:B---3--:R-:W-:-:S05]  /*13c30*/  IMAD.WIDE R8, R204, 0x4, R12 ;  /* 0x00000004cc087825 */ /* 0x008fca00078e020c */
        /* <DEDUP_REMOVED lines=28> */
[----:B------:R1:W-:Y:S01]  /*13e00*/  LDGSTS.E [R252+0x3ee00], [R234.64], P5 ;  /* 0x3ee00000eafc7fae */ /* 0x0003e2000a921846 */
[----:B------:R-:W-:-:S03]  /*13e10*/  IMAD.WIDE R2, R204, 0x4, R2 ;  /* 0x00000004cc027825 */ /* 0x000fc600078e0202 */
[----:B------:R1:W-:Y:S04]  /*13e20*/  LDGSTS.E [R252+0x3f600], [R242.64], P5 ;  /* 0x3f600000f2fc7fae */ /* 0x0003e8000a921846 */
[----:B--2---:R-:W2:Y:S04]  /*13e30*/  S2R R227, SR_TID.X ;  /* 0x0000000000e37919 */ /* 0x004ea80000002100 */
[----:B------:R1:W-:Y:S04]  /*13e40*/  LDGSTS.E [R252+0x3fe00], [R2.64], P5 ;  /* 0x3fe0000002fc7fae */ /* 0x0003e8000a921846 */
[----:B------:R-:W0:Y:S01]  /*13e50*/  LDGDEPBAR ;  /* 0x00000000000079af */ /* 0x000e220000000000 */
[----:B------:R-:W-:Y:S05]  /*13e60*/  @P6 BRA `(.L_x_0) ;  /* 0x0000044000006947 */ /* 0x000fea0003800000 */
[----:B--2---:R-:W-:Y:S01]  /*13e70*/  IMAD.SHL.U32 R0, R227, 0x40, RZ ;  /* 0x00000040e3007824 */ /* 0x004fe200078e00ff */
[----:B-1----:R-:W-:Y:S01]  /*13e80*/  CS2R R60, SRZ ;  /* 0x00000000003c7805 */ /* 0x002fe2000001ff00 */
[----:B------:R-:W-:Y:S01]  /*13e90*/  CS2R R62, SRZ ;  /* 0x00000000003e7805 */ /* 0x000fe2000001ff00 */
[----:B------:R-:W-:Y:S01]  /*13ea0*/  CS2R R64, SRZ ;  /* 0x0000000000407805 */ /* 0x000fe2000001ff00 */
[----:B------:R-:W-:Y:S01]  /*13eb0*/  CS2R R66, SRZ ;  /* 0x0000000000427805 */ /* 0x000fe2000001ff00 */
[----:B------:R-:W-:Y:S01]  /*13ec0*/  LOP3.LUT R0, R0, 0x1800, RZ, 0xc0, !PT ;  /* 0x0000180000007812 */ /* 0x000fe200078ec0ff */
[----:B------:R-:W-:Y:S01]  /*13ed0*/  CS2R R68, SRZ ;  /* 0x0000000000447805 */ /* 0x000fe2000001ff00 */
[----:B------:R-:W-:Y:S01]  /*13ee0*/  CS2R R70, SRZ ;  /* 0x0000000000467805 */ /* 0x000fe2000001ff00 */
[----:B------:R-:W-:Y:S01]  /*13ef0*/  CS2R R72, SRZ ;  /* 0x0000000000487805 */ /* 0x000fe2000001ff00 */
[----:B------:R-:W-:Y:S01]  /*13f00*/  CS2R R74, SRZ ;  /* 0x00000000004a7805 */ /* 0x000fe2000001ff00 */
[----:B------:R1:W-:Y:S01]  /*13f10*/  STL [R1+0x47c], R0 ;  /* 0x00047c0001007387 */ /* 0x0003e20000100800 */
[----:B------:R-:W-:Y:S01]  /*13f20*/  CS2R R76, SRZ ;  /* 0x00000000004c7805 */ /* 0x000fe2000001ff00 */
        /* <DEDUP_REMOVED lines=55> */
[----:B------:R-:W-:Y:S05]  /*142a0*/  BRA `(.L_x_1) ;  /* 0x0000bbe000007947 */ /* 0x000fea0003800000 */
.L_x_0:
[----:B-1----:R-:W3:Y:S04]  /*142b0*/  LDL.LU R4, [R1+0x26c] ;  /* 0x00026c0001047983 */ /* 0x002ee80000300800 */
[----:B------:R-:W4:Y:S04]  /*142c0*/  LDL.LU R3, [R1+0x270] ;  /* 0x0002700001037983 */ /* 0x000f280000300800 */
[----:B--2---:R-:W2:Y:S04]  /*142d0*/  LDL.LU R17, [R1+0x210] ;  /* 0x0002100001117983 */ /* 0x004ea80000300800 */
[----:B------:R-:W2:Y:S04]  /*142e0*/  LDL.LU R16, [R1+0x218] ;  /* 0x0002180001107983 */ /* 0x000ea80000300800 */
[----:B------:R-:W4:Y:S04]  /*142f0*/  LDL.LU R15, [R1+0x220] ;  /* 0x00022000010f7983 */ /* 0x000f280000300800 */
[----:B------:R-:W4:Y:S04]  /*14300*/  LDL.LU R14, [R1+0x228] ;  /* 0x00022800010e7983 */ /* 0x000f280000300800 */
[----:B------:R-:W4:Y:S04]  /*14310*/  LDL.LU R13, [R1+0x230] ;  /* 0x00023000010d7983 */ /* 0x000f280000300800 */
[----:B------:R-:W4:Y:S04]  /*14320*/  LDL.LU R12, [R1+0x23c] ;  /* 0x00023c00010c7983 */ /* 0x000f280000300800 */
[----:B------:R-:W4:Y:S04]  /*14330*/  LDL.LU R11, [R1+0x274] ;  /* 0x00027400010b7983 */ /* 0x000f280000300800 */
[----:B------:R-:W4:Y:S04]  /*14340*/  LDL.LU R20, [R1+0x278] ;  /* 0x0002780001147983 */ /* 0x000f280000300800 */
[----:B------:R-:W4:Y:S04]  /*14350*/  LDL.LU R10, [R1+0x27c] ;  /* 0x00027c00010a7983 */ /* 0x000f280000300800 */
[----:B------:R-:W4:Y:S01]  /*14360*/  LDL.LU R9, [R1+0x280] ;  /* 0x0002800001097983 */ /* 0x000f220000300800 */
[----:B------:R-:W-:-:S02]  /*14370*/  SHF.R.S32.HI R0, RZ, 0x1f, R203 ;  /* 0x0000001fff007819 */ /* 0x000fc400000114cb */
[----:B------:R-:W-:Y:S01]  /*14380*/  SHF.R.S32.HI R2, RZ, 0x1f, R251 ;  /* 0x0000001fff027819 */ /* 0x000fe200000114fb */
[----:B------:R-:W-:Y:S03]  /*14390*/  STL [R1+0x83c], R252 ;  /* 0x00083cfc01007387 */ /* 0x000fe60000100800 */
[----:B------:R-:W-:Y:S01]  /*143a0*/  LEA.HI R2, R2, R251, RZ, 0x6 ;  /* 0x000000fb02027211 */ /* 0x000fe200078f30ff */
[----:B------:R-:W-:Y:S04]  /*143b0*/  STL [R1+0x838], R207 ;  /* 0x000838cf01007387 */ /* 0x000fe80000100800 */
[----:B------:R-:W-:Y:S04]  /*143c0*/  STL [R1+0x834], R206 ;  /* 0x000834ce01007387 */ /* 0x000fe80000100800 */
[----:B------:R-:W-:Y:S04]  /*143d0*/  STL [R1+0x830], R202 ;  /* 0x000830ca01007387 */ /* 0x000fe80000100800 */
[----:B------:R-:W4:Y:S04]  /*143e0*/  LDL.LU R19, [R1+0x284] ;  /* 0x0002840001137983 */ /* 0x000f280000300800 */
[----:B------:R-:W4:Y:S04]  /*143f0*/  LDL.LU R8, [R1+0x288] ;  /* 0x0002880001087983 */ /* 0x000f280000300800 */
[----:B------:R-:W4:Y:S04]  /*14400*/  LDL.LU R7, [R1+0x28c] ;  /* 0x00028c0001077983 */ /* 0x000f280000300800 */
[----:B------:R-:W4:Y:S04]  /*14410*/  LDL.LU R18, [R1+0x290] ;  /* 0x0002900001127983 */ /* 0x000f280000300800 */
[----:B------:R-:W4:Y:S01]  /*14420*/  LDL.LU R6, [R1+0x294] ;  /* 0x0002940001067983 */ /* 0x000f220000300800 */
[----:B---3--:R-:W-:-:S02]  /*14430*/  IADD3 R213, P2, R203, R4, RZ ;  /* 0x00000004cbd57210 */ /* 0x008fc40007f5e0ff */
[C---:B--2---:R-:W-:Y:S02]  /*14440*/  IADD3 R240, P5, R203.reuse, R16, RZ ;  /* 0x00000010cbf07210 */ /* 0x044fe40007fbe0ff */
[----:B----4-:R-:W-:-:S03]  /*14450*/  IADD3 R238, P6, R203, R15, RZ ;  /* 0x0000000fcbee7210 */ /* 0x010fc60007fde0ff */
[----:B------:R-:W-:Y:S04]  /*14460*/  STL [R1+0x980], R240 ;  /* 0x000980f001007387 */ /* 0x000fe80000100800 */
[----:B------:R-:W-:Y:S04]  /*14470*/  STL [R1+0x97c], R238 ;  /* 0x00097cee01007387 */ /* 0x000fe80000100800 */
[----:B------:R-:W2:Y:S01]  /*14480*/  LDL.LU R5, [R1+0x298] ;  /* 0x0002980001057983 */ /* 0x000ea20000300800 */
[C---:B------:R-:W-:Y:S02]  /*14490*/  IADD3 R244, P3, R203.reuse, R3, RZ ;  /* 0x00000003cbf47210 */ /* 0x040fe40007f7e0ff */
[----:B------:R-:W-:-:S02]  /*144a0*/  IADD3 R242, P4, R203, R17, RZ ;  /* 0x00000011cbf27210 */ /* 0x000fc40007f9e0ff */
[----:B------:R-:W-:Y:S02]  /*144b0*/  LEA.HI.X.SX32 R215, R4, R0, 0x1, P2 ;  /* 0x0000000004d77211 */ /* 0x000fe400010f0eff */
[----:B------:R-:W3:Y:S01]  /*144c0*/  LDL.LU R4, [R1+0x29c] ;  /* 0x00029c0001047983 */ /* 0x000ee20000300800 */
[----:B------:R-:W-:Y:S02]  /*144d0*/  IADD3 R236, P0, R203, R14, RZ ;  /* 0x0000000ecbec7210 */ /* 0x000fe40007f1e0ff */
[-C--:B------:R-:W-:Y:S02]  /*144e0*/  LEA.HI.X.SX32 R245, R3, R0.reuse, 0x1, P3 ;  /* 0x0000000003f57211 */ /* 0x080fe400018f0eff */
[----:B------:R-:W-:Y:S01]  /*144f0*/  IADD3 R205, P1, R203, R13, RZ ;  /* 0x0000000dcbcd7210 */ /* 0x000fe20007f3e0ff */
[----:B------:R-:W4:Y:S01]  /*14500*/  LDL.LU R3, [R1+0x2a0] ;  /* 0x0002a00001037983 */ /* 0x000f220000300800 */
[----:B------:R-:W-:Y:S02]  /*14510*/  LEA.HI.X.SX32 R243, R17, R0, 0x1, P4 ;  /* 0x0000000011f37211 */ /* 0x000fe400020f0eff */
[----:B------:R-:W-:Y:S01]  /*14520*/  IADD3 R200, P2, R203, R12, RZ ;  /* 0x0000000ccbc87210 */ /* 0x000fe20007f5e0ff */
[----:B------:R-:W4:Y:S01]  /*14530*/  LDL.LU R17, [R1+0x2a4] ;  /* 0x0002a40001117983 */ /* 0x000f220000300800 */
[----:B------:R-:W-:-:S02]  /*14540*/  LEA.HI.X.SX32 R241, R16, R0, 0x1, P5 ;  /* 0x0000000010f17211 */ /* 0x000fc400028f0eff */
[-C--:B------:R-:W-:Y:S01]  /*14550*/  LEA.HI.X.SX32 R239, R15, R0.reuse, 0x1, P6 ;  /* 0x000000000fef7211 */ /* 0x080fe200030f0eff */
[----:B------:R-:W4:Y:S01]  /*14560*/  LDL.LU R16, [R1+0x2a8] ;  /* 0x0002a80001107983 */ /* 0x000f220000300800 */
[-C--:B------:R-:W-:Y:S02]  /*14570*/  LEA.HI.X.SX32 R237, R14, R0.reuse, 0x1, P0 ;  /* 0x000000000eed7211 */ /* 0x080fe400000f0eff */
[-C--:B------:R-:W-:Y:S01]  /*14580*/  LEA.HI.X.SX32 R211, R13, R0.reuse, 0x1, P1 ;  /* 0x000000000dd37211 */ /* 0x080fe200008f0eff */
[----:B------:R-:W4:Y:S01]  /*14590*/  LDL.LU R15, [R1+0x2ac] ;  /* 0x0002ac00010f7983 */ /* 0x000f220000300800 */
[----:B------:R-:W-:-:S03]  /*145a0*/  LEA.HI.X.SX32 R201, R12, R0, 0x1, P2 ;  /* 0x000000000cc97211 */ /* 0x000fc600010f0eff */
[----:B------:R-:W4:Y:S01]  /*145b0*/  LDL.LU R14, [R1+0x2b0] ;  /* 0x0002b000010e7983 */ /* 0x000f220000300800 */
[----:B------:R-:W-:-:S03]  /*145c0*/  IADD3 R198, P3, R203, R11, RZ ;  /* 0x0000000bcbc67210 */ /* 0x000fc60007f7e0ff */
[----:B------:R-:W4:Y:S04]  /*145d0*/  LDL.LU R13, [R1+0x2b4] ;  /* 0x0002b400010d7983 */ /* 0x000f280000300800 */
[----:B------:R-:W4:Y:S01]  /*145e0*/  LDL.LU R12, [R1+0x2b8] ;  /* 0x0002b800010c7983 */ /* 0x000f220000300800 */
[----:B------:R-:W-:-:S03]  /*145f0*/  LEA.HI.X.SX32 R199, R11, R0, 0x1, P3 ;  /* 0x000000000bc77211 */ /* 0x000fc600018f0eff */
[----:B------:R-:W4:Y:S01]  /*14600*/  LDL.LU R11, [R1+0x2bc] ;  /* 0x0002bc00010b7983 */ /* 0x000f220000300800 */
[----:B------:R-:W-:-:S04]  /*14610*/  IADD3 R193, P5, R203, R10, RZ ;  /* 0x0000000acbc17210 */ /* 0x000fc80007fbe0ff */
[----:B------:R-:W-:Y:S02]  /*14620*/  LEA.HI.X.SX32 R194, R10, R0, 0x1, P5 ;  /* 0x000000000ac27211 */ /* 0x000fe400028f0eff */
[----:B------:R-:W4:Y:S01]  /*14630*/  LDL.LU R10, [R1+0x2c0] ;  /* 0x0002c000010a7983 */ /* 0x000f220000300800 */
[----:B------:R-:W-:-:S04]  /*14640*/  IADD3 R191, P6, R203, R9, RZ ;  /* 0x00000009cbbf7210 */ /* 0x000fc80007fde0ff */
[----:B------:R-:W-:Y:S02]  /*14650*/  LEA.HI.X.SX32 R192, R9, R0, 0x1, P6 ;  /* 0x0000000009c07211 */ /* 0x000fe400030f0eff */
[----:B------:R-:W4:Y:S01]  /*14660*/  LDL.LU R9, [R1+0x2c4] ;  /* 0x0002c40001097983 */ /* 0x000f220000300800 */
[C---:B------:R-:W-:Y:S02]  /*14670*/  IADD3 R187, P1, R203.reuse, R8, RZ ;  /* 0x00000008cbbb7210 */ /* 0x040fe40007f3e0ff */
[C---:B------:R-:W-:Y:S02]  /*14680*/  IADD3 R195, P4, R203.reuse, R20, RZ ;  /* 0x00000014cbc37210 */ /* 0x040fe40007f9e0ff */
[C---:B------:R-:W-:Y:S02]  /*14690*/  IADD3 R185, P2, R203.reuse, R7, RZ ;  /* 0x00000007cbb97210 */ /* 0x040fe40007f5e0ff */
[-C--:B------:R-:W-:Y:S02]  /*146a0*/  LEA.HI.X.SX32 R188, R8, R0.reuse, 0x1, P1 ;  /* 0x0000000008bc7211 */ /* 0x080fe400008f0eff */
[----:B------:R-:W-:Y:S01]  /*146b0*/  LEA.HI.X.SX32 R197, R20, R0, 0x1, P4 ;  /* 0x0000000014c57211 */ /* 0x000fe200020f0eff */
[----:B------:R-:W4:Y:S01]  /*146c0*/  LDL.LU R8, [R1+0x2c8] ;  /* 0x0002c80001087983 */ /* 0x000f220000300800 */
[----:B------:R-:W-:-:S02]  /*146d0*/  IADD3 R181, P4, R203, R6, RZ ;  /* 0x00000006cbb57210 */ /* 0x000fc40007f9e0ff */
[-C--:B------:R-:W-:Y:S02]  /*146e0*/  LEA.HI.X.SX32 R186, R7, R0.reuse, 0x1, P2 ;  /* 0x0000000007ba7211 */ /* 0x080fe400010f0eff */
[----:B------:R-:W4:Y:S01]  /*146f0*/  LDL.LU R7, [R1+0x2cc] ;  /* 0x0002cc0001077983 */ /* 0x000f220000300800 */
[----:B------:R-:W-:-:S03]  /*14700*/  LEA.HI.X.SX32 R182, R6, R0, 0x1, P4 ;  /* 0x0000000006b67211 */ /* 0x000fc600020f0eff */
[----:B------:R-:W4:Y:S01]  /*14710*/  LDL.LU R6, [R1+0x2d0] ;  /* 0x0002d00001067983 */ /* 0x000f220000300800 */
[----:B------:R-:W-:-:S04]  /*14720*/  IADD3 R189, P0, R203, R19, RZ ;  /* 0x00000013cbbd7210 */ /* 0x000fc80007f1e0ff */
[----:B------:R-:W-:Y:S02]  /*14730*/  LEA.HI.X.SX32 R190, R19, R0, 0x1, P0 ;  /* 0x0000000013be7211 */ /* 0x000fe400000f0eff */
[----:B------:R-:W-:-:S04]  /*14740*/  IADD3 R183, P3, R203, R18, RZ ;  /* 0x00000012cbb77210 */ /* 0x000fc80007f7e0ff */
[----:B------:R-:W-:Y:S02]  /*14750*/  LEA.HI.X.SX32 R184, R18, R0, 0x1, P3 ;  /* 0x0000000012b87211 */ /* 0x000fe400018f0eff */
[----:B--2---:R-:W-:-:S04]  /*14760*/  IADD3 R179, P5, R203, R5, RZ ;  /* 0x00000005cbb37210 */ /* 0x004fc80007fbe0ff */
[----:B------:R-:W-:Y:S02]  /*14770*/  LEA.HI.X.SX32 R180, R5, R0, 0x1, P5 ;  /* 0x0000000005b47211 */ /* 0x000fe400028f0eff */
[----:B------:R-:W2:Y:S01]  /*14780*/  LDL.LU R5, [R1+0x2d4] ;  /* 0x0002d40001057983 */ /* 0x000ea20000300800 */
[----:B---3--:R-:W-:-:S04]  /*14790*/  IADD3 R177, P6, R203, R4, RZ ;  /* 0x00000004cbb17210 */ /* 0x008fc80007fde0ff */
[----:B------:R-:W-:Y:S02]  /*147a0*/  LEA.HI.X.SX32 R178, R4, R0, 0x1, P6 ;  /* 0x0000000004b27211 */ /* 0x000fe400030f0eff */
[----:B------:R-:W3:Y:S01]  /*147b0*/  LDL.LU R4, [R1+0x2d8] ;  /* 0x0002d80001047983 */ /* 0x000ee20000300800 */
[----:B----4-:R-:W-:-:S04]  /*147c0*/  IADD3 R167, P0, R203, R3, RZ ;  /* 0x00000003cba77210 */ /* 0x010fc80007f1e0ff */
[----:B------:R-:W-:Y:S02]  /*147d0*/  LEA.HI.X.SX32 R176, R3, R0, 0x1, P0 ;  /* 0x0000000003b07211 */ /* 0x000fe400000f0eff */
[----:B------:R-:W-:-:S04]  /*147e0*/  IADD3 R165, P1, R203, R17, RZ ;  /* 0x00000011cba57210 */ /* 0x000fc80007f3e0ff */
[----:B------:R-:W-:Y:S02]  /*147f0*/  LEA.HI.X.SX32 R166, R17, R0, 0x1, P1 ;  /* 0x0000000011a67211 */ /* 0x000fe400008f0eff */
[----:B------:R-:W-:-:S05]  /*14800*/  IADD3 R131, P6, R203, R12, RZ ;  /* 0x0000000ccb837210 */ /* 0x000fca0007fde0ff */
[----:B------:R1:W-:Y:S01]  /*14810*/  STL [R1+0x978], R131 ;  /* 0x0009788301007387 */ /* 0x0003e20000100800 */
[----:B------:R-:W-:-:S03]  /*14820*/  IADD3 R129, P0, R203, R11, RZ ;  /* 0x0000000bcb817210 */ /* 0x000fc60007f1e0ff */
[----:B------:R-:W4:Y:S01]  /*14830*/  LDL.LU R3, [R1+0x2dc] ;  /* 0x0002dc0001037983 */ /* 0x000f220000300800 */
[----:B------:R-:W-:-:S03]  /*14840*/  IADD3 R163, P2, R203, R16, RZ ;  /* 0x00000010cba37210 */ /* 0x000fc60007f5e0ff */
[----:B------:R1:W-:Y:S01]  /*14850*/  STL [R1+0x974], R129 ;  /* 0x0009748101007387 */ /* 0x0003e20000100800 */
[----:B------:R-:W-:-:S03]  /*14860*/  IADD3 R127, P1, R203, R10, RZ ;  /* 0x0000000acb7f7210 */ /* 0x000fc60007f3e0ff */
[----:B------:R-:W4:Y:S01]  /*14870*/  LDL.LU R17, [R1+0x2e0] ;  /* 0x0002e00001117983 */ /* 0x000f220000300800 */
[----:B------:R-:W-:-:S03]  /*14880*/  LEA.HI.X.SX32 R251, R16, R0, 0x1, P2 ;  /* 0x0000000010fb7211 */ /* 0x000fc600010f0eff */
[----:B------:R1:W-:Y:S04]  /*14890*/  STL [R1+0x970], R127 ;  /* 0x0009707f01007387 */ /* 0x0003e80000100800 */
[----:B------:R-:W4:Y:S01]  /*148a0*/  LDL.LU R16, [R1+0x2e4] ;  /* 0x0002e40001107983 */ /* 0x000f220000300800 */
[C---:B------:R-:W-:Y:S02]  /*148b0*/  IADD3 R125, P2, R203.reuse, R9, RZ ;  /* 0x00000009cb7d7210 */ /* 0x040fe40007f5e0ff */
[----:B------:R-:W-:-:S03]  /*148c0*/  IADD3 R161, P3, R203, R15, RZ ;  /* 0x0000000fcba17210 */ /* 0x000fc60007f7e0ff */
[----:B------:R1:W-:Y:S02]  /*148d0*/  STL [R1+0x96c], R125 ;  /* 0x00096c7d01007387 */ /* 0x0003e40000100800 */
[----:B-1----:R-:W-:Y:S02]  /*148e0*/  LEA.HI.X.SX32 R131, R15, R0, 0x1, P3 ;  /* 0x000000000f837211 */ /* 0x002fe400018f0eff */
[----:B------:R-:W4:Y:S01]  /*148f0*/  LDL.LU R15, [R1+0x2e8] ;  /* 0x0002e800010f7983 */ /* 0x000f220000300800 */
[C---:B------:R-:W-:Y:S02]  /*14900*/  IADD3 R159, P4, R203.reuse, R14, RZ ;  /* 0x0000000ecb9f7210 */ /* 0x040fe40007f9e0ff */
[C---:B------:R-:W-:Y:S02]  /*14910*/  IADD3 R123, P3, R203.reuse, R8, RZ ;  /* 0x00000008cb7b7210 */ /* 0x040fe40007f7e0ff */
[----:B------:R-:W-:Y:S02]  /*14920*/  IADD3 R157, P5, R203, R13, RZ ;  /* 0x0000000dcb9d7210 */ /* 0x000fe40007fbe0ff */
[----:B------:R-:W-:-:S02]  /*14930*/  LEA.HI.X.SX32 R129, R14, R0, 0x1, P4 ;  /* 0x000000000e817211 */ /* 0x000fc400020f0eff */
[----:B------:R-:W-:Y:S01]  /*14940*/  IADD3 R59, P4, R203, R7, RZ ;  /* 0x00000007cb3b7210 */ /* 0x000fe20007f9e0ff */
[----:B------:R1:W-:Y:S01]  /*14950*/  STL [R1+0x968], R123 ;  /* 0x0009687b01007387 */ /* 0x0003e20000100800 */
[----:B------:R-:W-:Y:S02]  /*14960*/  LEA.HI.X.SX32 R127, R13, R0, 0x1, P5 ;  /* 0x000000000d7f7211 */ /* 0x000fe400028f0eff */
[----:B------:R-:W-:Y:S01]  /*14970*/  IADD3 R58, P5, R203, R6, RZ ;  /* 0x00000006cb3a7210 */ /* 0x000fe20007fbe0ff */
[----:B------:R-:W4:Y:S01]  /*14980*/  LDL.LU R14, [R1+0x2ec] ;  /* 0x0002ec00010e7983 */ /* 0x000f220000300800 */
[----:B------:R-:W-:-:S03]  /*14990*/  LEA.HI.X.SX32 R125, R12, R0, 0x1, P6 ;  /* 0x000000000c7d7211 */ /* 0x000fc600030f0eff */
[----:B------:R1:W-:Y:S04]  /*149a0*/  STL [R1+0x964], R59 ;  /* 0x0009643b01007387 */ /* 0x0003e80000100800 */
[----:B------:R-:W4:Y:S01]  /*149b0*/  LDL.LU R13, [R1+0x2f0] ;  /* 0x0002f000010d7983 */ /* 0x000f220000300800 */
[----:B-1----:R-:W-:-:S03]  /*149c0*/  LEA.HI.X.SX32 R123, R11, R0, 0x1, P0 ;  /* 0x000000000b7b7211 */ /* 0x002fc600000f0eff */
[----:B------:R1:W-:Y:S04]  /*149d0*/  STL [R1+0x960], R58 ;  /* 0x0009603a01007387 */ /* 0x0003e80000100800 */
[----:B------:R-:W4:Y:S01]  /*149e0*/  LDL.LU R12, [R1+0x2f4] ;  /* 0x0002f400010c7983 */ /* 0x000f220000300800 */
[-C--:B------:R-:W-:Y:S02]  /*149f0*/  LEA.HI.X.SX32 R59, R10, R0.reuse, 0x1, P1 ;  /* 0x000000000a3b7211 */ /* 0x080fe400008f0eff */
[----:B-1----:R-:W-:Y:S02]  /*14a00*/  LEA.HI.X.SX32 R58, R9, R0, 0x1, P2 ;  /* 0x00000000093a7211 */ /* 0x002fe400010f0eff */
[----:B--2---:R-:W-:-:S05]  /*14a10*/  IADD3 R57, P6, R203, R5, RZ ;  /* 0x00000005cb397210 */ /* 0x004fca0007fde0ff */
[----:B------:R1:W-:Y:S01]  /*14a20*/  STL [R1+0x95c], R57 ;  /* 0x00095c3901007387 */ /* 0x0003e20000100800 */
[----:B---3--:R-:W-:-:S03]  /*14a30*/  IADD3 R56, P0, R203, R4, RZ ;  /* 0x00000004cb387210 */ /* 0x008fc60007f1e0ff */
[----:B------:R-:W2:Y:S04]  /*14a40*/  LDL.LU R11, [R1+0x2f8] ;  /* 0x0002f800010b7983 */ /* 0x000ea80000300800 */
[----:B------:R3:W-:Y:S04]  /*14a50*/  STL [R1+0x958], R56 ;  /* 0x0009583801007387 */ /* 0x0007e80000100800 */
[----:B------:R-:W2:Y:S01]  /*14a60*/  LDL.LU R10, [R1+0x2fc] ;  /* 0x0002fc00010a7983 */ /* 0x000ea20000300800 */
[----:B-1----:R-:W-:Y:S02]  /*14a70*/  LEA.HI.X.SX32 R57, R8, R0, 0x1, P3 ;  /* 0x0000000008397211 */ /* 0x002fe400018f0eff */
[----:B----4-:R-:W-:-:S05]  /*14a80*/  IADD3 R55, P1, R203, R3, RZ ;  /* 0x00000003cb377210 */ /* 0x010fca0007f3e0ff */
[----:B------:R1:W-:Y:S01]  /*14a90*/  STL [R1+0x954], R55 ;  /* 0x0009543701007387 */ /* 0x0003e20000100800 */
[----:B------:R-:W-:-:S03]  /*14aa0*/  IADD3 R54, P2, R203, R17, RZ ;  /* 0x00000011cb367210 */ /* 0x000fc60007f5e0ff */
[----:B------:R-:W4:Y:S04]  /*14ab0*/  LDL.LU R9, [R1+0x300] ;  /* 0x0003000001097983 */ /* 0x000f280000300800 */
[----:B------:R1:W-:Y:S01]  /*14ac0*/  STL [R1+0x950], R54 ;  /* 0x0009503601007387 */ /* 0x0003e20000100800 */
[----:B------:R-:W-:-:S03]  /*14ad0*/  IADD3 R53, P3, R203, R16, RZ ;  /* 0x00000010cb357210 */ /* 0x000fc60007f7e0ff */
[----:B------:R-:W4:Y:S01]  /*14ae0*/  LDL.LU R8, [R1+0x304] ;  /* 0x0003040001087983 */ /* 0x000f220000300800 */
[----:B---3--:R-:W-:-:S03]  /*14af0*/  LEA.HI.X.SX32 R56, R7, R0, 0x1, P4 ;  /* 0x0000000007387211 */ /* 0x008fc600020f0eff */
[----:B------:R3:W-:Y:S04]  /*14b00*/  STL [R1+0x94c], R53 ;  /* 0x00094c3501007387 */ /* 0x0007e80000100800 */
[----:B------:R-:W4:Y:S01]  /*14b10*/  LDL.LU R7, [R1+0x308] ;  /* 0x0003080001077983 */ /* 0x000f220000300800 */
[----:B------:R-:W-:Y:S02]  /*14b20*/  IADD3 R52, P4, R203, R15, RZ ;  /* 0x0000000fcb347210 */ /* 0x000fe40007f9e0ff */
[----:B-1----:R-:W-:-:S03]  /*14b30*/  LEA.HI.X.SX32 R55, R6, R0, 0x1, P5 ;  /* 0x0000000006377211 */ /* 0x002fc600028f0eff */
[----:B------:R1:W-:Y:S04]  /*14b40*/  STL [R1+0x948], R52 ;  /* 0x0009483401007387 */ /* 0x0003e80000100800 */
[----:B------:R-:W4:Y:S01]  /*14b50*/  LDL.LU R6, [R1+0x30c] ;  /* 0x00030c0001067983 */ /* 0x000f220000300800 */
[----:B------:R-:W-:Y:S02]  /*14b60*/  LEA.HI.X.SX32 R54, R5, R0, 0x1, P6 ;  /* 0x0000000005367211 */ /* 0x000fe400030f0eff */
[----:B------:R-:W-:Y:S02]  /*14b70*/  IADD3 R51, P5, R203, R14, RZ ;  /* 0x0000000ecb337210 */ /* 0x000fe40007fbe0ff */
[----:B---3--:R-:W-:-:S03]  /*14b80*/  LEA.HI.X.SX32 R53, R4, R0, 0x1, P0 ;  /* 0x0000000004357211 */ /* 0x008fc600000f0eff */
[----:B------:R3:W-:Y:S01]  /*14b90*/  STL [R1+0x944], R51 ;  /* 0x0009443301007387 */ /* 0x0007e20000100800 */
[----:B------:R-:W-:-:S03]  /*14ba0*/  IADD3 R50, P6, R203, R13, RZ ;  /* 0x0000000dcb327210 */ /* 0x000fc60007fde0ff */
[----:B------:R-:W4:Y:S01]  /*14bb0*/  LDL.LU R5, [R1+0x310] ;  /* 0x0003100001057983 */ /* 0x000f220000300800 */
[----:B-1----:R-:W-:-:S03]  /*14bc0*/  LEA.HI.X.SX32 R52, R3, R0, 0x1, P1 ;  /* 0x0000000003347211 */ /* 0x002fc600008f0eff */
[----:B------:R1:W-:Y:S01]  /*14bd0*/  STL [R1+0x940], R50 ;  /* 0x0009403201007387 */ /* 0x0003e20000100800 */
[----:B------:R-:W-:-:S03]  /*14be0*/  IADD3 R49, P0, R203, R12, RZ ;  /* 0x0000000ccb317210 */ /* 0x000fc60007f1e0ff */
[----:B------:R-:W4:Y:S01]  /*14bf0*/  LDL.LU R4, [R1+0x314] ;  /* 0x0003140001047983 */ /* 0x000f220000300800 */
[----:B---3--:R-:W-:-:S03]  /*14c00*/  LEA.HI.X.SX32 R51, R17, R0, 0x1, P2 ;  /* 0x0000000011337211 */ /* 0x008fc600010f0eff */
[----:B------:R3:W-:Y:S04]  /*14c10*/  STL [R1+0x93c], R49 ;  /* 0x00093c3101007387 */ /* 0x0007e80000100800 */
[----:B------:R-:W4:Y:S01]  /*14c20*/  LDL.LU R3, [R1+0x318] ;  /* 0x0003180001037983 */ /* 0x000f220000300800 */
[-C--:B-1----:R-:W-:Y:S02]  /*14c30*/  LEA.HI.X.SX32 R50, R16, R0.reuse, 0x1, P3 ;  /* 0x0000000010327211 */ /* 0x082fe400018f0eff */
[----:B---3--:R-:W-:Y:S02]  /*14c40*/  LEA.HI.X.SX32 R49, R15, R0, 0x1, P4 ;  /* 0x000000000f317211 */ /* 0x008fe400020f0eff */
[----:B--2---:R-:W-:-:S05]  /*14c50*/  IADD3 R48, P1, R203, R11, RZ ;  /* 0x0000000bcb307210 */ /* 0x004fca0007f3e0ff */
[----:B------:R1:W-:Y:S01]  /*14c60*/  STL [R1+0x938], R48 ;  /* 0x0009383001007387 */ /* 0x0003e20000100800 */
[----:B------:R-:W-:-:S03]  /*14c70*/  IADD3 R47, P2, R203, R10, RZ ;  /* 0x0000000acb2f7210 */ /* 0x000fc60007f5e0ff */
        /* <DEDUP_REMOVED lines=18> */
[-C--:B------:R-:W-:Y:S02]  /*14da0*/  LEA.HI.X.SX32 R45, R11, R0.reuse, 0x1, P1 ;  /* 0x000000000b2d7211 */ /* 0x080fe400008f0eff */
        /* <DEDUP_REMOVED lines=99> */
[----:B------:R-:W4:Y:S04]  /*153e0*/  LDL.LU R208, [R1+0x394] ;  /* 0x0003940001d07983 */ /* 0x000f280000300800 */
[----:B------:R1:W-:Y:S04]  /*153f0*/  STL [R1+0x8bc], R17 ;  /* 0x0008bc1101007387 */ /* 0x0003e80000100800 */
[----:B------:R-:W4:Y:S01]  /*15400*/  LDL.LU R124, [R1+0x398] ;  /* 0x00039800017c7983 */ /* 0x000f220000300800 */
[----:B---3--:R-:W-:Y:S02]  /*15410*/  LEA.HI.X.SX32 R20, R16, R0, 0x1, P5 ;  /* 0x0000000010147211 */ /* 0x008fe400028f0eff */
[----:B------:R-:W-:-:S05]  /*15420*/  IADD3 R16, P5, R203, R9, RZ ;  /* 0x00000009cb107210 */ /* 0x000fca0007fbe0ff */
[----:B------:R3:W-:Y:S04]  /*15430*/  STL [R1+0x8b8], R16 ;  /* 0x0008b81001007387 */ /* 0x0007e80000100800 */
[----:B------:R-:W4:Y:S01]  /*15440*/  LDL.LU R126, [R1+0x39c] ;  /* 0x00039c00017e7983 */ /* 0x000f220000300800 */
[----:B-1----:R-:W-:Y:S02]  /*15450*/  LEA.HI.X.SX32 R19, R15, R0, 0x1, P6 ;  /* 0x000000000f137211 */ /* 0x002fe400030f0eff */
[----:B------:R-:W-:Y:S02]  /*15460*/  IADD3 R15, P6, R203, R8, RZ ;  /* 0x00000008cb0f7210 */ /* 0x000fe40007fde0ff */
[-C--:B------:R-:W-:Y:S02]  /*15470*/  LEA.HI.X.SX32 R18, R14, R0.reuse, 0x1, P0 ;  /* 0x000000000e127211 */ /* 0x080fe400000f0eff */
[----:B------:R-:W-:Y:S01]  /*15480*/  LEA.HI.X.SX32 R17, R13, R0, 0x1, P1 ;  /* 0x000000000d117211 */ /* 0x000fe200008f0eff */
[----:B------:R1:W-:Y:S01]  /*15490*/  STL [R1+0x8b4], R15 ;  /* 0x0008b40f01007387 */ /* 0x0003e20000100800 */
[----:B------:R-:W-:-:S03]  /*154a0*/  IADD3 R14, P0, R203, R7, RZ ;  /* 0x00000007cb0e7210 */ /* 0x000fc60007f1e0ff */
[----:B------:R-:W4:Y:S01]  /*154b0*/  LDL.LU R128, [R1+0x3a0] ;  /* 0x0003a00001807983 */ /* 0x000f220000300800 */
[----:B---3--:R-:W-:-:S03]  /*154c0*/  LEA.HI.X.SX32 R16, R12, R0, 0x1, P2 ;  /* 0x000000000c107211 */ /* 0x008fc600010f0eff */
[----:B------:R3:W-:Y:S01]  /*154d0*/  STL [R1+0x8b0], R14 ;  /* 0x0008b00e01007387 */ /* 0x0007e20000100800 */
[----:B------:R-:W-:-:S03]  /*154e0*/  IADD3 R13, P1, R203, R6, RZ ;  /* 0x00000006cb0d7210 */ /* 0x000fc60007f3e0ff */
[----:B------:R-:W4:Y:S01]  /*154f0*/  LDL.LU R130, [R1+0x3a4] ;  /* 0x0003a40001827983 */ /* 0x000f220000300800 */
[----:B-1----:R-:W-:-:S03]  /*15500*/  LEA.HI.X.SX32 R15, R11, R0, 0x1, P3 ;  /* 0x000000000b0f7211 */ /* 0x002fc600018f0eff */
[----:B------:R1:W-:Y:S04]  /*15510*/  STL [R1+0x8ac], R13 ;  /* 0x0008ac0d01007387 */ /* 0x0003e80000100800 */
[----:B------:R-:W4:Y:S01]  /*15520*/  LDL.LU R156, [R1+0x3a8] ;  /* 0x0003a800019c7983 */ /* 0x000f220000300800 */
[-C--:B---3--:R-:W-:Y:S02]  /*15530*/  LEA.HI.X.SX32 R14, R10, R0.reuse, 0x1, P4 ;  /* 0x000000000a0e7211 */ /* 0x088fe400020f0eff */
[----:B-1----:R-:W-:Y:S02]  /*15540*/  LEA.HI.X.SX32 R13, R9, R0, 0x1, P5 ;  /* 0x00000000090d7211 */ /* 0x002fe400028f0eff */
        /* <DEDUP_REMOVED lines=32> */
[----:B------:R1:W-:Y:S01]  /*15750*/  STL [R1+0x888], R4 ;  /* 0x0008880401007387 */ /* 0x0003e20000100800 */
        /* <DEDUP_REMOVED lines=21> */
[----:B------:R-:W4:Y:S04]  /*158b0*/  LDL.LU R217, [R1+0x3e0] ;  /* 0x0003e00001d97983 */ /* 0x000f280000300800 */
[----:B------:R-:W4:Y:S01]  /*158c0*/  LDL.LU R216, [R1+0x3e4] ;  /* 0x0003e40001d87983 */ /* 0x000f220000300800 */
[----:B-1----:R-:W-:Y:S02]  /*158d0*/  LEA.HI.X.SX32 R124, R156, R0, 0x1, P3 ;  /* 0x000000009c7c7211 */ /* 0x002fe400018f0eff */
[----:B------:R-:W-:-:S02]  /*158e0*/  IADD3 R156, P3, R203, R224, RZ ;  /* 0x000000e0cb9c7210 */ /* 0x000fc40007f7e0ff */
[-C--:B------:R-:W-:Y:S02]  /*158f0*/  LEA.HI.X.SX32 R126, R158, R0.reuse, 0x1, P4 ;  /* 0x000000009e7e7211 */ /* 0x080fe400020f0eff */
[----:B------:R-:W-:Y:S01]  /*15900*/  IADD3 R158, P4, R203, R223, RZ ;  /* 0x000000dfcb9e7210 */ /* 0x000fe20007f9e0ff */
[----:B------:R1:W-:Y:S01]  /*15910*/  STL [R1+0x86c], R156 ;  /* 0x00086c9c01007387 */ /* 0x0003e20000100800 */
[----:B------:R-:W-:-:S03]  /*15920*/  LEA.HI.X.SX32 R128, R160, R0, 0x1, P5 ;  /* 0x00000000a0807211 */ /* 0x000fc600028f0eff */
[----:B------:R-:W4:Y:S04]  /*15930*/  LDL.LU R210, [R1+0x3e8] ;  /* 0x0003e80001d27983 */ /* 0x000f280000300800 */
[----:B------:R1:W-:Y:S04]  /*15940*/  STL [R1+0x868], R158 ;  /* 0x0008689e01007387 */ /* 0x0003e80000100800 */
[----:B------:R-:W4:Y:S04]  /*15950*/  LDL.LU R214, [R1+0x3ec] ;  /* 0x0003ec0001d67983 */ /* 0x000f280000300800 */
[----:B------:R-:W4:Y:S01]  /*15960*/  LDL.LU R212, [R1+0x3f0] ;  /* 0x0003f00001d47983 */ /* 0x000f220000300800 */
[----:B---3--:R-:W-:-:S02]  /*15970*/  LEA.HI.X.SX32 R130, R162, R0, 0x1, P6 ;  /* 0x00000000a2827211 */ /* 0x008fc400030f0eff */
[-C--:B-1----:R-:W-:Y:S02]  /*15980*/  LEA.HI.X.SX32 R156, R196, R0.reuse, 0x1, P0 ;  /* 0x00000000c49c7211 */ /* 0x082fe400000f0eff */
[-C--:B------:R-:W-:Y:S02]  /*15990*/  LEA.HI.X.SX32 R158, R226, R0.reuse, 0x1, P1 ;  /* 0x00000000e29e7211 */ /* 0x080fe400008f0eff */
[----:B------:R-:W-:Y:S02]  /*159a0*/  LEA.HI.X.SX32 R60, R223, R0, 0x1, P4 ;  /* 0x00000000df3c7211 */ /* 0x000fe400020f0eff */
[----:B--2---:R-:W-:-:S05]  /*159b0*/  IADD3 R160, P5, R203, R222, RZ ;  /* 0x000000decba07210 */ /* 0x004fca0007fbe0ff */
[----:B------:R1:W-:Y:S01]  /*159c0*/  STL [R1+0x864], R160 ;  /* 0x000864a001007387 */ /* 0x0003e20000100800 */
[----:B------:R-:W-:-:S03]  /*159d0*/  IADD3 R162, P6, R203, R221, RZ ;  /* 0x000000ddcba27210 */ /* 0x000fc60007fde0ff */
[----:B------:R-:W2:Y:S04]  /*159e0*/  LDL.LU R208, [R1+0x3f4] ;  /* 0x0003f40001d07983 */ /* 0x000ea80000300800 */
[----:B------:R-:W-:Y:S04]  /*159f0*/  STL [R1+0x860], R162 ;  /* 0x000860a201007387 */ /* 0x000fe80000100800 */
[----:B------:R-:W3:Y:S01]  /*15a00*/  LDL.LU R196, [R1+0x3f8] ;  /* 0x0003f80001c47983 */ /* 0x000ee20000300800 */
[----:B-1----:R-:W-:Y:S02]  /*15a10*/  LEA.HI.X.SX32 R160, R225, R0, 0x1, P2 ;  /* 0x00000000e1a07211 */ /* 0x002fe400010f0eff */
[----:B----4-:R-:W-:-:S05]  /*15a20*/  IADD3 R164, P0, R203, R220, RZ ;  /* 0x000000dccba47210 */ /* 0x010fca0007f1e0ff */
[----:B------:R1:W-:Y:S01]  /*15a30*/  STL [R1+0x858], R164 ;  /* 0x000858a401007387 */ /* 0x0003e20000100800 */
[----:B------:R-:W-:-:S03]  /*15a40*/  IADD3 R246, P1, R203, R219, RZ ;  /* 0x000000dbcbf67210 */ /* 0x000fc60007f3e0ff */
[----:B------:R-:W4:Y:S04]  /*15a50*/  LDL.LU R233, [R1+0x3fc] ;  /* 0x0003fc0001e97983 */ /* 0x000f280000300800 */
[----:B------:R-:W-:Y:S01]  /*15a60*/  STL [R1+0x85c], R246 ;  /* 0x00085cf601007387 */ /* 0x000fe20000100800 */
[----:B------:R-:W-:-:S03]  /*15a70*/  IADD3 R247, P2, R203, R218, RZ ;  /* 0x000000dacbf77210 */ /* 0x000fc60007f5e0ff */
[----:B------:R-:W4:Y:S04]  /*15a80*/  LDL.LU R232, [R1+0x400] ;  /* 0x0004000001e87983 */ /* 0x000f280000300800 */
[----:B------:R1:W-:Y:S04]  /*15a90*/  STL [R1+0x854], R247 ;  /* 0x000854f701007387 */ /* 0x0003e80000100800 */
[----:B------:R-:W4:Y:S04]  /*15aa0*/  LDL.LU R231, [R1+0x404] ;  /* 0x0004040001e77983 */ /* 0x000f280000300800 */
[----:B------:R-:W4:Y:S01]  /*15ab0*/  LDL.LU R230, [R1+0x408] ;  /* 0x0004080001e67983 */ /* 0x000f220000300800 */
[----:B------:R-:W-:-:S03]  /*15ac0*/  IADD3 R249, P4, R203, R216, RZ ;  /* 0x000000d8cbf97210 */ /* 0x000fc60007f9e0ff */
[----:B------:R1:W-:Y:S04]  /*15ad0*/  STL [R1+0x4cc], R60 ;  /* 0x0004cc3c01007387 */ /* 0x0003e80000100800 */
[----:B------:R1:W-:Y:S04]  /*15ae0*/  STL [R1+0x850], R249 ;  /* 0x000850f901007387 */ /* 0x0003e80000100800 */
[----:B------:R-:W4:Y:S04]  /*15af0*/  LDL.LU R229, [R1+0x40c] ;  /* 0x00040c0001e57983 */ /* 0x000f280000300800 */
[----:B------:R-:W4:Y:S01]  /*15b00*/  LDL.LU R228, [R1+0x410] ;  /* 0x0004100001e47983 */ /* 0x000f220000300800 */
[----:B-1----:R-:W-:-:S02]  /*15b10*/  LEA.HI.X.SX32 R164, R221, R0, 0x1, P6 ;  /* 0x00000000dda47211 */ /* 0x002fc400030f0eff */
[----:B------:R-:W-:Y:S02]  /*15b20*/  LEA.HI.X.SX32 R247, R220, R0, 0x1, P0 ;  /* 0x00000000dcf77211 */ /* 0x000fe400000f0eff */
[C---:B------:R-:W-:Y:S02]  /*15b30*/  IADD3 R60, P6, R203.reuse, R214, RZ ;  /* 0x000000d6cb3c7210 */ /* 0x040fe40007fde0ff */
[----:B------:R-:W-:-:S03]  /*15b40*/  IADD3 R61, P0, R203, R212, RZ ;  /* 0x000000d4cb3d7210 */ /* 0x000fc60007f1e0ff */
[----:B------:R-:W-:Y:S01]  /*15b50*/  STL [R1+0x4], R60 ;  /* 0x0000043c01007387 */ /* 0x000fe20000100800 */
[----:B------:R-:W-:-:S03]  /*15b60*/  LEA.HI.X.SX32 R249, R219, R0, 0x1, P1 ;  /* 0x00000000dbf97211 */ /* 0x000fc600008f0eff */
[----:B------:R1:W-:Y:S04]  /*15b70*/  STL [R1+0xc], R61 ;  /* 0x00000c3d01007387 */ /* 0x0003e80000100800 */
[----:B------:R-:W4:Y:S01]  /*15b80*/  LDL.LU R226, [R1+0x414] ;  /* 0x0004140001e27983 */ /* 0x000f220000300800 */
[-C--:B------:R-:W-:Y:S02]  /*15b90*/  LEA.HI.X.SX32 R162, R224, R0.reuse, 0x1, P3 ;  /* 0x00000000e0a27211 */ /* 0x080fe400018f0eff */
[----:B------:R-:W-:Y:S02]  /*15ba0*/  IADD3 R248, P3, R203, R217, RZ ;  /* 0x000000d9cbf87210 */ /* 0x000fe40007f7e0ff */
[-C--:B-1----:R-:W-:Y:S02]  /*15bb0*/  LEA.HI.X.SX32 R61, R218, R0.reuse, 0x1, P2 ;  /* 0x00000000da3d7211 */ /* 0x082fe400010f0eff */
[----:B------:R-:W-:-:S02]  /*15bc0*/  LEA.HI.X.SX32 R246, R222, R0, 0x1, P5 ;  /* 0x00000000def67211 */ /* 0x000fc400028f0eff */
[C---:B------:R-:W-:Y:S02]  /*15bd0*/  IADD3 R250, P5, R203.reuse, R210, RZ ;  /* 0x000000d2cbfa7210 */ /* 0x040fe40007fbe0ff */
[----:B--2---:R-:W-:-:S05]  /*15be0*/  IADD3 R60, P1, R203, R208, RZ ;  /* 0x000000d0cb3c7210 */ /* 0x004fca0007f3e0ff */
[----:B------:R3:W-:Y:S04]  /*15bf0*/  STL [R1+0x10], R60 ;  /* 0x0000103c01007387 */ /* 0x0007e80000100800 */
[----:B------:R-:W2:Y:S01]  /*15c00*/  LDL.LU R225, [R1+0x418] ;  /* 0x0004180001e17983 */ /* 0x000ea20000300800 */
[----:B---3--:R-:W-:-:S03]  /*15c10*/  IADD3 R60, P2, R203, R196, RZ ;  /* 0x000000c4cb3c7210 */ /* 0x008fc60007f5e0ff */
[----:B------:R1:W-:Y:S04]  /*15c20*/  STL [R1+0x4e0], R61 ;  /* 0x0004e03d01007387 */ /* 0x0003e80000100800 */
[----:B------:R-:W3:Y:S04]  /*15c30*/  LDL.LU R224, [R1+0x41c] ;  /* 0x00041c0001e07983 */ /* 0x000ee80000300800 */
[----:B------:R4:W-:Y:S01]  /*15c40*/  STL [R1+0x14], R60 ;  /* 0x0000143c01007387 */ /* 0x0009e20000100800 */
[----:B-1----:R-:W-:-:S03]  /*15c50*/  LEA.HI.X.SX32 R61, R217, R0, 0x1, P3 ;  /* 0x00000000d93d7211 */ /* 0x002fc600018f0eff */
[----:B------:R-:W3:Y:S04]  /*15c60*/  LDL.LU R223, [R1+0x420] ;  /* 0x0004200001df7983 */ /* 0x000ee80000300800 */
[----:B------:R1:W-:Y:S04]  /*15c70*/  STL [R1+0x4e4], R61 ;  /* 0x0004e43d01007387 */ /* 0x0003e80000100800 */
[----:B------:R-:W3:Y:S01]  /*15c80*/  LDL.LU R222, [R1+0x424] ;  /* 0x0004240001de7983 */ /* 0x000ee20000300800 */
[----:B----4-:R-:W-:Y:S02]  /*15c90*/  IADD3 R60, P3, R203, R233, RZ ;  /* 0x000000e9cb3c7210 */ /* 0x010fe40007f7e0ff */
[----:B-1----:R-:W-:-:S03]  /*15ca0*/  LEA.HI.X.SX32 R61, R216, R0, 0x1, P4 ;  /* 0x00000000d83d7211 */ /* 0x002fc600020f0eff */
[----:B------:R1:W-:Y:S04]  /*15cb0*/  STL [R1+0x1c], R60 ;  /* 0x00001c3c01007387 */ /* 0x0003e80000100800 */
[----:B------:R-:W4:Y:S04]  /*15cc0*/  LDL.LU R221, [R1+0x428] ;  /* 0x0004280001dd7983 */ /* 0x000f280000300800 */
[----:B------:R1:W-:Y:S02]  /*15cd0*/  STL [R1+0x4e8], R61 ;  /* 0x0004e83d01007387 */ /* 0x0003e40000100800 */
[----:B-1----:R-:W-:-:S02]  /*15ce0*/  IADD3 R60, P4, R203, R232, RZ ;  /* 0x000000e8cb3c7210 */ /* 0x002fc40007f9e0ff */
[----:B------:R-:W4:Y:S04]  /*15cf0*/  LDL.LU R220, [R1+0x42c] ;  /* 0x00042c0001dc7983 */ /* 0x000f280000300800 */
[----:B------:R1:W-:Y:S01]  /*15d00*/  STL [R1+0x20], R60 ;  /* 0x0000203c01007387 */ /* 0x0003e20000100800 */
[----:B------:R-:W-:-:S03]  /*15d10*/  LEA.HI.X.SX32 R61, R210, R0, 0x1, P5 ;  /* 0x00000000d23d7211 */ /* 0x000fc600028f0eff */
[----:B------:R-:W4:Y:S01]  /*15d20*/  LDL.LU R219, [R1+0x430] ;  /* 0x0004300001db7983 */ /* 0x000f220000300800 */
[----:B-1----:R-:W-:-:S03]  /*15d30*/  IADD3 R60, P5, R203, R231, RZ ;  /* 0x000000e7cb3c7210 */ /* 0x002fc60007fbe0ff */
[----:B------:R1:W-:Y:S04]  /*15d40*/  STL [R1+0x4ec], R61 ;  /* 0x0004ec3d01007387 */ /* 0x0003e80000100800 */
[----:B------:R-:W4:Y:S04]  /*15d50*/  LDL.LU R210, [R1+0x434] ;  /* 0x0004340001d27983 */ /* 0x000f280000300800 */
[----:B------:R1:W-:Y:S02]  /*15d60*/  STL [R1+0x24], R60 ;  /* 0x0000243c01007387 */ /* 0x0003e40000100800 */
[----:B-1----:R-:W-:-:S02]  /*15d70*/  LEA.HI.X.SX32 R61, R214, R0, 0x1, P6 ;  /* 0x00000000d63d7211 */ /* 0x002fc400030f0eff */
[----:B------:R-:W4:Y:S04]  /*15d80*/  LDL.LU R218, [R1+0x438] ;  /* 0x0004380001da7983 */ /* 0x000f280000300800 */
[----:B------:R1:W-:Y:S01]  /*15d90*/  STL [R1+0x4f0], R61 ;  /* 0x0004f03d01007387 */ /* 0x0003e20000100800 */
[----:B------:R-:W-:-:S03]  /*15da0*/  IADD3 R60, P6, R203, R230, RZ ;  /* 0x000000e6cb3c7210 */ /* 0x000fc60007fde0ff */
[----:B------:R-:W4:Y:S01]  /*15db0*/  LDL.LU R217, [R1+0x43c] ;  /* 0x00043c0001d97983 */ /* 0x000f220000300800 */
[----:B-1----:R-:W-:-:S03]  /*15dc0*/  LEA.HI.X.SX32 R61, R212, R0, 0x1, P0 ;  /* 0x00000000d43d7211 */ /* 0x002fc600000f0eff */
[----:B------:R1:W-:Y:S04]  /*15dd0*/  STL [R1+0x2c], R60 ;  /* 0x00002c3c01007387 */ /* 0x0003e80000100800 */
[----:B------:R-:W4:Y:S04]  /*15de0*/  LDL.LU R216, [R1+0x440] ;  /* 0x0004400001d87983 */ /* 0x000f280000300800 */
[----:B------:R1:W-:Y:S04]  /*15df0*/  STL [R1+0x4f4], R61 ;  /* 0x0004f43d01007387 */ /* 0x0003e80000100800 */
[----:B------:R-:W4:Y:S01]  /*15e00*/  LDL.LU R214, [R1+0x444] ;  /* 0x0004440001d67983 */ /* 0x000f220000300800 */
[----:B-1----:R-:W-:-:S02]  /*15e10*/  IADD3 R60, P0, R203, R229, RZ ;  /* 0x000000e5cb3c7210 */ /* 0x002fc40007f1e0ff */
[----:B------:R-:W-:-:S03]  /*15e20*/  LEA.HI.X.SX32 R61, R208, R0, 0x1, P1 ;  /* 0x00000000d03d7211 */ /* 0x000fc600008f0eff */
[----:B------:R1:W-:Y:S04]  /*15e30*/  STL [R1+0x30], R60 ;  /* 0x0000303c01007387 */ /* 0x0003e80000100800 */
[----:B------:R-:W4:Y:S01]  /*15e40*/  LDL.LU R212, [R1+0x448] ;  /* 0x0004480001d47983 */ /* 0x000f220000300800 */
[----:B-1----:R-:W-:-:S03]  /*15e50*/  IADD3 R60, P1, R203, R228, RZ ;  /* 0x000000e4cb3c7210 */ /* 0x002fc60007f3e0ff */
[----:B------:R1:W-:Y:S04]  /*15e60*/  STL [R1+0x4f8], R61 ;  /* 0x0004f83d01007387 */ /* 0x0003e80000100800 */
[----:B------:R-:W4:Y:S04]  /*15e70*/  LDL.LU R208, [R1+0x44c] ;  /* 0x00044c0001d07983 */ /* 0x000f280000300800 */
[----:B------:R1:W-:Y:S02]  /*15e80*/  STL [R1+0x38], R60 ;  /* 0x0000383c01007387 */ /* 0x0003e40000100800 */
[----:B-1----:R-:W-:-:S02]  /*15e90*/  LEA.HI.X.SX32 R61, R196, R0, 0x1, P2 ;  /* 0x00000000c43d7211 */ /* 0x002fc400010f0eff */
[----:B------:R-:W4:Y:S01]  /*15ea0*/  LDL.LU R196, [R1+0x450] ;  /* 0x0004500001c47983 */ /* 0x000f220000300800 */
[----:B------:R-:W-:Y:S02]  /*15eb0*/  LEA.HI.X.SX32 R62, R233, R0, 0x1, P3 ;  /* 0x00000000e93e7211 */ /* 0x000fe400018f0eff */
[----:B------:R-:W-:Y:S01]  /*15ec0*/  IADD3 R60, P2, R203, R226, RZ ;  /* 0x000000e2cb3c7210 */ /* 0x000fe20007f5e0ff */
[----:B------:R-:W-:Y:S04]  /*15ed0*/  STL [R1+0x4fc], R61 ;  /* 0x0004fc3d01007387 */ /* 0x000fe80000100800 */
[----:B------:R1:W-:Y:S04]  /*15ee0*/  STL [R1+0x3c], R60 ;  /* 0x00003c3c01007387 */ /* 0x0003e80000100800 */
[----:B------:R3:W-:Y:S01]  /*15ef0*/  STL [R1+0x500], R62 ;  /* 0x0005003e01007387 */ /* 0x0007e20000100800 */
[----:B-1----:R-:W-:-:S02]  /*15f00*/  LEA.HI.X.SX32 R60, R232, R0, 0x1, P4 ;  /* 0x00000000e83c7211 */ /* 0x002fc400020f0eff */
[----:B--2---:R-:W-:-:S05]  /*15f10*/  IADD3 R61, P3, R203, R225, RZ ;  /* 0x000000e1cb3d7210 */ /* 0x004fca0007f7e0ff */
[----:B------:R1:W-:Y:S04]  /*15f20*/  STL [R1+0x40], R61 ;  /* 0x0000403d01007387 */ /* 0x0003e80000100800 */
[----:B------:R2:W-:Y:S01]  /*15f30*/  STL [R1+0x504], R60 ;  /* 0x0005043c01007387 */ /* 0x0005e20000100800 */
[----:B---3--:R-:W-:Y:S02]  /*15f40*/  IADD3 R62, P4, R203, R224, RZ ;  /* 0x000000e0cb3e7210 */ /* 0x008fe40007f9e0ff */
[----:B-1----:R-:W-:-:S03]  /*15f50*/  LEA.HI.X.SX32 R61, R231, R0, 0x1, P5 ;  /* 0x00000000e73d7211 */ /* 0x002fc600028f0eff */
[----:B------:R1:W-:Y:S01]  /*15f60*/  STL [R1+0x48], R62 ;  /* 0x0000483e01007387 */ /* 0x0003e20000100800 */
[----:B--2---:R-:W-:-:S03]  /*15f70*/  IADD3 R60, P5, R203, R223, RZ ;  /* 0x000000dfcb3c7210 */ /* 0x004fc60007fbe0ff */
[----:B------:R2:W-:Y:S04]  /*15f80*/  STL [R1+0x508], R61 ;  /* 0x0005083d01007387 */ /* 0x0005e80000100800 */
[----:B------:R3:W-:Y:S01]  /*15f90*/  STL [R1+0x50], R60 ;  /* 0x0000503c01007387 */ /* 0x0007e20000100800 */
[----:B-1----:R-:W-:Y:S02]  /*15fa0*/  LEA.HI.X.SX32 R62, R230, R0, 0x1, P6 ;  /* 0x00000000e63e7211 */ /* 0x002fe400030f0eff */
[----:B--2---:R-:W-:-:S03]  /*15fb0*/  IADD3 R61, P6, R203, R222, RZ ;  /* 0x000000decb3d7210 */ /* 0x004fc60007fde0ff */
[----:B------:R4:W-:Y:S01]  /*15fc0*/  STL [R1+0x50c], R62 ;  /* 0x00050c3e01007387 */ /* 0x0009e20000100800 */
[----:B---3--:R-:W-:-:S03]  /*15fd0*/  LEA.HI.X.SX32 R60, R229, R0, 0x1, P0 ;  /* 0x00000000e53c7211 */ /* 0x008fc600000f0eff */
[----:B------:R1:W-:Y:S04]  /*15fe0*/  STL [R1+0x54], R61 ;  /* 0x0000543d01007387 */ /* 0x0003e80000100800 */
[----:B------:R2:W-:Y:S01]  /*15ff0*/  STL [R1+0x510], R60 ;  /* 0x0005103c01007387 */ /* 0x0005e20000100800 */
[----:B----4-:R-:W-:Y:S02]  /*16000*/  IADD3 R62, P0, R203, R221, RZ ;  /* 0x000000ddcb3e7210 */ /* 0x010fe40007f1e0ff */
        /* <DEDUP_REMOVED lines=11> */
[----:B-1----:R-:W-:Y:S02]  /*160c0*/  IADD3 R62, P3, R203, R210, RZ ;  /* 0x000000d2cb3e7210 */ /* 0x002fe40007f7e0ff */
[----:B--2---:R-:W-:-:S03]  /*160d0*/  LEA.HI.X.SX32 R61, R224, R0, 0x1, P4 ;  /* 0x00000000e03d7211 */ /* 0x004fc600020f0eff */
[----:B------:R1:W-:Y:S01]  /*160e0*/  STL [R1+0x70], R62 ;  /* 0x0000703e01007387 */ /* 0x0003e20000100800 */
[----:B---3--:R-:W-:-:S03]  /*160f0*/  IADD3 R60, P4, R203, R218, RZ ;  /* 0x000000dacb3c7210 */ /* 0x008fc60007f9e0ff */
        /* <DEDUP_REMOVED lines=10> */
[----:B------:R-:W-:Y:S01]  /*161a0*/  STL [R1+0x88], R62 ;  /* 0x0000883e01007387 */ /* 0x000fe20000100800 */
[----:B---3--:R-:W-:-:S03]  /*161b0*/  IADD3 R60, P0, R203, R214, RZ ;  /* 0x000000d6cb3c7210 */ /* 0x008fc60007f1e0ff */
[----:B------:R-:W-:Y:S04]  /*161c0*/  STL [R1+0x52c], R61 ;  /* 0x00052c3d01007387 */ /* 0x000fe80000100800 */
[----:B------:R1:W-:Y:S02]  /*161d0*/  STL [R1+0x384], R60 ;  /* 0x0003843c01007387 */ /* 0x0003e40000100800 */
[-C--:B-1----:R-:W-:Y:S02]  /*161e0*/  LEA.HI.X.SX32 R60, R219, R0.reuse, 0x1, P2 ;  /* 0x00000000db3c7211 */ /* 0x082fe400010f0eff */
[----:B------:R-:W1:Y:S01]  /*161f0*/  S2R R219, SR_TID.X ;  /* 0x0000000000db7919 */ /* 0x000e620000002100 */
[-C--:B------:R-:W-:Y:S02]  /*16200*/  LEA.HI.X.SX32 R64, R217, R0.reuse, 0x1, P5 ;  /* 0x00000000d9407211 */ /* 0x080fe400028f0eff */
[----:B------:R-:W-:-:S02]  /*16210*/  LEA.HI.X.SX32 R62, R220, R0, 0x1, P1 ;  /* 0x00000000dc3e7211 */ /* 0x000fc400008f0eff */
[----:B------:R-:W-:-:S03]  /*16220*/  IADD3 R61, P1, R203, R212, RZ ;  /* 0x000000d4cb3d7210 */ /* 0x000fc60007f3e0ff */
[----:B------:R2:W-:Y:S01]  /*16230*/  STL [R1+0x530], R62 ;  /* 0x0005303e01007387 */ /* 0x0005e20000100800 */
[----:B------:R-:W-:-:S03]  /*16240*/  LEA.HI.X.SX32 R63, R218, R0, 0x1, P4 ;  /* 0x00000000da3f7211 */ /* 0x000fc600020f0eff */
[----:B------:R3:W-:Y:S01]  /*16250*/  STL [R1+0x388], R61 ;  /* 0x0003883d01007387 */ /* 0x0007e20000100800 */
[----:B-1----:R-:W-:-:S04]  /*16260*/  SHF.R.U32.HI R217, RZ, 0x6, R219 ;  /* 0x00000006ffd97819 */ /* 0x002fc800000116db */
[----:B------:R-:W-:-:S04]  /*16270*/  SGXT.U32 R217, R217, 0x1 ;  /* 0x00000001d9d9781a */ /* 0x000fc80000000000 */
[----:B------:R-:W-:Y:S01]  /*16280*/  LOP3.LUT R217, R217, 0x3e, RZ, 0xfc, !PT ;  /* 0x0000003ed9d97812 */ /* 0x000fe200078efcff */
[----:B------:R1:W-:Y:S01]  /*16290*/  STL [R1+0x534], R60 ;  /* 0x0005343c01007387 */ /* 0x0003e20000100800 */
[----:B--2---:R-:W-:Y:S02]  /*162a0*/  IADD3 R62, P2, R203, R208, RZ ;  /* 0x000000d0cb3e7210 */ /* 0x004fe40007f5e0ff */
[----:B---3--:R-:W-:Y:S01]  /*162b0*/  LEA.HI.X.SX32 R61, R210, R0, 0x1, P3 ;  /* 0x00000000d23d7211 */ /* 0x008fe200018f0eff */
[----:B------:R-:W-:Y:S02]  /*162c0*/  IMAD R80, R217, c[0x0][0x188], RZ ;  /* 0x00006200d9507a24 */ /* 0x000fe400078e02ff */
[----:B------:R-:W2:Y:S01]  /*162d0*/  S2R R217, SR_TID.X ;  /* 0x0000000000d97919 */ /* 0x000ea20000002100 */
[----:B-1----:R-:W-:-:S03]  /*162e0*/  IADD3 R60, P3, R203, R196, RZ ;  /* 0x000000c4cb3c7210 */ /* 0x002fc60007f7e0ff */
[----:B------:R-:W-:Y:S04]  /*162f0*/  STL [R1+0x38c], R62 ;  /* 0x00038c3e01007387 */ /* 0x000fe80000100800 */
[----:B------:R-:W-:Y:S04]  /*16300*/  STL [R1+0x538], R61 ;  /* 0x0005383d01007387 */ /* 0x000fe80000100800 */
[----:B------:R1:W-:Y:S04]  /*16310*/  STL [R1+0x47c], R60 ;  /* 0x00047c3c01007387 */ /* 0x0003e80000100800 */
[----:B------:R3:W-:Y:S01]  /*16320*/  STL [R1+0x53c], R63 ;  /* 0x00053c3f01007387 */ /* 0x0007e20000100800 */
[----:B-1----:R-:W-:-:S03]  /*16330*/  LEA.HI.X.SX32 R60, R216, R0, 0x1, P6 ;  /* 0x00000000d83c7211 */ /* 0x002fc600030f0eff */
[----:B------:R1:W-:Y:S01]  /*16340*/  STL [R1+0x540], R64 ;  /* 0x0005404001007387 */ /* 0x0003e20000100800 */
[----:B---3--:R-:W-:-:S03]  /*16350*/  LEA.HI.X.SX32 R63, R214, R0, 0x1, P0 ;  /* 0x00000000d63f7211 */ /* 0x008fc600000f0eff */
[----:B------:R-:W-:Y:S04]  /*16360*/  STL [R1+0x544], R60 ;  /* 0x0005443c01007387 */ /* 0x000fe80000100800 */
[----:B------:R3:W-:Y:S01]  /*16370*/  STL [R1+0x548], R63 ;  /* 0x0005483f01007387 */ /* 0x0007e20000100800 */
[----:B-1----:R-:W-:-:S05]  /*16380*/  LEA.HI.X.SX32 R64, R212, R0, 0x1, P1 ;  /* 0x00000000d4407211 */ /* 0x002fca00008f0eff */
[----:B------:R-:W-:Y:S01]  /*16390*/  STL [R1+0x54c], R64 ;  /* 0x00054c4001007387 */ /* 0x000fe20000100800 */
[----:B---3--:R-:W-:-:S03]  /*163a0*/  LEA.HI.X.SX32 R63, R208, R0, 0x1, P2 ;  /* 0x00000000d03f7211 */ /* 0x008fc600010f0eff */
[----:B------:R-:W3:Y:S01]  /*163b0*/  LDL.LU R218, [R1+0x1e4] ;  /* 0x0001e40001da7983 */ /* 0x000ee20000300800 */
[----:B------:R-:W-:-:S03]  /*163c0*/  LEA.HI.X.SX32 R0, R196, R0, 0x1, P3 ;  /* 0x00000000c4007211 */ /* 0x000fc600018f0eff */
[----:B------:R-:W-:Y:S04]  /*163d0*/  STL [R1+0x550], R63 ;  /* 0x0005503f01007387 */ /* 0x000fe80000100800 */
[----:B------:R-:W4:Y:S04]  /*163e0*/  LDL.LU R216, [R1+0x1e8] ;  /* 0x0001e80001d87983 */ /* 0x000f280000300800 */
[----:B------:R1:W-:Y:S01]  /*163f0*/  STL [R1+0x554], R0 ;  /* 0x0005540001007387 */ /* 0x0003e20000100800 */
[----:B------:R-:W-:-:S03]  /*16400*/  SHF.R.U32.HI R219, RZ, 0x6, R219 ;  /* 0x00000006ffdb7819 */ /* 0x000fc600000116db */
[----:B------:R-:W3:Y:S01]  /*16410*/  LDL.LU R208, [R1+0x1ec] ;  /* 0x0001ec0001d07983 */ /* 0x000ee20000300800 */
[--C-:B--2---:R-:W-:Y:S02]  /*16420*/  SHF.R.U32.HI R220, RZ, 0x6, R217.reuse ;  /* 0x00000006ffdc7819 */ /* 0x104fe400000116d9 */
[----:B------:R-:W-:Y:S01]  /*16430*/  SHF.R.U32.HI R217, RZ, 0x6, R217 ;  /* 0x00000006ffd97819 */ /* 0x000fe200000116d9 */
[----:B------:R-:W2:Y:S01]  /*16440*/  LDL.LU R196, [R1+0x1f0] ;  /* 0x0001f00001c47983 */ /* 0x000ea20000300800 */
[C---:B------:R-:W-:Y:S02]  /*16450*/  LOP3.LUT R61, R227.reuse, 0x3, RZ, 0xc0, !PT ;  /* 0x00000003e33d7812 */ /* 0x040fe400078ec0ff */
[----:B------:R-:W-:Y:S01]  /*16460*/  LOP3.LUT R210, R227, 0x1c, RZ, 0xc0, !PT ;  /* 0x0000001ce3d27812 */ /* 0x000fe200078ec0ff */
[----:B------:R-:W2:Y:S01]  /*16470*/  LDL.LU R214, [R1+0x1f4] ;  /* 0x0001f40001d67983 */ /* 0x000ea20000300800 */
[----:B------:R-:W-:Y:S02]  /*16480*/  SGXT.U32 R219, R219, 0x1 ;  /* 0x00000001dbdb781a */ /* 0x000fe40000000000 */
[----:B------:R-:W-:Y:S01]  /*16490*/  SGXT.U32 R217, R217, 0x1 ;  /* 0x00000001d9d9781a */ /* 0x000fe20000000000 */
[----:B------:R-:W-:Y:S01]  /*164a0*/  IMAD R210, R61, 0x120, R210 ;  /* 0x000001203dd27824 */ /* 0x000fe200078e02d2 */
[----:B------:R-:W-:Y:S01]  /*164b0*/  LOP3.LUT R219, R219, 0x3c, RZ, 0xfc, !PT ;  /* 0x0000003cdbdb7812 */ /* 0x000fe200078efcff */
[----:B------:R-:W4:Y:S01]  /*164c0*/  LDL.LU R212, [R1+0x1f8] ;  /* 0x0001f80001d47983 */ /* 0x000f220000300800 */
[----:B------:R-:W-:-:S03]  /*164d0*/  LOP3.LUT R217, R217, 0x3a, RZ, 0xfc, !PT ;  /* 0x0000003ad9d97812 */ /* 0x000fc600078efcff */
[----:B------:R-:W4:Y:S01]  /*164e0*/  LDL.LU R223, [R1+0x558] ;  /* 0x0005580001df7983 */ /* 0x000f220000300800 */
[----:B------:R-:W-:-:S03]  /*164f0*/  IMAD R79, R219, c[0x0][0x188], RZ ;  /* 0x00006200db4f7a24 */ /* 0x000fc600078e02ff */
[----:B------:R-:W-:Y:S01]  /*16500*/  STL [R1+0x840], R210 ;  /* 0x000840d201007387 */ /* 0x000fe20000100800 */
[----:B------:R-:W-:-:S03]  /*16510*/  IMAD R78, R217, c[0x0][0x188], RZ ;  /* 0x00006200d94e7a24 */ /* 0x000fc600078e02ff */
[----:B------:R-:W4:Y:S04]  /*16520*/  LDL.LU R221, [R1+0x454] ;  /* 0x0004540001dd7983 */ /* 0x000f280000300800 */
[----:B------:R-:W4:Y:S04]  /*16530*/  LDL.LU R219, [R1+0x458] ;  /* 0x0004580001db7983 */ /* 0x000f280000300800 */
[----:B------:R-:W4:Y:S04]  /*16540*/  LDL.LU R217, [R1+0x45c] ;  /* 0x00045c0001d97983 */ /* 0x000f280000300800 */
[----:B------:R-:W1:Y:S01]  /*16550*/  S2R R224, SR_TID.X ;  /* 0x0000000000e07919 */ /* 0x000e620000002100 */
[----:B------:R-:W-:-:S04]  /*16560*/  SGXT.U32 R220, R220, 0x1 ;  /* 0x00000001dcdc781a */ /* 0x000fc80000000000 */
[----:B------:R-:W-:-:S05]  /*16570*/  LOP3.LUT R220, R220, 0x38, RZ, 0xfc, !PT ;  /* 0x00000038dcdc7812 */ /* 0x000fca00078efcff */
[----:B------:R-:W-:Y:S01]  /*16580*/  IMAD R77, R220, c[0x0][0x188], RZ ;  /* 0x00006200dc4d7a24 */ /* 0x000fe200078e02ff */
[----:B-1----:R-:W-:-:S04]  /*16590*/  SHF.R.U32.HI R225, RZ, 0x6, R224 ;  /* 0x00000006ffe17819 */ /* 0x002fc800000116e0 */
[----:B------:R-:W-:Y:S02]  /*165a0*/  SGXT.U32 R225, R225, 0x1 ;  /* 0x00000001e1e1781a */ /* 0x000fe40000000000 */
[--C-:B------:R-:W-:Y:S02]  /*165b0*/  SHF.R.U32.HI R220, RZ, 0x6, R224.reuse ;  /* 0x00000006ffdc7819 */ /* 0x100fe400000116e0 */
[----:B------:R-:W-:Y:S02]  /*165c0*/  LOP3.LUT R225, R225, 0x36, RZ, 0xfc, !PT ;  /* 0x00000036e1e17812 */ /* 0x000fe400078efcff */
[----:B------:R-:W-:Y:S02]  /*165d0*/  SHF.R.U32.HI R222, RZ, 0x6, R224 ;  /* 0x00000006ffde7819 */ /* 0x000fe400000116e0 */
[----:B------:R-:W-:Y:S01]  /*165e0*/  SGXT.U32 R220, R220, 0x1 ;  /* 0x00000001dcdc781a */ /* 0x000fe20000000000 */
[----:B------:R-:W-:Y:S01]  /*165f0*/  IMAD R76, R225, c[0x0][0x188], RZ ;  /* 0x00006200e14c7a24 */ /* 0x000fe200078e02ff */
[----:B------:R-:W-:-:S02]  /*16600*/  SGXT.U32 R222, R222, 0x1 ;  /* 0x00000001dede781a */ /* 0x000fc40000000000 */
[--C-:B------:R-:W-:Y:S02]  /*16610*/  SHF.R.U32.HI R225, RZ, 0x6, R224.reuse ;  /* 0x00000006ffe17819 */ /* 0x100fe400000116e0 */
[----:B------:R-:W-:Y:S02]  /*16620*/  LOP3.LUT R222, R222, 0x34, RZ, 0xfc, !PT ;  /* 0x00000034dede7812 */ /* 0x000fe400078efcff */
[----:B------:R-:W-:Y:S02]  /*16630*/  LOP3.LUT R220, R220, 0x32, RZ, 0xfc, !PT ;  /* 0x00000032dcdc7812 */ /* 0x000fe400078efcff */
[----:B------:R-:W-:Y:S01]  /*16640*/  SGXT.U32 R225, R225, 0x1 ;  /* 0x00000001e1e1781a */ /* 0x000fe20000000000 */
[----:B------:R-:W-:Y:S01]  /*16650*/  IMAD R75, R222, c[0x0][0x188], RZ ;  /* 0x00006200de4b7a24 */ /* 0x000fe200078e02ff */
[----:B------:R-:W-:Y:S01]  /*16660*/  SHF.R.U32.HI R222, RZ, 0x6, R224 ;  /* 0x00000006ffde7819 */ /* 0x000fe200000116e0 */
[----:B------:R-:W-:Y:S01]  /*16670*/  IMAD R74, R220, c[0x0][0x188], RZ ;  /* 0x00006200dc4a7a24 */ /* 0x000fe200078e02ff */
[----:B------:R-:W-:-:S02]  /*16680*/  LOP3.LUT R225, R225, 0x30, RZ, 0xfc, !PT ;  /* 0x00000030e1e17812 */ /* 0x000fc400078efcff */
[--C-:B------:R-:W-:Y:S02]  /*16690*/  SHF.R.U32.HI R220, RZ, 0x6, R224.reuse ;  /* 0x00000006ffdc7819 */ /* 0x100fe400000116e0 */
[----:B------:R-:W-:Y:S01]  /*166a0*/  SGXT.U32 R222, R222, 0x1 ;  /* 0x00000001dede781a */ /* 0x000fe20000000000 */
[----:B------:R-:W-:Y:S01]  /*166b0*/  IMAD R73, R225, c[0x0][0x188], RZ ;  /* 0x00006200e1497a24 */ /* 0x000fe200078e02ff */
[----:B------:R-:W-:Y:S02]  /*166c0*/  SGXT.U32 R220, R220, 0x1 ;  /* 0x00000001dcdc781a */ /* 0x000fe40000000000 */
[----:B------:R-:W-:Y:S02]  /*166d0*/  SHF.R.U32.HI R225, RZ, 0x6, R224 ;  /* 0x00000006ffe17819 */ /* 0x000fe400000116e0 */
[----:B------:R-:W-:Y:S02]  /*166e0*/  LOP3.LUT R222, R222, 0x2e, RZ, 0xfc, !PT ;  /* 0x0000002edede7812 */ /* 0x000fe400078efcff */
[----:B------:R-:W-:-:S02]  /*166f0*/  LOP3.LUT R220, R220, 0x2c, RZ, 0xfc, !PT ;  /* 0x0000002cdcdc7812 */ /* 0x000fc400078efcff */
[----:B------:R-:W-:Y:S01]  /*16700*/  SGXT.U32 R225, R225, 0x1 ;  /* 0x00000001e1e1781a */ /* 0x000fe20000000000 */
[----:B------:R-:W-:Y:S01]  /*16710*/  IMAD R72, R222, c[0x0][0x188], RZ ;  /* 0x00006200de487a24 */ /* 0x000fe200078e02ff */
[--C-:B------:R-:W-:Y:S01]  /*16720*/  SHF.R.U32.HI R222, RZ, 0x6, R224.reuse ;  /* 0x00000006ffde7819 */ /* 0x100fe200000116e0 */
[----:B------:R-:W-:Y:S01]  /*16730*/  IMAD R71, R220, c[0x0][0x188], RZ ;  /* 0x00006200dc477a24 */ /* 0x000fe200078e02ff */
[----:B------:R-:W-:Y:S02]  /*16740*/  LOP3.LUT R225, R225, 0x2a, RZ, 0xfc, !PT ;  /* 0x0000002ae1e17812 */ /* 0x000fe400078efcff */
[----:B------:R-:W-:Y:S02]  /*16750*/  SHF.R.U32.HI R220, RZ, 0x6, R224 ;  /* 0x00000006ffdc7819 */ /* 0x000fe400000116e0 */
[----:B------:R-:W-:Y:S01]  /*16760*/  SGXT.U32 R222, R222, 0x1 ;  /* 0x00000001dede781a */ /* 0x000fe20000000000 */
[----:B------:R-:W-:Y:S01]  /*16770*/  IMAD R70, R225, c[0x0][0x188], RZ ;  /* 0x00006200e1467a24 */ /* 0x000fe200078e02ff */
[----:B------:R-:W-:Y:S01]  /*16780*/  SGXT.U32 R220, R220, 0x1 ;  /* 0x00000001dcdc781a */ /* 0x000fe20000000000 */
[----:B------:R-:W1:Y:S01]  /*16790*/  S2R R225, SR_TID.X ;  /* 0x0000000000e17919 */ /* 0x000e620000002100 */
[----:B------:R-:W-:-:S02]  /*167a0*/  LOP3.LUT R222, R222, 0x28, RZ, 0xfc, !PT ;  /* 0x00000028dede7812 */ /* 0x000fc400078efcff */
[----:B------:R-:W-:-:S03]  /*167b0*/  LOP3.LUT R220, R220, 0x26, RZ, 0xfc, !PT ;  /* 0x00000026dcdc7812 */ /* 0x000fc600078efcff */
[----:B------:R-:W-:Y:S01]  /*167c0*/  IMAD R69, R222, c[0x0][0x188], RZ ;  /* 0x00006200de457a24 */ /* 0x000fe200078e02ff */
[--C-:B------:R-:W-:Y:S01]  /*167d0*/  SHF.R.U32.HI R222, RZ, 0x6, R224.reuse ;  /* 0x00000006ffde7819 */ /* 0x100fe200000116e0 */
[----:B------:R-:W-:Y:S01]  /*167e0*/  IMAD R68, R220, c[0x0][0x188], RZ ;  /* 0x00006200dc447a24 */ /* 0x000fe200078e02ff */
[--C-:B------:R-:W-:Y:S02]  /*167f0*/  SHF.R.U32.HI R220, RZ, 0x6, R224.reuse ;  /* 0x00000006ffdc7819 */ /* 0x100fe400000116e0 */
[----:B------:R-:W-:Y:S02]  /*16800*/  SHF.R.U32.HI R224, RZ, 0x6, R224 ;  /* 0x00000006ffe07819 */ /* 0x000fe400000116e0 */
[----:B------:R-:W-:Y:S02]  /*16810*/  LOP3.LUT R81, R227, 0x7, RZ, 0xc0, !PT ;  /* 0x00000007e3517812 */ /* 0x000fe400078ec0ff */
[----:B------:R-:W-:Y:S02]  /*16820*/  SGXT.U32 R220, R220, 0x1 ;  /* 0x00000001dcdc781a */ /* 0x000fe40000000000 */
[----:B------:R-:W-:-:S02]  /*16830*/  SGXT.U32 R222, R222, 0x1 ;  /* 0x00000001dede781a */ /* 0x000fc40000000000 */
[----:B------:R-:W-:Y:S01]  /*16840*/  SGXT.U32 R224, R224, 0x1 ;  /* 0x00000001e0e0781a */ /* 0x000fe20000000000 */
[----:B------:R-:W-:Y:S01]  /*16850*/  IMAD.SHL.U32 R62, R227, 0x2, RZ ;  /* 0x00000002e33e7824 */ /* 0x000fe200078e00ff */
[----:B------:R-:W-:Y:S01]  /*16860*/  LOP3.LUT R222, R222, 0x22, RZ, 0xfc, !PT ;  /* 0x00000022dede7812 */ /* 0x000fe200078efcff */
[----:B------:R-:W-:Y:S01]  /*16870*/  IMAD.SHL.U32 R60, R81, 0x10, RZ ;  /* 0x00000010513c7824 */ /* 0x000fe200078e00ff */
[----:B------:R-:W-:Y:S02]  /*16880*/  LOP3.LUT R224, R224, 0x24, RZ, 0xfc, !PT ;  /* 0x00000024e0e07812 */ /* 0x000fe400078efcff */
[----:B------:R-:W-:Y:S01]  /*16890*/  LOP3.LUT R220, R220, 0x20, RZ, 0xfc, !PT ;  /* 0x00000020dcdc7812 */ /* 0x000fe200078efcff */
[----:B------:R-:W-:Y:S01]  /*168a0*/  IMAD R61, R222, c[0x0][0x188], RZ ;  /* 0x00006200de3d7a24 */ /* 0x000fe200078e02ff */
[----:B------:R-:W-:Y:S01]  /*168b0*/  LOP3.LUT R60, R60, 0x30, R62, 0x78, !PT ;  /* 0x000000303c3c7812 */ /* 0x000fe200078e783e */
[----:B------:R-:W-:Y:S01]  /*168c0*/  IMAD R67, R224, c[0x0][0x188], RZ ;  /* 0x00006200e0437a24 */ /* 0x000fe200078e02ff */
[--C-:B-1----:R-:W-:Y:S01]  /*168d0*/  SHF.R.U32.HI R222, RZ, 0x6, R225.reuse ;  /* 0x00000006ffde7819 */ /* 0x102fe200000116e1 */
[----:B------:R-:W-:Y:S01]  /*168e0*/  IMAD R62, R220, c[0x0][0x188], RZ ;  /* 0x00006200dc3e7a24 */ /* 0x000fe200078e02ff */
[----:B------:R-:W-:-:S02]  /*168f0*/  SHF.R.U32.HI R220, RZ, 0x6, R225 ;  /* 0x00000006ffdc7819 */ /* 0x000fc400000116e1 */
[----:B------:R-:W-:Y:S02]  /*16900*/  SHF.R.U32.HI R224, RZ, 0x6, R225 ;  /* 0x00000006ffe07819 */ /* 0x000fe400000116e1 */
[----:B------:R-:W-:Y:S02]  /*16910*/  SHF.R.S32.HI R0, RZ, 0x1f, R209 ;  /* 0x0000001fff007819 */ /* 0x000fe400000114d1 */
[----:B------:R-:W-:-:S04]  /*16920*/  SHF.R.U32.HI R225, RZ, 0x6, R225 ;  /* 0x00000006ffe17819 */ /* 0x000fc800000116e1 */
[----:B------:R-:W-:-:S04]  /*16930*/  SGXT.U32 R225, R225, 0x1 ;  /* 0x00000001e1e1781a */ /* 0x000fc80000000000 */
[----:B------:R-:W-:Y:S02]  /*16940*/  LOP3.LUT R225, R225, 0x1e, RZ, 0xfc, !PT ;  /* 0x0000001ee1e17812 */ /* 0x000fe400078efcff */
[----:B------:R-:W-:Y:S02]  /*16950*/  SGXT.U32 R222, R222, 0x1 ;  /* 0x00000001dede781a */ /* 0x000fe40000000000 */
[----:B------:R-:W-:Y:S01]  /*16960*/  SGXT.U32 R224, R224, 0x1 ;  /* 0x00000001e0e0781a */ /* 0x000fe20000000000 */
[----:B------:R-:W-:Y:S01]  /*16970*/  IMAD R63, R225, c[0x0][0x188], RZ ;  /* 0x00006200e13f7a24 */ /* 0x000fe200078e02ff */
[----:B------:R-:W-:Y:S01]  /*16980*/  SGXT.U32 R220, R220, 0x1 ;  /* 0x00000001dcdc781a */ /* 0x000fe20000000000 */
[----:B------:R-:W-:Y:S01]  /*16990*/  IMAD.MOV.U32 R225, RZ, RZ, c[0x0][0x188] ;  /* 0x00006200ffe17624 */ /* 0x000fe200078e00ff */
[----:B------:R-:W-:Y:S02]  /*169a0*/  LOP3.LUT R224, R224, 0x1c, RZ, 0xfc, !PT ;  /* 0x0000001ce0e07812 */ /* 0x000fe400078efcff */
[----:B------:R-:W-:-:S02]  /*169b0*/  LOP3.LUT R222, R222, 0x1a, RZ, 0xfc, !PT ;  /* 0x0000001adede7812 */ /* 0x000fc400078efcff */
[----:B------:R-:W-:Y:S01]  /*169c0*/  LOP3.LUT R220, R220, 0x18, RZ, 0xfc, !PT ;  /* 0x00000018dcdc7812 */ /* 0x000fe200078efcff */
[----:B------:R-:W-:Y:S01]  /*169d0*/  IMAD R64, R224, c[0x0][0x188], RZ ;  /* 0x00006200e0407a24 */ /* 0x000fe200078e02ff */
[----:B------:R-:W-:Y:S01]  /*169e0*/  IADD3 R82, P6, R209, R79, RZ ;  /* 0x0000004fd1527210 */ /* 0x000fe20007fde0ff */
[----:B------:R-:W-:Y:S02]  /*169f0*/  IMAD R65, R222, c[0x0][0x188], RZ ;  /* 0x00006200de417a24 */ /* 0x000fe400078e02ff */
[----:B------:R-:W-:Y:S01]  /*16a00*/  IMAD R66, R220, c[0x0][0x188], RZ ;  /* 0x00006200dc427a24 */ /* 0x000fe200078e02ff */
[C---:B------:R-:W-:Y:S01]  /*16a10*/  SHF.L.U64.HI R215, R213.reuse, 0x2, R215 ;  /* 0x00000002d5d77819 */ /* 0x040fe200000102d7 */
[----:B------:R-:W-:Y:S01]  /*16a20*/  IMAD.SHL.U32 R213, R213, 0x4, RZ ;  /* 0x00000004d5d57824 */ /* 0x000fe200078e00ff */
[----:B---3--:R-:W-:-:S04]  /*16a30*/  IADD3 R230, P5, R209, R208, RZ ;  /* 0x000000d0d1e67210 */ /* 0x008fc80007fbe0ff */
[----:B------:R-:W-:Y:S02]  /*16a40*/  LEA.HI.X.SX32 R231, R208, R0, 0x1, P5 ;  /* 0x00000000d0e77211 */ /* 0x000fe400028f0eff */
[--C-:B------:R-:W-:Y:S02]  /*16a50*/  SHF.R.U32.HI R208, RZ, 0x6, R227.reuse ;  /* 0x00000006ffd07819 */ /* 0x100fe400000116e3 */
[C---:B--2---:R-:W-:Y:S02]  /*16a60*/  IADD3 R228, P4, R209.reuse, R196, RZ ;  /* 0x000000c4d1e47210 */ /* 0x044fe40007f9e0ff */
[----:B------:R-:W-:Y:S02]  /*16a70*/  SGXT.U32 R208, R208, 0x1 ;  /* 0x00000001d0d0781a */ /* 0x000fe40000000000 */
[----:B----4-:R-:W-:Y:S02]  /*16a80*/  IADD3 R232, P2, R209, R216, RZ ;  /* 0x000000d8d1e87210 */ /* 0x010fe40007f5e0ff */
[----:B------:R-:W-:Y:S01]  /*16a90*/  LEA.HI.X.SX32 R229, R196, R0, 0x1, P4 ;  /* 0x00000000c4e57211 */ /* 0x000fe200020f0eff */
[----:B------:R-:W-:Y:S01]  /*16aa0*/  IMAD R208, R208, c[0x0][0x188], RZ ;  /* 0x00006200d0d07a24 */ /* 0x000fe200078e02ff */
[----:B------:R-:W-:-:S02]  /*16ab0*/  SHF.R.U32.HI R196, RZ, 0x6, R227 ;  /* 0x00000006ffc47819 */ /* 0x000fc400000116e3 */
[----:B------:R-:W-:Y:S01]  /*16ac0*/  LEA.HI.X.SX32 R233, R216, R0, 0x1, P2 ;  /* 0x00000000d8e97211 */ /* 0x000fe200010f0eff */
[----:B------:R-:W-:Y:S01]  /*16ad0*/  IMAD R208, R225, 0x2, R208 ;  /* 0x00000002e1d07824 */ /* 0x000fe200078e02d0 */
[C---:B------:R-:W-:Y:S02]  /*16ae0*/  IADD3 R226, P3, R209.reuse, R214, RZ ;  /* 0x000000d6d1e27210 */ /* 0x040fe40007f7e0ff */
[----:B------:R-:W-:Y:S02]  /*16af0*/  IADD3 R234, P0, R209, R218, RZ ;  /* 0x000000dad1ea7210 */ /* 0x000fe40007f1e0ff */
[----:B------:R-:W-:Y:S02]  /*16b00*/  SGXT.U32 R196, R196, 0x1 ;  /* 0x00000001c4c4781a */ /* 0x000fe40000000000 */
[-C--:B------:R-:W-:Y:S02]  /*16b10*/  LEA.HI.X.SX32 R227, R214, R0.reuse, 0x1, P3 ;  /* 0x00000000d6e37211 */ /* 0x080fe400018f0eff */
[----:B------:R-:W-:-:S02]  /*16b20*/  LEA.HI.X.SX32 R235, R218, R0, 0x1, P0 ;  /* 0x00000000daeb7211 */ /* 0x000fc400000f0eff */
[C---:B------:R-:W-:Y:S01]  /*16b30*/  IADD3 R216, P4, R209.reuse, R217, RZ ;  /* 0x000000d9d1d87210 */ /* 0x040fe20007f9e0ff */
[----:B------:R-:W-:Y:S01]  /*16b40*/  IMAD R196, R196, c[0x0][0x188], RZ ;  /* 0x00006200c4c47a24 */ /* 0x000fe200078e02ff */
[----:B------:R-:W-:Y:S02]  /*16b50*/  IADD3 R214, P3, R209, R208, RZ ;  /* 0x000000d0d1d67210 */ /* 0x000fe40007f7e0ff */
[----:B------:R-:W-:Y:S02]  /*16b60*/  LEA.HI.X.SX32 R217, R217, R0, 0x1, P4 ;  /* 0x00000000d9d97211 */ /* 0x000fe400020f0eff */
[C---:B------:R-:W-:Y:S02]  /*16b70*/  IADD3 R83, P4, R209.reuse, R80, RZ ;  /* 0x00000050d1537210 */ /* 0x040fe40007f9e0ff */
[C---:B------:R-:W-:Y:S02]  /*16b80*/  IADD3 R224, P1, R209.reuse, R212, RZ ;  /* 0x000000d4d1e07210 */ /* 0x040fe40007f3e0ff */
[----:B------:R-:W-:-:S02]  /*16b90*/  IADD3 R222, P0, R209, R223, RZ ;  /* 0x000000dfd1de7210 */ /* 0x000fc40007f1e0ff */
[----:B------:R-:W-:Y:S01]  /*16ba0*/  IADD3 R220, P2, R209, R221, RZ ;  /* 0x000000ddd1dc7210 */ /* 0x000fe20007f5e0ff */
[----:B------:R1:W-:Y:S01]  /*16bb0*/  STL [R1+0x480], R83 ;  /* 0x0004805301007387 */ /* 0x0003e20000100800 */
[-C--:B------:R-:W-:Y:S02]  /*16bc0*/  LEA.HI.X.SX32 R240, R208, R0.reuse, 0x1, P3 ;  /* 0x00000000d0f07211 */ /* 0x080fe400018f0eff */
[-C--:B------:R-:W-:Y:S01]  /*16bd0*/  LEA.HI.X.SX32 R225, R212, R0.reuse, 0x1, P1 ;  /* 0x00000000d4e17211 */ /* 0x080fe200008f0eff */
[----:B------:R2:W-:Y:S01]  /*16be0*/  STL [R1+0x484], R82 ;  /* 0x0004845201007387 */ /* 0x0005e20000100800 */
[----:B------:R-:W-:Y:S02]  /*16bf0*/  LEA.HI.X.SX32 R223, R223, R0, 0x1, P0 ;  /* 0x00000000dfdf7211 */ /* 0x000fe400000f0eff */
[C---:B------:R-:W-:Y:S02]  /*16c00*/  IADD3 R84, P3, R209.reuse, R78, RZ ;  /* 0x0000004ed1547210 */ /* 0x040fe40007f7e0ff */
[----:B------:R-:W-:-:S02]  /*16c10*/  IADD3 R212, P1, R209, R196, RZ ;  /* 0x000000c4d1d47210 */ /* 0x000fc40007f3e0ff */
[----:B------:R-:W-:Y:S02]  /*16c20*/  LEA.HI.X.SX32 R221, R221, R0, 0x1, P2 ;  /* 0x00000000dddd7211 */ /* 0x000fe400010f0eff */
[C---:B-1----:R-:W-:Y:S02]  /*16c30*/  IADD3 R83, P0, R209.reuse, R77, RZ ;  /* 0x0000004dd1537210 */ /* 0x042fe40007f1e0ff */
[C---:B--2---:R-:W-:Y:S02]  /*16c40*/  IADD3 R82, P2, R209.reuse, R76, RZ ;  /* 0x0000004cd1527210 */ /* 0x044fe40007f5e0ff */
[----:B------:R-:W-:Y:S01]  /*16c50*/  IADD3 R218, P5, R209, R219, RZ ;  /* 0x000000dbd1da7210 */ /* 0x000fe20007fbe0ff */
[----:B------:R1:W-:Y:S01]  /*16c60*/  STL [R1+0x488], R84 ;  /* 0x0004885401007387 */ /* 0x0003e20000100800 */
[-C--:B------:R-:W-:Y:S02]  /*16c70*/  LEA.HI.X.SX32 R238, R196, R0.reuse, 0x1, P1 ;  /* 0x00000000c4ee7211 */ /* 0x080fe400008f0eff */
[----:B------:R-:W-:Y:S01]  /*16c80*/  LEA.HI.X.SX32 R219, R219, R0, 0x1, P5 ;  /* 0x00000000dbdb7211 */ /* 0x000fe200028f0eff */
[----:B------:R2:W-:Y:S04]  /*16c90*/  STL [R1+0x48c], R83 ;  /* 0x00048c5301007387 */ /* 0x0005e80000100800 */
[----:B------:R3:W-:Y:S01]  /*16ca0*/  STL [R1+0x490], R82 ;  /* 0x0004905201007387 */ /* 0x0007e20000100800 */
[----:B-1----:R-:W-:-:S02]  /*16cb0*/  IADD3 R84, P1, R209, R75, RZ ;  /* 0x0000004bd1547210 */ /* 0x002fc40007f3e0ff */
[-C--:B--2---:R-:W-:Y:S02]  /*16cc0*/  LEA.HI.X.SX32 R83, R80, R0.reuse, 0x1, P4 ;  /* 0x0000000050537211 */ /* 0x084fe400020f0eff */
[----:B------:R-:W-:Y:S02]  /*16cd0*/  LEA.HI.X.SX32 R80, R79, R0, 0x1, P6 ;  /* 0x000000004f507211 */ /* 0x000fe400030f0eff */
[C---:B---3--:R-:W-:Y:S01]  /*16ce0*/  IADD3 R82, P5, R209.reuse, R74, RZ ;  /* 0x0000004ad1527210 */ /* 0x048fe20007fbe0ff */
[----:B------:R-:W-:Y:S01]  /*16cf0*/  STL [R1+0x494], R84 ;  /* 0x0004945401007387 */ /* 0x000fe20000100800 */
[C---:B------:R-:W-:Y:S02]  /*16d00*/  IADD3 R79, P4, R209.reuse, R73, RZ ;  /* 0x00000049d14f7210 */ /* 0x040fe40007f9e0ff */
[----:B------:R-:W-:Y:S01]  /*16d10*/  LEA.HI.X.SX32 R78, R78, R0, 0x1, P3 ;  /* 0x000000004e4e7211 */ /* 0x000fe200018f0eff */
[----:B------:R-:W-:Y:S04]  /*16d20*/  STL [R1+0x560], R83 ;  /* 0x0005605301007387 */ /* 0x000fe80000100800 */
[----:B------:R-:W-:Y:S04]  /*16d30*/  STL [R1+0x498], R82 ;  /* 0x0004985201007387 */ /* 0x000fe80000100800 */
[----:B------:R1:W-:Y:S04]  /*16d40*/  STL [R1+0x564], R80 ;  /* 0x0005645001007387 */ /* 0x0003e80000100800 */
[----:B------:R2:W-:Y:S04]  /*16d50*/  STL [R1+0x49c], R79 ;  /* 0x00049c4f01007387 */ /* 0x0005e80000100800 */
[----:B------:R3:W-:Y:S01]  /*16d60*/  STL [R1+0x568], R78 ;  /* 0x0005684e01007387 */ /* 0x0007e20000100800 */
[----:B-1----:R-:W-:-:S02]  /*16d70*/  IADD3 R80, P3, R209, R72, RZ ;  /* 0x00000048d1507210 */ /* 0x002fc40007f7e0ff */
[-C--:B--2---:R-:W-:Y:S02]  /*16d80*/  LEA.HI.X.SX32 R79, R77, R0.reuse, 0x1, P0 ;  /* 0x000000004d4f7211 */ /* 0x084fe400000f0eff */
[----:B------:R-:W-:Y:S02]  /*16d90*/  LEA.HI.X.SX32 R77, R76, R0, 0x1, P2 ;  /* 0x000000004c4d7211 */ /* 0x000fe400010f0eff */
[C---:B---3--:R-:W-:Y:S01]  /*16da0*/  IADD3 R78, P0, R209.reuse, R71, RZ ;  /* 0x00000047d14e7210 */ /* 0x048fe20007f1e0ff */
[----:B------:R-:W-:Y:S01]  /*16db0*/  STL [R1+0x4a0], R80 ;  /* 0x0004a05001007387 */ /* 0x000fe20000100800 */
[----:B------:R-:W-:Y:S02]  /*16dc0*/  IADD3 R76, P2, R209, R70, RZ ;  /* 0x00000046d14c7210 */ /* 0x000fe40007f5e0ff */
        /* <DEDUP_REMOVED lines=12> */
[-C--:B------:R-:W-:Y:S01]  /*16e90*/  LEA.HI.X.SX32 R72, R72, R0.reuse, 0x1, P3 ;  /* 0x0000000048487211 */ /* 0x080fe200018f0eff */
[----:B------:R-:W-:Y:S04]  /*16ea0*/  STL [R1+0x578], R76 ;  /* 0x0005784c01007387 */ /* 0x000fe80000100800 */
[----:B------:R-:W-:Y:S04]  /*16eb0*/  STL [R1+0x4b0], R75 ;  /* 0x0004b04b01007387 */ /* 0x000fe80000100800 */
[----:B------:R1:W-:Y:S04]  /*16ec0*/  STL [R1+0x57c], R74 ;  /* 0x00057c4a01007387 */ /* 0x0003e80000100800 */
[----:B------:R2:W-:Y:S01]  /*16ed0*/  STL [R1+0x4b4], R73 ;  /* 0x0004b44901007387 */ /* 0x0005e20000100800 */
[----:B------:R-:W-:-:S03]  /*16ee0*/  LEA.HI.X.SX32 R69, R69, R0, 0x1, P1 ;  /* 0x0000000045457211 */ /* 0x000fc600008f0eff */
[----:B------:R3:W-:Y:S01]  /*16ef0*/  STL [R1+0x580], R72 ;  /* 0x0005804801007387 */ /* 0x0007e20000100800 */
[----:B-1----:R-:W-:Y:S02]  /*16f00*/  IADD3 R74, P3, R209, R61, RZ ;  /* 0x0000003dd14a7210 */ /* 0x002fe40007f7e0ff */
[-C--:B--2---:R-:W-:Y:S02]  /*16f10*/  LEA.HI.X.SX32 R73, R71, R0.reuse, 0x1, P0 ;  /* 0x0000000047497211 */ /* 0x084fe400000f0eff */
[----:B------:R-:W-:Y:S02]  /*16f20*/  LEA.HI.X.SX32 R71, R70, R0, 0x1, P2 ;  /* 0x0000000046477211 */ /* 0x000fe400010f0eff */
[C---:B---3--:R-:W-:Y:S01]  /*16f30*/  IADD3 R72, P0, R209.reuse, R62, RZ ;  /* 0x0000003ed1487210 */ /* 0x048fe20007f1e0ff */
[----:B------:R-:W-:Y:S01]  /*16f40*/  STL [R1+0x4b8], R74 ;  /* 0x0004b84a01007387 */ /* 0x000fe20000100800 */
[C---:B------:R-:W-:Y:S02]  /*16f50*/  IADD3 R70, P2, R209.reuse, R63, RZ ;  /* 0x0000003fd1467210 */ /* 0x040fe40007f5e0ff */
[----:B------:R-:W-:Y:S01]  /*16f60*/  IADD3 R252, P1, R209, R64, RZ ;  /* 0x00000040d1fc7210 */ /* 0x000fe20007f3e0ff */
[----:B------:R-:W-:Y:S01]  /*16f70*/  STL [R1+0x584], R73 ;  /* 0x0005844901007387 */ /* 0x000fe20000100800 */
[----:B------:R-:W-:-:S03]  /*16f80*/  LEA.HI.X.SX32 R68, R68, R0, 0x1, P5 ;  /* 0x0000000044447211 */ /* 0x000fc600028f0eff */
[----:B------:R-:W-:Y:S01]  /*16f90*/  STL [R1+0x4bc], R72 ;  /* 0x0004bc4801007387 */ /* 0x000fe20000100800 */
[----:B------:R-:W-:-:S03]  /*16fa0*/  IADD3 R206, P5, R209, R65, RZ ;  /* 0x00000041d1ce7210 */ /* 0x000fc60007fbe0ff */
[----:B------:R-:W-:Y:S04]  /*16fb0*/  STL [R1+0x588], R71 ;  /* 0x0005884701007387 */ /* 0x000fe80000100800 */
[----:B------:R-:W-:Y:S01]  /*16fc0*/  STL [R1+0x4c0], R70 ;  /* 0x0004c04601007387 */ /* 0x000fe20000100800 */
[----:B------:R-:W-:-:S03]  /*16fd0*/  LEA.HI.X.SX32 R61, R61, R0, 0x1, P3 ;  /* 0x000000003d3d7211 */ /* 0x000fc600018f0eff */
[----:B------:R1:W-:Y:S04]  /*16fe0*/  STL [R1+0x84c], R252 ;  /* 0x00084cfc01007387 */ /* 0x0003e80000100800 */
[----:B------:R-:W-:Y:S01]  /*16ff0*/  STL [R1+0x58c], R69 ;  /* 0x00058c4501007387 */ /* 0x000fe20000100800 */
[----:B-1----:R-:W-:Y:S02]  /*17000*/  LEA.HI.X.SX32 R252, R67, R0, 0x1, P4 ;  /* 0x0000000043fc7211 */ /* 0x002fe400020f0eff */
[----:B------:R-:W-:Y:S01]  /*17010*/  IADD3 R209, P4, R209, R66, RZ ;  /* 0x00000042d1d17210 */ /* 0x000fe20007f9e0ff */
[----:B------:R-:W-:Y:S04]  /*17020*/  STL [R1+0x848], R206 ;  /* 0x000848ce01007387 */ /* 0x000fe80000100800 */
[----:B------:R-:W-:Y:S04]  /*17030*/  STL [R1+0x590], R68 ;  /* 0x0005904401007387 */ /* 0x000fe80000100800 */
[----:B------:R-:W-:Y:S04]  /*17040*/  STL [R1+0x844], R209 ;  /* 0x000844d101007387 */ /* 0x000fe80000100800 */
[----:B------:R-:W-:Y:S04]  /*17050*/  STL [R1+0x598], R61 ;  /* 0x0005983d01007387 */ /* 0x000fe80000100800 */
[----:B------:R1:W-:Y:S04]  /*17060*/  STL [R1+0x68], R215 ;  /* 0x000068d701007387 */ /* 0x0003e80000100800 */
[----:B------:R2:W-:Y:S01]  /*17070*/  STL [R1+0x64], R213 ;  /* 0x000064d501007387 */ /* 0x0005e20000100800 */
[----:B-1----:R-:W-:-:S03]  /*17080*/  SHF.L.U64.HI R215, R214, 0x2, R240 ;  /* 0x00000002d6d77819 */ /* 0x002fc600000102f0 */
[----:B------:R-:W3:Y:S01]  /*17090*/  LDL.LU R240, [R1+0x980] ;  /* 0x0009800001f07983 */ /* 0x000ee20000300800 */
[----:B--2---:R-:W-:-:S03]  /*170a0*/  SHF.L.U64.HI R213, R212, 0x2, R238 ;  /* 0x00000002d4d57819 */ /* 0x004fc600000102ee */
[----:B------:R-:W2:Y:S01]  /*170b0*/  LDL.LU R238, [R1+0x97c] ;  /* 0x00097c0001ee7983 */ /* 0x000ea20000300800 */
[----:B------:R-:W-:-:S05]  /*170c0*/  SHF.L.U64.HI R245, R244, 0x2, R245 ;  /* 0x00000002f4f57819 */ /* 0x000fca00000102f5 */
[----:B------:R1:W-:Y:S02]  /*170d0*/  STL [R1+0x474], R245 ;  /* 0x000474f501007387 */ /* 0x0003e40000100800 */
[----:B-1----:R-:W-:Y:S01]  /*170e0*/  IMAD.SHL.U32 R245, R244, 0x4, RZ ;  /* 0x00000004f4f57824 */ /* 0x002fe200078e00ff */
[C---:B------:R-:W-:Y:S01]  /*170f0*/  SHF.L.U64.HI R244, R242.reuse, 0x2, R243 ;  /* 0x00000002f2f47819 */ /* 0x040fe200000102f3 */
[----:B------:R-:W-:-:S03]  /*17100*/  IMAD.SHL.U32 R243, R242, 0x4, RZ ;  /* 0x00000004f2f37824 */ /* 0x000fc600078e00ff */
[----:B------:R-:W-:Y:S04]  /*17110*/  STL [R1+0x470], R245 ;  /* 0x000470f501007387 */ /* 0x000fe80000100800 */
[----:B------:R-:W-:Y:S04]  /*17120*/  STL [R1+0x46c], R244 ;  /* 0x00046cf401007387 */ /* 0x000fe80000100800 */
[----:B------:R-:W-:Y:S01]  /*17130*/  STL [R1+0x468], R243 ;  /* 0x000468f301007387 */ /* 0x000fe20000100800 */
[C---:B---3--:R-:W-:Y:S01]  /*17140*/  SHF.L.U64.HI R242, R240.reuse, 0x2, R241 ;  /* 0x00000002f0f27819 */ /* 0x048fe200000102f1 */
[----:B------:R-:W-:Y:S01]  /*17150*/  IMAD.SHL.U32 R241, R240, 0x4, RZ ;  /* 0x00000004f0f17824 */ /* 0x000fe200078e00ff */
[C---:B--2---:R-:W-:Y:S01]  /*17160*/  SHF.L.U64.HI R240, R238.reuse, 0x2, R239 ;  /* 0x00000002eef07819 */ /* 0x044fe200000102ef */
[----:B------:R-:W-:Y:S01]  /*17170*/  IMAD.SHL.U32 R239, R238, 0x4, RZ ;  /* 0x00000004eeef7824 */ /* 0x000fe200078e00ff */
[C---:B------:R-:W-:Y:S01]  /*17180*/  SHF.L.U64.HI R238, R236.reuse, 0x2, R237 ;  /* 0x00000002ecee7819 */ /* 0x040fe200000102ed */
[----:B------:R-:W-:Y:S01]  /*17190*/  STL [R1+0x464], R242 ;  /* 0x000464f201007387 */ /* 0x000fe20000100800 */
[----:B------:R-:W-:Y:S01]  /*171a0*/  IMAD.SHL.U32 R237, R236, 0x4, RZ ;  /* 0x00000004eced7824 */ /* 0x000fe200078e00ff */
[C---:B------:R-:W-:Y:S01]  /*171b0*/  SHF.L.U64.HI R236, R205.reuse, 0x2, R211 ;  /* 0x00000002cdec7819 */ /* 0x040fe200000102d3 */
[----:B------:R-:W-:Y:S01]  /*171c0*/  IMAD.SHL.U32 R211, R205, 0x4, RZ ;  /* 0x00000004cdd37824 */ /* 0x000fe200078e00ff */
[----:B------:R-:W-:Y:S01]  /*171d0*/  STL [R1+0x460], R241 ;  /* 0x000460f101007387 */ /* 0x000fe20000100800 */
[C---:B------:R-:W-:Y:S01]  /*171e0*/  SHF.L.U64.HI R205, R200.reuse, 0x2, R201 ;  /* 0x00000002c8cd7819 */ /* 0x040fe200000102c9 */
[----:B------:R-:W-:-:S02]  /*171f0*/  IMAD.SHL.U32 R201, R200, 0x4, RZ ;  /* 0x00000004c8c97824 */ /* 0x000fc400078e00ff */
[----:B------:R-:W-:Y:S01]  /*17200*/  STL [R1+0x45c], R240 ;  /* 0x00045cf001007387 */ /* 0x000fe20000100800 */
[----:B------:R-:W-:-:S03]  /*17210*/  SHF.L.U64.HI R200, R198, 0x2, R199 ;  /* 0x00000002c6c87819 */ /* 0x000fc600000102c7 */
[----:B------:R-:W-:Y:S01]  /*17220*/  STL [R1+0x458], R239 ;  /* 0x000458ef01007387 */ /* 0x000fe20000100800 */
[----:B------:R-:W-:-:S03]  /*17230*/  IMAD.SHL.U32 R199, R198, 0x4, RZ ;  /* 0x00000004c6c77824 */ /* 0x000fc600078e00ff */
        /* <DEDUP_REMOVED lines=50> */
[----:B------:R-:W-:Y:S04]  /*17560*/  STL [R1+0x3f0], R180 ;  /* 0x0003f0b401007387 */ /* 0x000fe80000100800 */
[----:B------:R-:W-:Y:S04]  /*17570*/  STL [R1+0x3ec], R179 ;  /* 0x0003ecb301007387 */ /* 0x000fe80000100800 */
[----:B------:R-:W-:Y:S04]  /*17580*/  STL [R1+0x3e8], R178 ;  /* 0x0003e8b201007387 */ /* 0x000fe80000100800 */
[----:B------:R-:W-:Y:S04]  /*17590*/  STL [R1+0x3e4], R177 ;  /* 0x0003e4b101007387 */ /* 0x000fe80000100800 */
[----:B------:R-:W-:Y:S04]  /*175a0*/  STL [R1+0x3e0], R176 ;  /* 0x0003e0b001007387 */ /* 0x000fe80000100800 */
[----:B------:R-:W-:Y:S01]  /*175b0*/  STL [R1+0x3dc], R167 ;  /* 0x0003dca701007387 */ /* 0x000fe20000100800 */
[----:B------:R-:W-:-:S03]  /*175c0*/  IMAD.SHL.U32 R163, R163, 0x4, RZ ;  /* 0x00000004a3a37824 */ /* 0x000fc600078e00ff */
[----:B------:R1:W-:Y:S04]  /*175d0*/  STL [R1+0x3d8], R165 ;  /* 0x0003d8a501007387 */ /* 0x0003e80000100800 */
[----:B------:R-:W-:Y:S01]  /*175e0*/  STL [R1+0x3d4], R166 ;  /* 0x0003d4a601007387 */ /* 0x000fe20000100800 */
[----:B-1----:R-:W-:-:S03]  /*175f0*/  SHF.L.U64.HI R165, R161, 0x2, R131 ;  /* 0x00000002a1a57819 */ /* 0x002fc60000010283 */
[----:B------:R-:W2:Y:S04]  /*17600*/  LDL.LU R131, [R1+0x978] ;  /* 0x0009780001837983 */ /* 0x000ea80000300800 */
[----:B------:R1:W-:Y:S04]  /*17610*/  STL [R1+0x3d0], R163 ;  /* 0x0003d0a301007387 */ /* 0x0003e80000100800 */
[----:B------:R-:W-:Y:S01]  /*17620*/  STL [R1+0x3cc], R165 ;  /* 0x0003cca501007387 */ /* 0x000fe20000100800 */
[----:B-1----:R-:W-:-:S03]  /*17630*/  SHF.L.U64.HI R163, R159, 0x2, R129 ;  /* 0x000000029fa37819 */ /* 0x002fc60000010281 */
[----:B------:R-:W3:Y:S01]  /*17640*/  LDL.LU R129, [R1+0x974] ;  /* 0x0009740001817983 */ /* 0x000ee20000300800 */
[----:B------:R-:W-:Y:S02]  /*17650*/  IMAD.SHL.U32 R161, R161, 0x4, RZ ;  /* 0x00000004a1a17824 */ /* 0x000fe400078e00ff */
[----:B------:R-:W-:-:S03]  /*17660*/  IMAD.SHL.U32 R159, R159, 0x4, RZ ;  /* 0x000000049f9f7824 */ /* 0x000fc600078e00ff */
[----:B------:R1:W-:Y:S04]  /*17670*/  STL [R1+0x3c8], R161 ;  /* 0x0003c8a101007387 */ /* 0x0003e80000100800 */
[----:B------:R-:W-:Y:S01]  /*17680*/  STL [R1+0x3c4], R163 ;  /* 0x0003c4a301007387 */ /* 0x000fe20000100800 */
[----:B-1----:R-:W-:-:S03]  /*17690*/  SHF.L.U64.HI R161, R157, 0x2, R127 ;  /* 0x000000029da17819 */ /* 0x002fc6000001027f */
[----:B------:R-:W4:Y:S01]  /*176a0*/  LDL.LU R127, [R1+0x970] ;  /* 0x00097000017f7983 */ /* 0x000f220000300800 */
[----:B------:R-:W-:-:S03]  /*176b0*/  IMAD.SHL.U32 R157, R157, 0x4, RZ ;  /* 0x000000049d9d7824 */ /* 0x000fc600078e00ff */
[----:B------:R2:W-:Y:S04]  /*176c0*/  STL [R1+0x3c0], R159 ;  /* 0x0003c09f01007387 */ /* 0x0005e80000100800 */
[----:B------:R-:W-:Y:S01]  /*176d0*/  STL [R1+0x3bc], R161 ;  /* 0x0003bca101007387 */ /* 0x000fe20000100800 */
[----:B--2---:R-:W-:-:S03]  /*176e0*/  SHF.L.U64.HI R159, R131, 0x2, R125 ;  /* 0x00000002839f7819 */ /* 0x004fc6000001027d */
[----:B------:R-:W2:Y:S04]  /*176f0*/  LDL.LU R125, [R1+0x96c] ;  /* 0x00096c00017d7983 */ /* 0x000ea80000300800 */
[----:B------:R3:W-:Y:S04]  /*17700*/  STL [R1+0x3b8], R157 ;  /* 0x0003b89d01007387 */ /* 0x0007e80000100800 */
[----:B------:R-:W-:Y:S01]  /*17710*/  STL [R1+0x3b4], R159 ;  /* 0x0003b49f01007387 */ /* 0x000fe20000100800 */
[----:B---3--:R-:W-:-:S03]  /*17720*/  SHF.L.U64.HI R157, R129, 0x2, R123 ;  /* 0x00000002819d7819 */ /* 0x008fc6000001027b */
[----:B------:R-:W3:Y:S01]  /*17730*/  LDL.LU R123, [R1+0x968] ;  /* 0x00096800017b7983 */ /* 0x000ee20000300800 */
[----:B------:R-:W-:Y:S02]  /*17740*/  IMAD.SHL.U32 R131, R131, 0x4, RZ ;  /* 0x0000000483837824 */ /* 0x000fe400078e00ff */
[----:B------:R-:W-:-:S03]  /*17750*/  IMAD.SHL.U32 R129, R129, 0x4, RZ ;  /* 0x0000000481817824 */ /* 0x000fc600078e00ff */
[----:B------:R4:W-:Y:S04]  /*17760*/  STL [R1+0x3b0], R131 ;  /* 0x0003b08301007387 */ /* 0x0009e80000100800 */
[----:B------:R-:W-:Y:S01]  /*17770*/  STL [R1+0x3ac], R157 ;  /* 0x0003ac9d01007387 */ /* 0x000fe20000100800 */
[----:B----4-:R-:W-:-:S03]  /*17780*/  SHF.L.U64.HI R131, R127, 0x2, R59 ;  /* 0x000000027f837819 */ /* 0x010fc6000001023b */
        /* <DEDUP_REMOVED lines=248> */
[----:B-1----:R-:W-:Y:S01]  /*18710*/  IMAD.SHL.U32 R14, R13, 0x4, RZ ;  /* 0x000000040d0e7824 */ /* 0x002fe200078e00ff */
[----:B---3--:R-:W-:-:S02]  /*18720*/  SHF.L.U64.HI R13, R12, 0x2, R9 ;  /* 0x000000020c0d7819 */ /* 0x008fc40000010209 */
[----:B------:R-:W3:Y:S01]  /*18730*/  LDL.LU R9, [R1+0x89c] ;  /* 0x00089c0001097983 */ /* 0x000ee20000300800 */
[----:B------:R-:W-:-:S03]  /*18740*/  IMAD.SHL.U32 R12, R12, 0x4, RZ ;  /* 0x000000040c0c7824 */ /* 0x000fc600078e00ff */
[----:B------:R-:W-:Y:S04]  /*18750*/  STL [R1+0x20c], R14 ;  /* 0x00020c0e01007387 */ /* 0x000fe80000100800 */
[----:B------:R-:W3:Y:S04]  /*18760*/  LDL.LU R245, [R1+0x4cc] ;  /* 0x0004cc0001f57983 */ /* 0x000ee80000300800 */
[----:B------:R4:W-:Y:S04]  /*18770*/  STL [R1+0x208], R13 ;  /* 0x0002080d01007387 */ /* 0x0009e80000100800 */
[----:B------:R2:W-:Y:S01]  /*18780*/  STL [R1+0x204], R12 ;  /* 0x0002040c01007387 */ /* 0x0005e20000100800 */
[----:B----4-:R-:W-:-:S03]  /*18790*/  SHF.L.U64.HI R13, R11, 0x2, R8 ;  /* 0x000000020b0d7819 */ /* 0x010fc60000010208 */
[----:B------:R-:W4:Y:S01]  /*187a0*/  LDL.LU R8, [R1+0x898] ;  /* 0x0008980001087983 */ /* 0x000f220000300800 */
[----:B------:R-:W-:-:S03]  /*187b0*/  IMAD.SHL.U32 R11, R11, 0x4, RZ ;  /* 0x000000040b0b7824 */ /* 0x000fc600078e00ff */
        /* <DEDUP_REMOVED lines=45> */
[----:B------:R3:W-:Y:S01]  /*18a90*/  STL [R1+0x1b8], R4 ;  /* 0x0001b80401007387 */ /* 0x0007e20000100800 */
[----:B--2---:R-:W-:-:S03]  /*18aa0*/  SHF.L.U64.HI R3, R124, 0x2, R130 ;  /* 0x000000027c037819 */ /* 0x004fc60000010282 */
[----:B------:R-:W2:Y:S04]  /*18ab0*/  LDL.LU R130, [R1+0x870] ;  /* 0x0008700001827983 */ /* 0x000ea80000300800 */
[----:B------:R1:W-:Y:S04]  /*18ac0*/  STL [R1+0x1b4], R2 ;  /* 0x0001b40201007387 */ /* 0x0003e80000100800 */
[----:B------:R-:W-:Y:S01]  /*18ad0*/  STL [R1+0x1b0], R3 ;  /* 0x0001b00301007387 */ /* 0x000fe20000100800 */
[----:B---3--:R-:W-:-:S03]  /*18ae0*/  SHF.L.U64.HI R4, R126, 0x2, R156 ;  /* 0x000000027e047819 */ /* 0x008fc6000001029c */
[----:B------:R-:W3:Y:S01]  /*18af0*/  LDL.LU R156, [R1+0x86c] ;  /* 0x00086c00019c7983 */ /* 0x000ee20000300800 */
[----:B-1----:R-:W-:-:S05]  /*18b00*/  IMAD.SHL.U32 R2, R124, 0x4, RZ ;  /* 0x000000047c027824 */ /* 0x002fca00078e00ff */
[----:B------:R1:W-:Y:S04]  /*18b10*/  STL [R1+0x1ac], R2 ;  /* 0x0001ac0201007387 */ /* 0x0003e80000100800 */
[----:B------:R-:W-:Y:S01]  /*18b20*/  STL [R1+0x1a8], R4 ;  /* 0x0001a80401007387 */ /* 0x000fe20000100800 */
[----:B-1----:R-:W-:Y:S01]  /*18b30*/  IMAD.SHL.U32 R2, R126, 0x4, RZ ;  /* 0x000000047e027824 */ /* 0x002fe200078e00ff */
[C---:B----4-:R-:W-:Y:S02]  /*18b40*/  SHF.L.U64.HI R3, R128.reuse, 0x2, R158 ;  /* 0x0000000280037819 */ /* 0x050fe4000001029e */
[----:B------:R-:W4:Y:S04]  /*18b50*/  LDL.LU R158, [R1+0x868] ;  /* 0x00086800019e7983 */ /* 0x000f280000300800 */
[----:B------:R1:W-:Y:S04]  /*18b60*/  STL [R1+0x1a4], R2 ;  /* 0x0001a40201007387 */ /* 0x0003e80000100800 */
[----:B------:R-:W-:Y:S01]  /*18b70*/  STL [R1+0x1a0], R3 ;  /* 0x0001a00301007387 */ /* 0x000fe20000100800 */
[----:B-1----:R-:W-:Y:S01]  /*18b80*/  IMAD.SHL.U32 R2, R128, 0x4, RZ ;  /* 0x0000000480027824 */ /* 0x002fe200078e00ff */
[----:B--2---:R-:W-:-:S02]  /*18b90*/  SHF.L.U64.HI R4, R130, 0x2, R160 ;  /* 0x0000000282047819 */ /* 0x004fc400000102a0 */
[----:B------:R-:W2:Y:S04]  /*18ba0*/  LDL.LU R160, [R1+0x864] ;  /* 0x0008640001a07983 */ /* 0x000ea80000300800 */
[----:B------:R3:W-:Y:S04]  /*18bb0*/  STL [R1+0x19c], R2 ;  /* 0x00019c0201007387 */ /* 0x0007e80000100800 */
[----:B------:R-:W-:Y:S01]  /*18bc0*/  STL [R1+0x198], R4 ;  /* 0x0001980401007387 */ /* 0x000fe20000100800 */
[----:B---3--:R-:W-:-:S03]  /*18bd0*/  SHF.L.U64.HI R2, R156, 0x2, R162 ;  /* 0x000000029c027819 */ /* 0x008fc600000102a2 */
[----:B------:R-:W3:Y:S01]  /*18be0*/  LDL.LU R162, [R1+0x860] ;  /* 0x0008600001a27983 */ /* 0x000ee20000300800 */
[----:B------:R-:W-:-:S05]  /*18bf0*/  IMAD.SHL.U32 R3, R130, 0x4, RZ ;  /* 0x0000000482037824 */ /* 0x000fca00078e00ff */
[----:B------:R1:W-:Y:S04]  /*18c00*/  STL [R1+0x194], R3 ;  /* 0x0001940301007387 */ /* 0x0003e80000100800 */
[----:B------:R4:W-:Y:S01]  /*18c10*/  STL [R1+0x190], R2 ;  /* 0x0001900201007387 */ /* 0x0009e20000100800 */
[----:B-1----:R-:W-:Y:S01]  /*18c20*/  IMAD.SHL.U32 R3, R156, 0x4, RZ ;  /* 0x000000049c037824 */ /* 0x002fe200078e00ff */
[C---:B----4-:R-:W-:Y:S01]  /*18c30*/  SHF.L.U64.HI R4, R158.reuse, 0x2, R245 ;  /* 0x000000029e047819 */ /* 0x050fe200000102f5 */
[----:B------:R-:W-:-:S03]  /*18c40*/  IMAD.SHL.U32 R2, R158, 0x4, RZ ;  /* 0x000000049e027824 */ /* 0x000fc600078e00ff */
[----:B------:R2:W-:Y:S04]  /*18c50*/  STL [R1+0x18c], R3 ;  /* 0x00018c0301007387 */ /* 0x0005e80000100800 */
[----:B------:R-:W-:Y:S01]  /*18c60*/  STL [R1+0x188], R4 ;  /* 0x0001880401007387 */ /* 0x000fe20000100800 */
[----:B--2---:R-:W-:-:S03]  /*18c70*/  SHF.L.U64.HI R3, R160, 0x2, R246 ;  /* 0x00000002a0037819 */ /* 0x004fc600000102f6 */
[----:B------:R-:W2:Y:S04]  /*18c80*/  LDL.LU R246, [R1+0x85c] ;  /* 0x00085c0001f67983 */ /* 0x000ea80000300800 */
[----:B------:R1:W-:Y:S04]  /*18c90*/  STL [R1+0x184], R2 ;  /* 0x0001840201007387 */ /* 0x0003e80000100800 */
[----:B------:R-:W4:Y:S01]  /*18ca0*/  LDL.LU R189, [R1+0x4e0] ;  /* 0x0004e00001bd7983 */ /* 0x000f220000300800 */
[----:B-1----:R-:W-:-:S03]  /*18cb0*/  IMAD.SHL.U32 R2, R160, 0x4, RZ ;  /* 0x00000004a0027824 */ /* 0x002fc600078e00ff */
[----:B------:R3:W-:Y:S04]  /*18cc0*/  STL [R1+0x180], R3 ;  /* 0x0001800301007387 */ /* 0x0007e80000100800 */
[----:B------:R-:W2:Y:S04]  /*18cd0*/  LDL.LU R190, [R1+0x4e4] ;  /* 0x0004e40001be7983 */ /* 0x000ea80000300800 */
[----:B------:R1:W-:Y:S01]  /*18ce0*/  STL [R1+0x17c], R2 ;  /* 0x00017c0201007387 */ /* 0x0003e20000100800 */
[----:B---3--:R-:W-:-:S03]  /*18cf0*/  SHF.L.U64.HI R3, R162, 0x2, R164 ;  /* 0x00000002a2037819 */ /* 0x008fc600000102a4 */
[----:B------:R-:W3:Y:S04]  /*18d00*/  LDL.LU R164, [R1+0x858] ;  /* 0x0008580001a47983 */ /* 0x000ee80000300800 */
[----:B------:R-:W2:Y:S01]  /*18d10*/  LDL.LU R191, [R1+0x4e8] ;  /* 0x0004e80001bf7983 */ /* 0x000ea20000300800 */
[----:B-1----:R-:W-:-:S03]  /*18d20*/  IMAD.SHL.U32 R2, R162, 0x4, RZ ;  /* 0x00000004a2027824 */ /* 0x002fc600078e00ff */
[----:B------:R3:W-:Y:S04]  /*18d30*/  STL [R1+0x178], R3 ;  /* 0x0001780301007387 */ /* 0x0007e80000100800 */
[----:B------:R-:W2:Y:S04]  /*18d40*/  LDL.LU R192, [R1+0x4ec] ;  /* 0x0004ec0001c07983 */ /* 0x000ea80000300800 */
[----:B------:R-:W2:Y:S04]  /*18d50*/  LDL.LU R193, [R1+0x4f0] ;  /* 0x0004f00001c17983 */ /* 0x000ea80000300800 */
[----:B------:R1:W-:Y:S04]  /*18d60*/  STL [R1+0x174], R2 ;  /* 0x0001740201007387 */ /* 0x0003e80000100800 */
[----:B------:R-:W4:Y:S04]  /*18d70*/  LDL.LU R194, [R1+0x4] ;  /* 0x0000040001c27983 */ /* 0x000f280000300800 */
        /* <DEDUP_REMOVED lines=14> */
[----:B---3--:R-:W-:-:S03]  /*18e60*/  SHF.L.U64.HI R3, R164, 0x2, R247 ;  /* 0x00000002a4037819 */ /* 0x008fc600000102f7 */
[----:B------:R-:W4:Y:S01]  /*18e70*/  LDL.LU R247, [R1+0x854] ;  /* 0x0008540001f77983 */ /* 0x000f220000300800 */
[----:B-1----:R-:W-:-:S03]  /*18e80*/  IMAD.SHL.U32 R2, R164, 0x4, RZ ;  /* 0x00000004a4027824 */ /* 0x002fc600078e00ff */
[----:B------:R-:W3:Y:S04]  /*18e90*/  LDL.LU R241, [R1+0x510] ;  /* 0x0005100001f17983 */ /* 0x000ee80000300800 */
[----:B------:R2:W-:Y:S04]  /*18ea0*/  STL [R1+0x170], R3 ;  /* 0x0001700301007387 */ /* 0x0005e80000100800 */
[----:B------:R-:W3:Y:S04]  /*18eb0*/  LDL.LU R243, [R1+0x30] ;  /* 0x0000300001f37983 */ /* 0x000ee80000300800 */
[----:B------:R1:W-:Y:S01]  /*18ec0*/  STL [R1+0x16c], R2 ;  /* 0x00016c0201007387 */ /* 0x0003e20000100800 */
[----:B--2---:R-:W-:-:S03]  /*18ed0*/  SHF.L.U64.HI R3, R246, 0x2, R249 ;  /* 0x00000002f6037819 */ /* 0x004fc600000102f9 */
[----:B------:R-:W2:Y:S04]  /*18ee0*/  LDL.LU R249, [R1+0x850] ;  /* 0x0008500001f97983 */ /* 0x000ea80000300800 */
[----:B------:R-:W3:Y:S01]  /*18ef0*/  LDL.LU R242, [R1+0x514] ;  /* 0x0005140001f27983 */ /* 0x000ee20000300800 */
[----:B-1----:R-:W-:-:S03]  /*18f00*/  IMAD.SHL.U32 R2, R246, 0x4, RZ ;  /* 0x00000004f6027824 */ /* 0x002fc600078e00ff */
[----:B------:R-:W-:Y:S04]  /*18f10*/  STL [R1+0x168], R3 ;  /* 0x0001680301007387 */ /* 0x000fe80000100800 */
[----:B------:R-:W3:Y:S04]  /*18f20*/  LDL.LU R245, [R1+0x38] ;  /* 0x0000380001f57983 */ /* 0x000ee80000300800 */
[----:B------:R1:W-:Y:S02]  /*18f30*/  STL [R1+0x164], R2 ;  /* 0x0001640201007387 */ /* 0x0003e40000100800 */
[----:B-1----:R-:W-:-:S02]  /*18f40*/  SHF.L.U64.HI R2, R248, 0x2, R190 ;  /* 0x00000002f8027819 */ /* 0x002fc400000102be */
[C---:B----4-:R-:W-:Y:S01]  /*18f50*/  SHF.L.U64.HI R4, R247.reuse, 0x2, R189 ;  /* 0x00000002f7047819 */ /* 0x050fe200000102bd */
[----:B------:R-:W-:-:S04]  /*18f60*/  IMAD.SHL.U32 R3, R247, 0x4, RZ ;  /* 0x00000004f7037824 */ /* 0x000fc800078e00ff */
[----:B------:R1:W-:Y:S04]  /*18f70*/  STL [R1+0x160], R4 ;  /* 0x0001600401007387 */ /* 0x0003e80000100800 */
[----:B------:R2:W-:Y:S01]  /*18f80*/  STL [R1+0x15c], R3 ;  /* 0x00015c0301007387 */ /* 0x0005e20000100800 */
[----:B-1----:R-:W-:-:S03]  /*18f90*/  IMAD.SHL.U32 R4, R248, 0x4, RZ ;  /* 0x00000004f8047824 */ /* 0x002fc600078e00ff */
[----:B------:R1:W-:Y:S01]  /*18fa0*/  STL [R1+0x158], R2 ;  /* 0x0001580201007387 */ /* 0x0003e20000100800 */
[----:B--2---:R-:W-:-:S03]  /*18fb0*/  SHF.L.U64.HI R3, R249, 0x2, R191 ;  /* 0x00000002f9037819 */ /* 0x004fc600000102bf */
        /* <DEDUP_REMOVED lines=36> */
[----:B------:R-:W-:Y:S01]  /*19200*/  STL [R1+0x104], R4 ;  /* 0x0001040401007387 */ /* 0x000fe20000100800 */
[----:B-1----:R-:W-:-:S03]  /*19210*/  IMAD.SHL.U32 R2, R244, 0x4, RZ ;  /* 0x00000004f4027824 */ /* 0x002fc600078e00ff */
[----:B------:R-:W2:Y:S04]  /*19220*/  LDL.LU R244, [R1+0x518] ;  /* 0x0005180001f47983 */ /* 0x000ea80000300800 */
[----:B------:R3:W-:Y:S04]  /*19230*/  STL [R1+0x100], R3 ;  /* 0x0001000301007387 */ /* 0x0007e80000100800 */
[----:B------:R-:W2:Y:S01]  /*19240*/  LDL.LU R184, [R1+0x3c] ;  /* 0x00003c0001b87983 */ /* 0x000ea20000300800 */
[----:B---3--:R-:W-:-:S03]  /*19250*/  SHF.L.U64.HI R3, R243, 0x2, R241 ;  /* 0x00000002f3037819 */ /* 0x008fc600000102f1 */
[----:B------:R1:W-:Y:S04]  /*19260*/  STL [R1+0xfc], R2 ;  /* 0x0000fc0201007387 */ /* 0x0003e80000100800 */
[----:B------:R-:W3:Y:S04]  /*19270*/  LDL.LU R240, [R1+0x51c] ;  /* 0x00051c0001f07983 */ /* 0x000ee80000300800 */
[----:B------:R4:W-:Y:S01]  /*19280*/  STL [R1+0xf8], R3 ;  /* 0x0000f80301007387 */ /* 0x0009e20000100800 */
[----:B-1----:R-:W-:-:S03]  /*19290*/  IMAD.SHL.U32 R2, R243, 0x4, RZ ;  /* 0x00000004f3027824 */ /* 0x002fc600078e00ff */
[----:B------:R-:W3:Y:S01]  /*192a0*/  LDL.LU R243, [R1+0x40] ;  /* 0x0000400001f37983 */ /* 0x000ee20000300800 */
[----:B----4-:R-:W-:-:S03]  /*192b0*/  SHF.L.U64.HI R3, R245, 0x2, R242 ;  /* 0x00000002f5037819 */ /* 0x010fc600000102f2 */
[----:B------:R1:W-:Y:S04]  /*192c0*/  STL [R1+0xf4], R2 ;  /* 0x0000f40201007387 */ /* 0x0003e80000100800 */
[----:B------:R-:W4:Y:S04]  /*192d0*/  LDL.LU R185, [R1+0x520] ;  /* 0x0005200001b97983 */ /* 0x000f280000300800 */
[----:B------:R-:W-:Y:S01]  /*192e0*/  STL [R1+0xf0], R3 ;  /* 0x0000f00301007387 */ /* 0x000fe20000100800 */
[----:B-1----:R-:W-:-:S03]  /*192f0*/  IMAD.SHL.U32 R2, R245, 0x4, RZ ;  /* 0x00000004f5027824 */ /* 0x002fc600078e00ff */
[----:B------:R-:W4:Y:S04]  /*19300*/  LDL.LU R186, [R1+0x48] ;  /* 0x0000480001ba7983 */ /* 0x000f280000300800 */
        /* <DEDUP_REMOVED lines=20> */
[----:B------:R-:W4:Y:S04]  /*19450*/  LDL R239, [R1+0x384] ;  /* 0x0003840001ef7983 */ /* 0x000f280000100800 */
[----:B------:R-:W4:Y:S04]  /*19460*/  LDL.LU R245, [R1+0x54c] ;  /* 0x00054c0001f57983 */ /* 0x000f280000300800 */
[----:B------:R-:W4:Y:S04]  /*19470*/  LDL R241, [R1+0x388] ;  /* 0x0003880001f17983 */ /* 0x000f280000100800 */
[----:B------:R-:W4:Y:S01]  /*19480*/  LDL.LU R242, [R1+0x550] ;  /* 0x0005500001f27983 */ /* 0x000f220000300800 */
[C---:B--2---:R-:W-:Y:S01]  /*19490*/  SHF.L.U64.HI R2, R184.reuse, 0x2, R244 ;  /* 0x00000002b8027819 */ /* 0x044fe200000102f4 */
[----:B------:R-:W-:-:S02]  /*194a0*/  IMAD.SHL.U32 R4, R184, 0x4, RZ ;  /* 0x00000004b8047824 */ /* 0x000fc400078e00ff */
[----:B------:R-:W2:Y:S04]  /*194b0*/  LDL.LU R244, [R1+0x38c] ;  /* 0x00038c0001f47983 */ /* 0x000ea80000300800 */
[----:B------:R1:W-:Y:S04]  /*194c0*/  STL [R1+0xe8], R2 ;  /* 0x0000e80201007387 */ /* 0x0003e80000100800 */
[----:B------:R-:W-:Y:S01]  /*194d0*/  STL [R1+0xe4], R4 ;  /* 0x0000e40401007387 */ /* 0x000fe20000100800 */
[C---:B---3--:R-:W-:Y:S01]  /*194e0*/  SHF.L.U64.HI R3, R243.reuse, 0x2, R240 ;  /* 0x00000002f3037819 */ /* 0x048fe200000102f0 */
[----:B-1----:R-:W-:-:S02]  /*194f0*/  IMAD.SHL.U32 R2, R243, 0x4, RZ ;  /* 0x00000004f3027824 */ /* 0x002fc400078e00ff */
[----:B------:R-:W3:Y:S04]  /*19500*/  LDL.LU R240, [R1+0x554] ;  /* 0x0005540001f07983 */ /* 0x000ee80000300800 */
[----:B------:R4:W-:Y:S04]  /*19510*/  STL [R1+0xe0], R3 ;  /* 0x0000e00301007387 */ /* 0x0009e80000100800 */
[----:B------:R-:W3:Y:S04]  /*19520*/  LDL.LU R243, [R1+0x47c] ;  /* 0x00047c0001f37983 */ /* 0x000ee80000300800 */
[----:B------:R1:W-:Y:S01]  /*19530*/  STL [R1+0xdc], R2 ;  /* 0x0000dc0201007387 */ /* 0x0003e20000100800 */
[C---:B----4-:R-:W-:Y:S01]  /*19540*/  SHF.L.U64.HI R3, R186.reuse, 0x2, R185 ;  /* 0x00000002ba037819 */ /* 0x050fe200000102b9 */
[----:B-1----:R-:W-:-:S04]  /*19550*/  IMAD.SHL.U32 R2, R186, 0x4, RZ ;  /* 0x00000004ba027824 */ /* 0x002fc800078e00ff */
[----:B------:R1:W-:Y:S04]  /*19560*/  STL [R1+0xd8], R3 ;  /* 0x0000d80301007387 */ /* 0x0003e80000100800 */
[----:B------:R4:W-:Y:S01]  /*19570*/  STL [R1+0xd4], R2 ;  /* 0x0000d40201007387 */ /* 0x0009e20000100800 */
[C---:B------:R-:W-:Y:S01]  /*19580*/  SHF.L.U64.HI R4, R188.reuse, 0x2, R187 ;  /* 0x00000002bc047819 */ /* 0x040fe200000102bb */
[----:B-1----:R-:W-:-:S04]  /*19590*/  IMAD.SHL.U32 R3, R188, 0x4, RZ ;  /* 0x00000004bc037824 */ /* 0x002fc800078e00ff */
[----:B------:R1:W-:Y:S01]  /*195a0*/  STL [R1+0xd0], R4 ;  /* 0x0000d00401007387 */ /* 0x0003e20000100800 */
[----:B----4-:R-:W-:-:S03]  /*195b0*/  SHF.L.U64.HI R2, R190, 0x2, R189 ;  /* 0x00000002be027819 */ /* 0x010fc600000102bd */
[----:B------:R4:W-:Y:S04]  /*195c0*/  STL [R1+0xcc], R3 ;  /* 0x0000cc0301007387 */ /* 0x0009e80000100800 */
[----:B------:R4:W-:Y:S01]  /*195d0*/  STL [R1+0xc8], R2 ;  /* 0x0000c80201007387 */ /* 0x0009e20000100800 */
[----:B-1----:R-:W-:Y:S01]  /*195e0*/  IMAD.SHL.U32 R4, R190, 0x4, RZ ;  /* 0x00000004be047824 */ /* 0x002fe200078e00ff */
[----:B----4-:R-:W-:-:S04]  /*195f0*/  SHF.L.U64.HI R3, R192, 0x2, R191 ;  /* 0x00000002c0037819 */ /* 0x010fc800000102bf */
[----:B------:R1:W-:Y:S01]  /*19600*/  STL [R1+0xc4], R4 ;  /* 0x0000c40401007387 */ /* 0x0003e20000100800 */
[----:B------:R-:W-:-:S03]  /*19610*/  IMAD.SHL.U32 R2, R192, 0x4, RZ ;  /* 0x00000004c0027824 */ /* 0x000fc600078e00ff */
[----:B------:R4:W-:Y:S04]  /*19620*/  STL [R1+0xc0], R3 ;  /* 0x0000c00301007387 */ /* 0x0009e80000100800 */
[----:B------:R4:W-:Y:S01]  /*19630*/  STL [R1+0xbc], R2 ;  /* 0x0000bc0201007387 */ /* 0x0009e20000100800 */
[C---:B-1----:R-:W-:Y:S01]  /*19640*/  SHF.L.U64.HI R4, R194.reuse, 0x2, R193 ;  /* 0x00000002c2047819 */ /* 0x042fe200000102c1 */
[----:B----4-:R-:W-:-:S04]  /*19650*/  IMAD.SHL.U32 R3, R194, 0x4, RZ ;  /* 0x00000004c2037824 */ /* 0x010fc800078e00ff */
[----:B------:R1:W-:Y:S01]  /*19660*/  STL [R1+0xb8], R4 ;  /* 0x0000b80401007387 */ /* 0x0003e20000100800 */
[----:B------:R-:W-:-:S03]  /*19670*/  SHF.L.U64.HI R2, R197, 0x2, R195 ;  /* 0x00000002c5027819 */ /* 0x000fc600000102c3 */
        /* <DEDUP_REMOVED lines=24> */
[----:B------:R-:W-:Y:S01]  /*19800*/  STL [R1+0x84], R3 ;  /* 0x0000840301007387 */ /* 0x000fe20000100800 */
[----:B------:R-:W-:-:S03]  /*19810*/  IMAD.MOV.U32 R245, RZ, RZ, c[0x0][0x18c] ;  /* 0x00006300fff57624 */ /* 0x000fc600078e00ff */
[----:B------:R-:W-:Y:S01]  /*19820*/  STL [R1+0x80], R2 ;  /* 0x0000800201007387 */ /* 0x000fe20000100800 */
[----:B-1----:R-:W-:-:S05]  /*19830*/  IMAD.SHL.U32 R4, R241, 0x4, RZ ;  /* 0x00000004f1047824 */ /* 0x002fca00078e00ff */
[----:B------:R1:W-:Y:S01]  /*19840*/  STL [R1+0x7c], R4 ;  /* 0x00007c0401007387 */ /* 0x0003e20000100800 */
[-C--:B------:R-:W-:Y:S02]  /*19850*/  LEA.HI.X.SX32 R206, R62, R0.reuse, 0x1, P0 ;  /* 0x000000003ece7211 */ /* 0x080fe400000f0eff */
[-C--:B------:R-:W-:Y:S02]  /*19860*/  LEA.HI.X.SX32 R209, R63, R0.reuse, 0x1, P2 ;  /* 0x000000003fd17211 */ /* 0x080fe400010f0eff */
[-C--:B------:R-:W-:Y:S02]  /*19870*/  LEA.HI.X.SX32 R210, R64, R0.reuse, 0x1, P1 ;  /* 0x0000000040d27211 */ /* 0x080fe400008f0eff */
[-C--:B------:R-:W-:Y:S02]  /*19880*/  LEA.HI.X.SX32 R207, R65, R0.reuse, 0x1, P5 ;  /* 0x0000000041cf7211 */ /* 0x080fe400028f0eff */
[----:B------:R-:W-:Y:S02]  /*19890*/  LEA.HI.X.SX32 R202, R66, R0, 0x1, P4 ;  /* 0x0000000042ca7211 */ /* 0x000fe400020f0eff */
[----:B------:R-:W-:Y:S01]  /*198a0*/  LEA R0, P0, R204, c[0x0][0x168], 0x4 ;  /* 0x00005a00cc007a11 */ /* 0x000fe200078020ff */
[----:B------:R-:W4:Y:S02]  /*198b0*/  S2R R241, SR_TID.X ;  /* 0x0000000000f17919 */ /* 0x000f240000002100 */
[----:B----4-:R-:W-:-:S05]  /*198c0*/  IMAD.SHL.U32 R241, R241, 0x40, RZ ;  /* 0x00000040f1f17824 */ /* 0x010fca00078e00ff */
[----:B-1----:R-:W-:Y:S02]  /*198d0*/  LOP3.LUT R4, R241, 0x1800, RZ, 0xc0, !PT ;  /* 0x00001800f1047812 */ /* 0x002fe400078ec0ff */
[C---:B--2---:R-:W-:Y:S01]  /*198e0*/  SHF.L.U64.HI R3, R244.reuse, 0x2, R242 ;  /* 0x00000002f4037819 */ /* 0x044fe200000102f2 */
[----:B------:R-:W-:Y:S02]  /*198f0*/  IMAD.SHL.U32 R2, R244, 0x4, RZ ;  /* 0x00000004f4027824 */ /* 0x000fe400078e00ff */
[C---:B------:R-:W-:Y:S02]  /*19900*/  IMAD.SHL.U32 R242, R245.reuse, 0x40, RZ ;  /* 0x00000040f5f27824 */ /* 0x040fe400078e00ff */
[----:B------:R3:W-:Y:S01]  /*19910*/  STL [R1+0x78], R3 ;  /* 0x0000780301007387 */ /* 0x0007e20000100800 */
[----:B------:R-:W-:-:S03]  /*19920*/  IMAD.SHL.U32 R244, R245, 0x40, RZ ;  /* 0x00000040f5f47824 */ /* 0x000fc600078e00ff */
[----:B------:R1:W-:Y:S01]  /*19930*/  STL [R1+0x74], R2 ;  /* 0x0000740201007387 */ /* 0x0003e20000100800 */
[----:B------:R-:W-:Y:S02]  /*19940*/  SHF.R.S32.HI R242, RZ, 0x1f, R242 ;  /* 0x0000001ffff27819 */ /* 0x000fe400000114f2 */
[C---:B---3--:R-:W-:Y:S01]  /*19950*/  SHF.L.U64.HI R3, R243.reuse, 0x2, R240 ;  /* 0x00000002f3037819 */ /* 0x048fe200000102f0 */
[----:B-1----:R-:W-:-:S04]  /*19960*/  IMAD.SHL.U32 R2, R243, 0x4, RZ ;  /* 0x00000004f3027824 */ /* 0x002fc800078e00ff */
[----:B------:R-:W-:Y:S04]  /*19970*/  STL [R1+0x70], R3 ;  /* 0x0000700301007387 */ /* 0x000fe80000100800 */
[----:B------:R1:W-:Y:S02]  /*19980*/  STL [R1+0x6c], R2 ;  /* 0x00006c0201007387 */ /* 0x0003e40000100800 */
[C-C-:B-1----:R-:W-:Y:S02]  /*19990*/  SHF.L.U64.HI R2, R244.reuse, 0x2, R242.reuse ;  /* 0x00000002f4027819 */ /* 0x142fe400000102f2 */
[----:B------:R-:W-:Y:S02]  /*199a0*/  LEA.HI.X R2, R244, c[0x0][0x16c], R242, 0x4, P0 ;  /* 0x00005b00f4027a11 */ /* 0x000fe400000f24f2 */
[----:B------:R-:W2:Y:S04]  /*199b0*/  LDL.LU R244, [R1+0x560] ;  /* 0x0005600001f47983 */ /* 0x000ea80000300800 */
[----:B------:R-:W2:Y:S04]  /*199c0*/  LDL R242, [R1+0x480] ;  /* 0x0004800001f27983 */ /* 0x000ea80000100800 */
[----:B------:R-:W3:Y:S04]  /*199d0*/  LDL.LU R184, [R1+0x564] ;  /* 0x0005640001b87983 */ /* 0x000ee80000300800 */
[----:B------:R-:W4:Y:S04]  /*199e0*/  LDL R185, [R1+0x484] ;  /* 0x0004840001b97983 */ /* 0x000f280000100800 */
[----:B------:R-:W3:Y:S04]  /*199f0*/  LDL.LU R186, [R1+0x568] ;  /* 0x0005680001ba7983 */ /* 0x000ee80000300800 */
[----:B------:R-:W3:Y:S04]  /*19a00*/  LDL R187, [R1+0x488] ;  /* 0x0004880001bb7983 */ /* 0x000ee80000100800 */
[----:B------:R-:W3:Y:S04]  /*19a10*/  LDL.LU R188, [R1+0x56c] ;  /* 0x00056c0001bc7983 */ /* 0x000ee80000300800 */
[----:B------:R-:W3:Y:S04]  /*19a20*/  LDL R189, [R1+0x48c] ;  /* 0x00048c0001bd7983 */ /* 0x000ee80000100800 */
[----:B------:R-:W3:Y:S04]  /*19a30*/  LDL.LU R190, [R1+0x570] ;  /* 0x0005700001be7983 */ /* 0x000ee80000300800 */
        /* <DEDUP_REMOVED lines=17> */
[----:B------:R-:W-:Y:S04]  /*19b50*/  STL [R1+0x47c], R4 ;  /* 0x00047c0401007387 */ /* 0x000fe80000100800 */
[----:B------:R-:W3:Y:S01]  /*19b60*/  LDL.LU R241, [R1+0x4b4] ;  /* 0x0004b40001f17983 */ /* 0x000ee20000300800 */
[----:B------:R-:W-:-:S02]  /*19b70*/  IMAD.MOV.U32 R245, RZ, RZ, c[0x0][0x188] ;  /* 0x00006200fff57624 */ /* 0x000fc400078e00ff */
[----:B------:R-:W-:Y:S02]  /*19b80*/  IMAD.MOV.U32 R196, RZ, RZ, c[0x0][0x188] ;  /* 0x00006200ffc47624 */ /* 0x000fe400078e00ff */
[C---:B------:R-:W-:Y:S02]  /*19b90*/  IMAD.SHL.U32 R243, R245.reuse, 0x40, RZ ;  /* 0x00000040f5f37824 */ /* 0x040fe400078e00ff */
[----:B------:R-:W-:Y:S02]  /*19ba0*/  IMAD.SHL.U32 R196, R196, 0x40, RZ ;  /* 0x00000040c4c47824 */ /* 0x000fe400078e00ff */
[----:B------:R-:W-:Y:S01]  /*19bb0*/  IMAD.SHL.U32 R245, R245, 0x40, RZ ;  /* 0x00000040f5f57824 */ /* 0x000fe200078e00ff */
[----:B------:R-:W-:Y:S02]  /*19bc0*/  SHF.R.S32.HI R243, RZ, 0x1f, R243 ;  /* 0x0000001ffff37819 */ /* 0x000fe400000114f3 */
[----:B------:R-:W-:Y:S02]  /*19bd0*/  LEA R196, P1, R196, c[0x0][0x160], 0x4 ;  /* 0x00005800c4c47a11 */ /* 0x000fe400078220ff */
[----:B------:R-:W-:-:S02]  /*19be0*/  SHF.L.U64.HI R3, R245, 0x2, R243 ;  /* 0x00000002f5037819 */ /* 0x000fc400000102f3 */
[----:B------:R-:W-:Y:S02]  /*19bf0*/  LEA.HI.X R3, R245, c[0x0][0x164], R243, 0x4, P1 ;  /* 0x00005900f5037a11 */ /* 0x000fe400008f24f3 */
[----:B------:R-:W3:Y:S04]  /*19c00*/  LDL.LU R243, [R1+0x598] ;  /* 0x0005980001f37983 */ /* 0x000ee80000300800 */
[----:B------:R-:W3:Y:S01]  /*19c10*/  LDL.LU R245, [R1+0x4b8] ;  /* 0x0004b80001f57983 */ /* 0x000ee20000300800 */
[C---:B--2---:R-:W-:Y:S01]  /*19c20*/  SHF.L.U64.HI R5, R242.reuse, 0x2, R244 ;  /* 0x00000002f2057819 */ /* 0x044fe200000102f4 */
[----:B------:R-:W-:Y:S02]  /*19c30*/  IMAD.SHL.U32 R6, R242, 0x4, RZ ;  /* 0x00000004f2067824 */ /* 0x000fe400078e00ff */
[----:B------:R-:W2:Y:S04]  /*19c40*/  LDL.LU R244, [R1+0x4bc] ;  /* 0x0004bc0001f47983 */ /* 0x000ea80000300800 */
[----:B------:R3:W-:Y:S01]  /*19c50*/  STL [R1+0x60], R5 ;  /* 0x0000600501007387 */ /* 0x0007e20000100800 */
[----:B----4-:R-:W-:-:S03]  /*19c60*/  IMAD.SHL.U32 R7, R185, 0x4, RZ ;  /* 0x00000004b9077824 */ /* 0x010fc600078e00ff */
[----:B------:R-:W4:Y:S01]  /*19c70*/  LDL.LU R242, [R1+0x4c0] ;  /* 0x0004c00001f27983 */ /* 0x000f220000300800 */
[----:B---3--:R-:W-:-:S03]  /*19c80*/  SHF.L.U64.HI R5, R185, 0x2, R184 ;  /* 0x00000002b9057819 */ /* 0x008fc600000102b8 */
[----:B------:R1:W-:Y:S04]  /*19c90*/  STL [R1+0x5c], R6 ;  /* 0x00005c0601007387 */ /* 0x0003e80000100800 */
[----:B------:R3:W-:Y:S01]  /*19ca0*/  STL [R1+0x58], R5 ;  /* 0x0000580501007387 */ /* 0x0007e20000100800 */
[----:B-1----:R-:W-:-:S03]  /*19cb0*/  SHF.L.U64.HI R6, R187, 0x2, R186 ;  /* 0x00000002bb067819 */ /* 0x002fc600000102ba */
[----:B------:R1:W-:Y:S01]  /*19cc0*/  STL [R1+0x54], R7 ;  /* 0x0000540701007387 */ /* 0x0003e20000100800 */
[----:B---3--:R-:W-:-:S03]  /*19cd0*/  IMAD.SHL.U32 R5, R187, 0x4, RZ ;  /* 0x00000004bb057824 */ /* 0x008fc600078e00ff */
[----:B------:R3:W-:Y:S04]  /*19ce0*/  STL [R1+0x50], R6 ;  /* 0x0000500601007387 */ /* 0x0007e80000100800 */
[----:B------:R3:W-:Y:S01]  /*19cf0*/  STL [R1+0x4c], R5 ;  /* 0x00004c0501007387 */ /* 0x0007e20000100800 */
[C---:B-1----:R-:W-:Y:S01]  /*19d00*/  SHF.L.U64.HI R7, R189.reuse, 0x2, R188 ;  /* 0x00000002bd077819 */ /* 0x042fe200000102bc */
[----:B---3--:R-:W-:-:S04]  /*19d10*/  IMAD.SHL.U32 R6, R189, 0x4, RZ ;  /* 0x00000004bd067824 */ /* 0x008fc800078e00ff */
[----:B------:R1:W-:Y:S01]  /*19d20*/  STL [R1+0x48], R7 ;  /* 0x0000480701007387 */ /* 0x0003e20000100800 */
[----:B------:R-:W-:-:S03]  /*19d30*/  SHF.L.U64.HI R5, R191, 0x2, R190 ;  /* 0x00000002bf057819 */ /* 0x000fc600000102be */
[----:B------:R3:W-:Y:S04]  /*19d40*/  STL [R1+0x44], R6 ;  /* 0x0000440601007387 */ /* 0x0007e80000100800 */
[----:B------:R3:W-:Y:S01]  /*19d50*/  STL [R1+0x40], R5 ;  /* 0x0000400501007387 */ /* 0x0007e20000100800 */
[----:B-1----:R-:W-:Y:S01]  /*19d60*/  IMAD.SHL.U32 R7, R191, 0x4, RZ ;  /* 0x00000004bf077824 */ /* 0x002fe200078e00ff */
[----:B---3--:R-:W-:-:S04]  /*19d70*/  SHF.L.U64.HI R6, R193, 0x2, R192 ;  /* 0x00000002c1067819 */ /* 0x008fc800000102c0 */
[----:B------:R1:W-:Y:S01]  /*19d80*/  STL [R1+0x3c], R7 ;  /* 0x00003c0701007387 */ /* 0x0003e20000100800 */
[----:B------:R-:W-:-:S03]  /*19d90*/  IMAD.SHL.U32 R5, R193, 0x4, RZ ;  /* 0x00000004c1057824 */ /* 0x000fc600078e00ff */
        /* <DEDUP_REMOVED lines=22> */
[----:B------:R-:W-:Y:S01]  /*19f00*/  STL [R1+0xc], R7 ;  /* 0x00000c0701007387 */ /* 0x000fe20000100800 */
[----:B------:R-:W-:-:S03]  /*19f10*/  IMAD.SHL.U32 R5, R238, 0x4, RZ ;  /* 0x00000004ee057824 */ /* 0x000fc600078e00ff */
[----:B------:R-:W-:Y:S01]  /*19f20*/  STL [R1+0x8], R6 ;  /* 0x0000080601007387 */ /* 0x000fe20000100800 */
[----:B------:R-:W-:-:S03]  /*19f30*/  SHF.L.U64.HI R249, R241, 0x2, R252 ;  /* 0x00000002f1f97819 */ /* 0x000fc600000102fc */
[----:B------:R1:W-:Y:S04]  /*19f40*/  STL [R1+0x4], R5 ;  /* 0x0000040501007387 */ /* 0x0003e80000100800 */
[----:B------:R-:W3:Y:S01]  /*19f50*/  LDL.LU R252, [R1+0x84c] ;  /* 0x00084c0001fc7983 */ /* 0x000ee20000300800 */
[C---:B------:R-:W-:Y:S01]  /*19f60*/  SHF.L.U64.HI R247, R245.reuse, 0x2, R243 ;  /* 0x00000002f5f77819 */ /* 0x040fe200000102f3 */
[----:B------:R-:W-:Y:S02]  /*19f70*/  IMAD.SHL.U32 R246, R245, 0x4, RZ ;  /* 0x00000004f5f67824 */ /* 0x000fe400078e00ff */
[----:B------:R-:W-:Y:S01]  /*19f80*/  IMAD.SHL.U32 R248, R241, 0x4, RZ ;  /* 0x00000004f1f87824 */ /* 0x000fe200078e00ff */
[----:B--2---:R-:W-:Y:S02]  /*19f90*/  SHF.L.U64.HI R245, R244, 0x2, R206 ;  /* 0x00000002f4f57819 */ /* 0x004fe400000102ce */
[----:B------:R-:W2:Y:S01]  /*19fa0*/  LDL.LU R206, [R1+0x848] ;  /* 0x0008480001ce7983 */ /* 0x000ea20000300800 */
[----:B----4-:R-:W-:-:S03]  /*19fb0*/  SHF.L.U64.HI R243, R242, 0x2, R209 ;  /* 0x00000002f2f37819 */ /* 0x010fc600000102d1 */
[----:B------:R-:W4:Y:S01]  /*19fc0*/  LDL.LU R209, [R1+0x844] ;  /* 0x0008440001d17983 */ /* 0x000f220000300800 */
[----:B---3--:R-:W-:-:S03]  /*19fd0*/  SHF.L.U64.HI R241, R252, 0x2, R210 ;  /* 0x00000002fcf17819 */ /* 0x008fc600000102d2 */
[----:B------:R-:W3:Y:S01]  /*19fe0*/  LDL.LU R210, [R1+0x840] ;  /* 0x0008400001d27983 */ /* 0x000ee20000300800 */
[----:B------:R-:W-:Y:S02]  /*19ff0*/  IMAD.MOV.U32 R238, RZ, RZ, 0x3f ;  /* 0x0000003fffee7424 */ /* 0x000fe400078e00ff */
[----:B------:R-:W-:-:S03]  /*1a000*/  IMAD R208, R81, 0x100, R60 ;  /* 0x0000010051d07824 */ /* 0x000fc600078e023c */
[----:B------:R-:W-:Y:S01]  /*1a010*/  IADD3 R238, R238, c[0x0][0x180], RZ ;  /* 0x00006000eeee7a10 */ /* 0x000fe20007ffe0ff */
[C---:B------:R-:W-:Y:S01]  /*1a020*/  IMAD.SHL.U32 R250, R240.reuse, 0x4, RZ ;  /* 0x00000004f0fa7824 */ /* 0x040fe200078e00ff */
[----:B------:R-:W-:Y:S02]  /*1a030*/  SHF.L.U64.HI R251, R240, 0x2, R239 ;  /* 0x00000002f0fb7819 */ /* 0x000fe400000102ef */
[----:B------:R-:W-:Y:S01]  /*1a040*/  SHF.R.S32.HI R211, RZ, 0x1f, R238 ;  /* 0x0000001fffd37819 */ /* 0x000fe200000114ee */
[----:B------:R-:W-:Y:S02]  /*1a050*/  IMAD.SHL.U32 R240, R252, 0x4, RZ ;  /* 0x00000004fcf07824 */ /* 0x000fe400078e00ff */
[----:B------:R1:W5:Y:S01]  /*1a060*/  LDL.LU R252, [R1+0x83c] ;  /* 0x00083c0001fc7983 */ /* 0x0003620000300800 */
[----:B------:R-:W-:-:S04]  /*1a070*/  LEA.HI R211, R211, R238, RZ, 0x6 ;  /* 0x000000eed3d37211 */ /* 0x000fc800078f30ff */
[----:B------:R-:W-:Y:S01]  /*1a080*/  SHF.R.S32.HI R211, RZ, 0x6, R211 ;  /* 0x00000006ffd37819 */ /* 0x000fe200000114d3 */
[----:B------:R-:W-:Y:S01]  /*1a090*/  IMAD.MOV.U32 R203, RZ, RZ, 0x3 ;  /* 0x00000003ffcb7424 */ /* 0x000fe200078e00ff */
[----:B------:R-:W-:Y:S01]  /*1a0a0*/  SHF.L.U64.HI R235, R234, 0x2, R235 ;  /* 0x00000002eaeb7819 */ /* 0x000fe200000102eb */
[----:B------:R-:W-:Y:S01]  /*1a0b0*/  IMAD.MOV.U32 R204, RZ, RZ, -0x1 ;  /* 0xffffffffffcc7424 */ /* 0x000fe200078e00ff */
[----:B------:R-:W-:Y:S01]  /*1a0c0*/  SHF.L.U64.HI R233, R232, 0x2, R233 ;  /* 0x00000002e8e97819 */ /* 0x000fe200000102e9 */
[----:B------:R-:W-:Y:S01]  /*1a0d0*/  CS2R R60, SRZ ;  /* 0x00000000003c7805 */ /* 0x000fe2000001ff00 */
        /* <DEDUP_REMOVED lines=54> */
[----:B------:R-:W-:Y:S01]  /*1a440*/  IMAD.SHL.U32 R234, R234, 0x4, RZ ;  /* 0x00000004eaea7824 */ /* 0x000fe200078e00ff */
        /* <DEDUP_REMOVED lines=27> */
[----:B------:R-:W-:Y:S01]  /*1a600*/  CS2R R50, SRZ ;  /* 0x0000000000327805 */ /* 0x000fe2000001ff00 */
[----:B------:R-:W-:Y:S01]  /*1a610*/  CS2R R52, SRZ ;  /* 0x0000000000347805 */ /* 0x000fe2000001ff00 */
[----:B------:R-:W-:Y:S01]  /*1a620*/  CS2R R54, SRZ ;  /* 0x0000000000367805 */ /* 0x000fe2000001ff00 */
[----:B------:R-:W-:-:S02]  /*1a630*/  UIADD3 UR5, UR5, -0x100, URZ ;  /* 0xffffff0005057890 */ /* 0x000fc4000fffe03f */
[----:B------:R-:W-:Y:S01]  /*1a640*/  UMOV UR4, URZ ;  /* 0x0000003f00047c82 */ /* 0x000fe20008000000 */
[----:B--2---:R-:W-:Y:S02]  /*1a650*/  SHF.L.U64.HI R239, R206, 0x2, R207 ;  /* 0x00000002ceef7819 */ /* 0x004fe400000102cf */
[C---:B----4-:R-:W-:Y:S01]  /*1a660*/  SHF.L.U64.HI R237, R209.reuse, 0x2, R202 ;  /* 0x00000002d1ed7819 */ /* 0x050fe200000102ca */
[----:B------:R-:W-:Y:S01]  /*1a670*/  IMAD.SHL.U32 R236, R209, 0x4, RZ ;  /* 0x00000004d1ec7824 */ /* 0x000fe200078e00ff */
[----:B------:R2:W5:Y:S01]  /*1a680*/  LDL.LU R207, [R1+0x838] ;  /* 0x0008380001cf7983 */ /* 0x0005620000300800 */
[----:B------:R-:W-:-:S03]  /*1a690*/  IMAD.IADD R209, R208, 0x1, R4 ;  /* 0x00000001d0d17824 */ /* 0x000fc600078e0204 */
[----:B------:R-:W4:Y:S01]  /*1a6a0*/  S2R R208, SR_TID.X ;  /* 0x0000000000d07919 */ /* 0x000f220000002100 */
[----:B------:R-:W-:-:S03]  /*1a6b0*/  IMAD.SHL.U32 R238, R206, 0x4, RZ ;  /* 0x00000004ceee7824 */ /* 0x000fc600078e00ff */
[----:B------:R2:W5:Y:S04]  /*1a6c0*/  LDL.LU R206, [R1+0x834] ;  /* 0x0008340001ce7983 */ /* 0x0005680000300800 */
[----:B------:R2:W5:Y:S01]  /*1a6d0*/  LDL.LU R202, [R1+0x830] ;  /* 0x0008300001ca7983 */ /* 0x0005620000300800 */
[----:B----4-:R-:W-:-:S04]  /*1a6e0*/  SHF.R.U32.HI R208, RZ, 0x6, R208 ;  /* 0x00000006ffd07819 */ /* 0x010fc800000116d0 */
[----:B------:R-:W-:Y:S02]  /*1a6f0*/  SGXT.U32 R208, R208, 0x1 ;  /* 0x00000001d0d0781a */ /* 0x000fe40000000000 */
[----:B---3--:R-:W-:Y:S02]  /*1a700*/  LOP3.LUT R4, R210, 0x40, RZ, 0x3c, !PT ;  /* 0x00000040d2047812 */ /* 0x008fe400078e3cff */
[----:B------:R-:W-:-:S05]  /*1a710*/  LOP3.LUT R4, R209, 0x40, RZ, 0x3c, !PT ;  /* 0x00000040d1047812 */ /* 0x000fca00078e3cff */
[----:B------:R2:W-:Y:S01]  /*1a720*/  STL [R1+0x38c], R4 ;  /* 0x00038c0401007387 */ /* 0x0005e20000100800 */
[C---:B-1----:R-:W-:Y:S02]  /*1a730*/  LOP3.LUT R5, R210.reuse, 0x20, RZ, 0x3c, !PT ;  /* 0x00000020d2057812 */ /* 0x042fe400078e3cff */
[----:B------:R-:W-:Y:S02]  /*1a740*/  LOP3.LUT R6, R210, 0x60, RZ, 0x3c, !PT ;  /* 0x00000060d2067812 */ /* 0x000fe400078e3cff */
[----:B------:R-:W-:Y:S02]  /*1a750*/  IADD3 R5, R211, -0x4, RZ ;  /* 0xfffffffcd3057810 */ /* 0x000fe40007ffe0ff */
.L_x_2:
[----:B------:R-:W3:Y:S01]  /*1a760*/  LDL R192, [R1+0x38c] ;  /* 0x00038c0001c07983 */ /* 0x000ee20000100800 */
[----:B------:R-:W-:-:S04]  /*1a770*/  DEPBAR.LE SB0, 0x6 ;  /* 0x000081800000791a */ /* 0x000fc80000000000 */
[----:B------:R-:W-:Y:S02]  /*1a780*/  IADD3 R204, R204, 0x1, RZ ;  /* 0x00000001cccc7810 */ /* 0x000fe40007ffe0ff */
[----:B------:R-:W-:Y:S01]  /*1a790*/  LOP3.LUT R6, R210, 0x20, RZ, 0x3c, !PT ;  /* 0x00000020d2067812 */ /* 0x000fe200078e3cff */
[----:B------:R-:W-:Y:S01]  /*1a7a0*/  BAR.SYNC.DEFER_BLOCKING 0x0 ;  /* 0x0000000000007b1d */ /* 0x000fe20000010000 */
[----:B------:R-:W-:Y:S02]  /*1a7b0*/  ISETP.GT.AND P0, PT, R204, 0x3, PT ;  /* 0x00000003cc00780c */ /* 0x000fe40003f04270 */
[----:B------:R-:W-:Y:S02]  /*1a7c0*/  LOP3.LUT R5, R210, 0x40, RZ, 0x3c, !PT ;  /* 0x00000040d2057812 */ /* 0x000fe400078e3cff */
[----:B------:R-:W-:Y:S02]  /*1a7d0*/  SEL R204, R204, RZ, !P0 ;  /* 0x000000ffcccc7207 */ /* 0x000fe40004000000 */
[----:B--2---:R-:W-:-:S03]  /*1a7e0*/  LOP3.LUT R4, R210, 0x60, RZ, 0x3c, !PT ;  /* 0x00000060d2047812 */ /* 0x004fc600078e3cff */
[C---:B------:R-:W-:Y:S02]  /*1a7f0*/  IMAD R201, R204.reuse, 0x4000, R210 ;  /* 0x00004000ccc97824 */ /* 0x040fe400078e02d2 */
[C---:B------:R-:W-:Y:S02]  /*1a800*/  IMAD R198, R204.reuse, 0x4000, R6 ;  /* 0x00004000ccc67824 */ /* 0x040fe400078e0206 */
[C---:B------:R-:W-:Y:S02]  /*1a810*/  IMAD R205, R204.reuse, 0x10000, R209 ;  /* 0x00010000cccd7824 */ /* 0x040fe400078e02d1 */
[C---:B------:R-:W-:Y:S02]  /*1a820*/  IMAD R199, R204.reuse, 0x4000, R5 ;  /* 0x00004000ccc77824 */ /* 0x040fe400078e0205 */
[----:B------:R-:W-:-:S03]  /*1a830*/  IMAD R200, R204, 0x4000, R4 ;  /* 0x00004000ccc87824 */ /* 0x000fc600078e0204 */
[----:B------:R-:W-:Y:S04]  /*1a840*/  LDS R176, [R199+0x40000] ;  /* 0x04000000c7b07984 */ /* 0x000fe80000000800 */
        /* <DEDUP_REMOVED lines=11> */
[----:B------:R-:W1:Y:S04]  /*1a900*/  LDSM.16.M88.4 R156, [R205] ;  /* 0x00000000cd9c783b */ /* 0x000e680000000200 */
[----:B------:R-:W2:Y:S04]  /*1a910*/  LDSM.16.M88.4 R4, [R205+0x2000] ;  /* 0x00200000cd04783b */ /* 0x000ea80000000200 */
[----:B------:R-:W4:Y:S04]  /*1a920*/  LDSM.16.M88.4 R8, [R205+0x4000] ;  /* 0x00400000cd08783b */ /* 0x000f280000000200 */
[----:B------:R-:W2:Y:S04]  /*1a930*/  LDSM.16.M88.4 R12, [R205+0x6000] ;  /* 0x00600000cd0c783b */ /* 0x000ea80000000200 */
[----:B------:R-:W2:Y:S04]  /*1a940*/  LDSM.16.M88.4 R16, [R205+0x8000] ;  /* 0x00800000cd10783b */ /* 0x000ea80000000200 */
[----:B------:R-:W2:Y:S04]  /*1a950*/  LDSM.16.M88.4 R20, [R205+0xa000] ;  /* 0x00a00000cd14783b */ /* 0x000ea80000000200 */
[----:B------:R-:W2:Y:S04]  /*1a960*/  LDSM.16.M88.4 R24, [R205+0xc000] ;  /* 0x00c00000cd18783b */ /* 0x000ea80000000200 */
[----:B------:R-:W2:Y:S04]  /*1a970*/  LDSM.16.M88.4 R28, [R205+0xe000] ;  /* 0x00e00000cd1c783b */ /* 0x000ea80000000200 */
[----:B------:R-:W-:Y:S04]  /*1a980*/  LDS R184, [R201+0x40000] ;  /* 0x04000000c9b87984 */ /* 0x000fe80000000800 */
[----:B------:R-:W-:Y:S04]  /*1a990*/  LDS R186, [R201+0x40400] ;  /* 0x04040000c9ba7984 */ /* 0x000fe80000000800 */
[----:B------:R-:W-:Y:S04]  /*1a9a0*/  LDS R185, [R198+0x40000] ;  /* 0x04000000c6b97984 */ /* 0x000fe80000000800 */
[----:B------:R-:W4:Y:S01]  /*1a9b0*/  LDS R187, [R198+0x40400] ;  /* 0x04040000c6bb7984 */ /* 0x000f220000000800 */
[-C--:B-1----:R-:W-:Y:S03]  /*1a9c0*/  HMMA.1688.F32.TF32 R124, R176, R156.reuse, R172 ;  /* 0x0000009cb07c723c */ /* 0x082fe600000810ac */
[----:B------:R-:W-:Y:S04]  /*1a9d0*/  LDS R172, [R201+0x40800] ;  /* 0x04080000c9ac7984 */ /* 0x000fe80000000800 */
[----:B------:R-:W-:Y:S01]  /*1a9e0*/  LDS R174, [R201+0x40c00] ;  /* 0x040c0000c9ae7984 */ /* 0x000fe20000000800 */
[-C--:B------:R-:W-:Y:S03]  /*1a9f0*/  HMMA.1688.F32.TF32 R92, R160, R156.reuse, R92 ;  /* 0x0000009ca05c723c */ /* 0x080fe6000008105c */
[----:B------:R-:W-:Y:S04]  /*1aa00*/  LDS R173, [R198+0x40800] ;  /* 0x04080000c6ad7984 */ /* 0x000fe80000000800 */
[----:B------:R-:W1:Y:S01]  /*1aa10*/  LDS R175, [R198+0x40c00] ;  /* 0x040c0000c6af7984 */ /* 0x000e620000000800 */
[----:B------:R-:W-:Y:S08]  /*1aa20*/  HMMA.1688.F32.TF32 R164, R56, R156, R164 ;  /* 0x0000009c38a4723c */ /* 0x000ff000000810a4 */
[-C--:B--2---:R-:W-:Y:S01]  /*1aa30*/  HMMA.1688.F32.TF32 R128, R176, R4.reuse, R168 ;  /* 0x00000004b080723c */ /* 0x084fe200000810a8 */
[----:B------:R-:W-:Y:S04]  /*1aa40*/  LDS R168, [R201+0x40880] ;  /* 0x04088000c9a87984 */ /* 0x000fe80000000800 */
[----:B------:R-:W-:Y:S03]  /*1aa50*/  LDS R170, [R201+0x40c80] ;  /* 0x040c8000c9aa7984 */ /* 0x000fe60000000800 */
[-C--:B------:R-:W-:Y:S01]  /*1aa60*/  HMMA.1688.F32.TF32 R96, R160, R4.reuse, R96 ;  /* 0x00000004a060723c */ /* 0x080fe20000081060 */
[----:B------:R-:W-:Y:S04]  /*1aa70*/  LDS R169, [R198+0x40880] ;  /* 0x04088000c6a97984 */ /* 0x000fe80000000800 */
[----:B------:R-:W2:Y:S03]  /*1aa80*/  LDS R171, [R198+0x40c80] ;  /* 0x040c8000c6ab7984 */ /* 0x000ea60000000800 */
[----:B------:R-:W-:Y:S08]  /*1aa90*/  HMMA.1688.F32.TF32 R180, R56, R4, R180 ;  /* 0x0000000438b4723c */ /* 0x000ff000000810b4 */
[C---:B----4-:R-:W-:Y:S08]  /*1aaa0*/  HMMA.1688.F32.TF32 R100, R160.reuse, R8, R100 ;  /* 0x00000008a064723c */ /* 0x050ff00000081064 */
[C---:B------:R-:W-:Y:S08]  /*1aab0*/  HMMA.1688.F32.TF32 R104, R160.reuse, R12, R104 ;  /* 0x0000000ca068723c */ /* 0x040ff00000081068 */
[C---:B------:R-:W-:Y:S08]  /*1aac0*/  HMMA.1688.F32.TF32 R108, R160.reuse, R16, R108 ;  /* 0x00000010a06c723c */ /* 0x040ff0000008106c */
[C---:B------:R-:W-:Y:S08]  /*1aad0*/  HMMA.1688.F32.TF32 R112, R160.reuse, R20, R112 ;  /* 0x00000014a070723c */ /* 0x040ff00000081070 */
[C---:B------:R-:W-:Y:S08]  /*1aae0*/  HMMA.1688.F32.TF32 R116, R160.reuse, R24, R116 ;  /* 0x00000018a074723c */ /* 0x040ff00000081074 */
[----:B------:R-:W-:Y:S01]  /*1aaf0*/  HMMA.1688.F32.TF32 R120, R160, R28, R120 ;  /* 0x0000001ca078723c */ /* 0x000fe20000081078 */
[----:B------:R-:W-:Y:S04]  /*1ab00*/  LDS R160, [R199+0x40800] ;  /* 0x04080000c7a07984 */ /* 0x000fe80000000800 */
[----:B------:R-:W-:Y:S03]  /*1ab10*/  LDS R162, [R199+0x40c00] ;  /* 0x040c0000c7a27984 */ /* 0x000fe60000000800 */
[C---:B------:R-:W-:Y:S01]  /*1ab20*/  HMMA.1688.F32.TF32 R32, R56.reuse, R8, R32 ;  /* 0x000000083820723c */ /* 0x040fe20000081020 */
[----:B------:R-:W-:Y:S04]  /*1ab30*/  LDS R161, [R200+0x40800] ;  /* 0x04080000c8a17984 */ /* 0x000fe80000000800 */
[----:B------:R-:W4:Y:S03]  /*1ab40*/  LDS R163, [R200+0x40c00] ;  /* 0x040c0000c8a37984 */ /* 0x000f260000000800 */
[C---:B------:R-:W-:Y:S08]  /*1ab50*/  HMMA.1688.F32.TF32 R36, R56.reuse, R12, R36 ;  /* 0x0000000c3824723c */ /* 0x040ff00000081024 */
[C---:B------:R-:W-:Y:S08]  /*1ab60*/  HMMA.1688.F32.TF32 R40, R56.reuse, R16, R40 ;  /* 0x000000103828723c */ /* 0x040ff00000081028 */
[C---:B------:R-:W-:Y:S08]  /*1ab70*/  HMMA.1688.F32.TF32 R44, R56.reuse, R20, R44 ;  /* 0x00000014382c723c */ /* 0x040ff0000008102c */
[C---:B------:R-:W-:Y:S08]  /*1ab80*/  HMMA.1688.F32.TF32 R48, R56.reuse, R24, R48 ;  /* 0x000000183830723c */ /* 0x040ff00000081030 */
[----:B------:R-:W-:Y:S01]  /*1ab90*/  HMMA.1688.F32.TF32 R52, R56, R28, R52 ;  /* 0x0000001c3834723c */ /* 0x000fe20000081034 */
[----:B------:R-:W-:Y:S04]  /*1aba0*/  LDS R56, [R199+0x40880] ;  /* 0x04088000c7387984 */ /* 0x000fe80000000800 */
[----:B------:R-:W-:Y:S04]  /*1abb0*/  LDS R58, [R199+0x40c80] ;  /* 0x040c8000c73a7984 */ /* 0x000fe80000000800 */
[----:B------:R-:W-:Y:S04]  /*1abc0*/  LDS R57, [R200+0x40880] ;  /* 0x04088000c8397984 */ /* 0x000fe80000000800 */
[----:B------:R-:W1:Y:S01]  /*1abd0*/  LDS R59, [R200+0x40c80] ;  /* 0x040c8000c83b7984 */ /* 0x000e620000000800 */
[C---:B------:R-:W-:Y:S08]  /*1abe0*/  HMMA.1688.F32.TF32 R60, R184.reuse, R156, R60 ;  /* 0x0000009cb83c723c */ /* 0x040ff0000008103c */
[C---:B------:R-:W-:Y:S08]  /*1abf0*/  HMMA.1688.F32.TF32 R64, R184.reuse, R4, R64 ;  /* 0x00000004b840723c */ /* 0x040ff00000081040 */
[C---:B------:R-:W-:Y:S08]  /*1ac00*/  HMMA.1688.F32.TF32 R68, R184.reuse, R8, R68 ;  /* 0x00000008b844723c */ /* 0x040ff00000081044 */
[C---:B------:R-:W-:Y:S08]  /*1ac10*/  HMMA.1688.F32.TF32 R72, R184.reuse, R12, R72 ;  /* 0x0000000cb848723c */ /* 0x040ff00000081048 */
[C---:B------:R-:W-:Y:S08]  /*1ac20*/  HMMA.1688.F32.TF32 R76, R184.reuse, R16, R76 ;  /* 0x00000010b84c723c */ /* 0x040ff0000008104c */
[C---:B------:R-:W-:Y:S08]  /*1ac30*/  HMMA.1688.F32.TF32 R80, R184.reuse, R20, R80 ;  /* 0x00000014b850723c */ /* 0x040ff00000081050 */
[----:B------:R-:W-:Y:S08]  /*1ac40*/  HMMA.1688.F32.TF32 R84, R184, R24, R84 ;  /* 0x00000018b854723c */ /* 0x000ff00000081054 */
[C---:B------:R-:W-:Y:S08]  /*1ac50*/  HMMA.1688.F32.TF32 R132, R176.reuse, R8, R132 ;  /* 0x00000008b084723c */ /* 0x040ff00000081084 */
[C---:B------:R-:W-:Y:S08]  /*1ac60*/  HMMA.1688.F32.TF32 R136, R176.reuse, R12, R136 ;  /* 0x0000000cb088723c */ /* 0x040ff00000081088 */
[C---:B------:R-:W-:Y:S08]  /*1ac70*/  HMMA.1688.F32.TF32 R140, R176.reuse, R16, R140 ;  /* 0x00000010b08c723c */ /* 0x040ff0000008108c */
[C---:B------:R-:W-:Y:S08]  /*1ac80*/  HMMA.1688.F32.TF32 R144, R176.reuse, R20, R144 ;  /* 0x00000014b090723c */ /* 0x040ff00000081090 */
[C---:B------:R-:W-:Y:S08]  /*1ac90*/  HMMA.1688.F32.TF32 R148, R176.reuse, R24, R148 ;  /* 0x00000018b094723c */ /* 0x040ff00000081094 */
[-C--:B------:R-:W-:Y:S01]  /*1aca0*/  HMMA.1688.F32.TF32 R152, R176, R28.reuse, R152 ;  /* 0x0000001cb098723c */ /* 0x080fe20000081098 */
[----:B---3--:R-:W-:Y:S01]  /*1acb0*/  IMAD R197, R204, 0x10000, R192 ;  /* 0x00010000ccc57824 */ /* 0x008fe200078e02c0 */
[----:B------:R-:W-:Y:S04]  /*1acc0*/  LDS R176, [R201+0x41080] ;  /* 0x04108000c9b07984 */ /* 0x000fe80000000800 */
[----:B------:R-:W-:Y:S02]  /*1acd0*/  LDS R178, [R201+0x41480] ;  /* 0x04148000c9b27984 */ /* 0x000fe40000000800 */
[----:B------:R-:W-:Y:S02]  /*1ace0*/  HMMA.1688.F32.TF32 R88, R184, R28, R88 ;  /* 0x0000001cb858723c */ /* 0x000fe40000081058 */
[----:B------:R-:W-:Y:S04]  /*1acf0*/  LDS R177, [R198+0x41080] ;  /* 0x04108000c6b17984 */ /* 0x000fe80000000800 */
[----:B------:R-:W-:Y:S02]  /*1ad00*/  LDS R179, [R198+0x41480] ;  /* 0x04148000c6b37984 */ /* 0x000fe40000000800 */
[C---:B-1----:R-:W-:Y:S02]  /*1ad10*/  HMMA.1688.F32.TF32 R60, R172.reuse, R158, R60 ;  /* 0x0000009eac3c723c */ /* 0x042fe4000008103c */
[----:B------:R-:W-:Y:S04]  /*1ad20*/  LDS R28, [R199+0x41880] ;  /* 0x04188000c71c7984 */ /* 0x000fe80000000800 */
[----:B------:R-:W-:Y:S02]  /*1ad30*/  LDS R29, [R200+0x41880] ;  /* 0x04188000c81d7984 */ /* 0x000fe40000000800 */
[C---:B------:R-:W-:Y:S08]  /*1ad40*/  HMMA.1688.F32.TF32 R64, R172.reuse, R6, R64 ;  /* 0x00000006ac40723c */ /* 0x040ff00000081040 */
[C---:B------:R-:W-:Y:S08]  /*1ad50*/  HMMA.1688.F32.TF32 R68, R172.reuse, R10, R68 ;  /* 0x0000000aac44723c */ /* 0x040ff00000081044 */
[C---:B------:R-:W-:Y:S08]  /*1ad60*/  HMMA.1688.F32.TF32 R72, R172.reuse, R14, R72 ;  /* 0x0000000eac48723c */ /* 0x040ff00000081048 */
[C---:B------:R-:W-:Y:S08]  /*1ad70*/  HMMA.1688.F32.TF32 R76, R172.reuse, R18, R76 ;  /* 0x00000012ac4c723c */ /* 0x040ff0000008104c */
[C---:B------:R-:W-:Y:S08]  /*1ad80*/  HMMA.1688.F32.TF32 R80, R172.reuse, R22, R80 ;  /* 0x00000016ac50723c */ /* 0x040ff00000081050 */
[----:B------:R-:W-:Y:S08]  /*1ad90*/  HMMA.1688.F32.TF32 R84, R172, R26, R84 ;  /* 0x0000001aac54723c */ /* 0x000ff00000081054 */
[C---:B--2---:R-:W-:Y:S08]  /*1ada0*/  HMMA.1688.F32.TF32 R92, R168.reuse, R158, R92 ;  /* 0x0000009ea85c723c */ /* 0x044ff0000008105c */
[C---:B------:R-:W-:Y:S08]  /*1adb0*/  HMMA.1688.F32.TF32 R96, R168.reuse, R6, R96 ;  /* 0x00000006a860723c */ /* 0x040ff00000081060 */
[C---:B------:R-:W-:Y:S08]  /*1adc0*/  HMMA.1688.F32.TF32 R100, R168.reuse, R10, R100 ;  /* 0x0000000aa864723c */ /* 0x040ff00000081064 */
[C---:B------:R-:W-:Y:S08]  /*1add0*/  HMMA.1688.F32.TF32 R104, R168.reuse, R14, R104 ;  /* 0x0000000ea868723c */ /* 0x040ff00000081068 */
[C---:B------:R-:W-:Y:S08]  /*1ade0*/  HMMA.1688.F32.TF32 R108, R168.reuse, R18, R108 ;  /* 0x00000012a86c723c */ /* 0x040ff0000008106c */
[C---:B------:R-:W-:Y:S08]  /*1adf0*/  HMMA.1688.F32.TF32 R112, R168.reuse, R22, R112 ;  /* 0x00000016a870723c */ /* 0x040ff00000081070 */
[----:B------:R-:W-:Y:S08]  /*1ae00*/  HMMA.1688.F32.TF32 R116, R168, R26, R116 ;  /* 0x0000001aa874723c */ /* 0x000ff00000081074 */
[C---:B----4-:R-:W-:Y:S08]  /*1ae10*/  HMMA.1688.F32.TF32 R124, R160.reuse, R158, R124 ;  /* 0x0000009ea07c723c */ /* 0x050ff0000008107c */
[C---:B------:R-:W-:Y:S08]  /*1ae20*/  HMMA.1688.F32.TF32 R128, R160.reuse, R6, R128 ;  /* 0x00000006a080723c */ /* 0x040ff00000081080 */
[C---:B------:R-:W-:Y:S08]  /*1ae30*/  HMMA.1688.F32.TF32 R132, R160.reuse, R10, R132 ;  /* 0x0000000aa084723c */ /* 0x040ff00000081084 */
[C---:B------:R-:W-:Y:S08]  /*1ae40*/  HMMA.1688.F32.TF32 R136, R160.reuse, R14, R136 ;  /* 0x0000000ea088723c */ /* 0x040ff00000081088 */
[C---:B------:R-:W-:Y:S08]  /*1ae50*/  HMMA.1688.F32.TF32 R140, R160.reuse, R18, R140 ;  /* 0x00000012a08c723c */ /* 0x040ff0000008108c */
[C---:B------:R-:W-:Y:S08]  /*1ae60*/  HMMA.1688.F32.TF32 R144, R160.reuse, R22, R144 ;  /* 0x00000016a090723c */ /* 0x040ff00000081090 */
[C---:B------:R-:W-:Y:S08]  /*1ae70*/  HMMA.1688.F32.TF32 R148, R160.reuse, R26, R148 ;  /* 0x0000001aa094723c */ /* 0x040ff00000081094 */
[----:B------:R-:W-:Y:S01]  /*1ae80*/  HMMA.1688.F32.TF32 R152, R160, R30, R152 ;  /* 0x0000001ea098723c */ /* 0x000fe20000081098 */
[----:B------:R-:W-:Y:S07]  /*1ae90*/  LDSM.16.M88.4 R160, [R197+0x2000] ;  /* 0x00200000c5a0783b */ /* 0x000fee0000000200 */
[C---:B------:R-:W-:Y:S01]  /*1aea0*/  HMMA.1688.F32.TF32 R188, R56.reuse, R158, R164 ;  /* 0x0000009e38bc723c */ /* 0x040fe200000810a4 */
[----:B------:R-:W-:Y:S04]  /*1aeb0*/  LDS R164, [R201+0x41000] ;  /* 0x04100000c9a47984 */ /* 0x000fe80000000800 */
[----:B------:R-:W-:Y:S03]  /*1aec0*/  LDS R166, [R201+0x41400] ;  /* 0x04140000c9a67984 */ /* 0x000fe60000000800 */
[C---:B------:R-:W-:Y:S01]  /*1aed0*/  HMMA.1688.F32.TF32 R184, R56.reuse, R6, R180 ;  /* 0x0000000638b8723c */ /* 0x040fe200000810b4 */
[----:B------:R-:W-:Y:S04]  /*1aee0*/  LDS R165, [R198+0x41000] ;  /* 0x04100000c6a57984 */ /* 0x000fe80000000800 */
[----:B------:R-:W-:Y:S03]  /*1aef0*/  LDS R167, [R198+0x41400] ;  /* 0x04140000c6a77984 */ /* 0x000fe60000000800 */
[C---:B------:R-:W-:Y:S01]  /*1af00*/  HMMA.1688.F32.TF32 R32, R56.reuse, R10, R32 ;  /* 0x0000000a3820723c */ /* 0x040fe20000081020 */
[----:B------:R-:W1:Y:S04]  /*1af10*/  LDSM.16.M88.4 R156, [R197] ;  /* 0x00000000c59c783b */ /* 0x000e680000000200 */
[----:B------:R-:W2:Y:S03]  /*1af20*/  LDSM.16.M88.4 R4, [R197+0x4000] ;  /* 0x00400000c504783b */ /* 0x000ea60000000200 */
[C---:B------:R-:W-:Y:S01]  /*1af30*/  HMMA.1688.F32.TF32 R36, R56.reuse, R14, R36 ;  /* 0x0000000e3824723c */ /* 0x040fe20000081024 */
[----:B------:R-:W-:Y:S04]  /*1af40*/  LDSM.16.M88.4 R12, [R197+0xc000] ;  /* 0x00c00000c50c783b */ /* 0x000fe80000000200 */
[----:B------:R-:W-:Y:S03]  /*1af50*/  LDSM.16.M88.4 R8, [R197+0xe000] ;  /* 0x00e00000c508783b */ /* 0x000fe60000000200 */
[C---:B------:R-:W-:Y:S01]  /*1af60*/  HMMA.1688.F32.TF32 R40, R56.reuse, R18, R40 ;  /* 0x000000123828723c */ /* 0x040fe20000081028 */
[----:B------:R-:W-:Y:S07]  /*1af70*/  LDSM.16.M88.4 R16, [R197+0xa000] ;  /* 0x00a00000c510783b */ /* 0x000fee0000000200 */
[C---:B------:R-:W-:Y:S01]  /*1af80*/  HMMA.1688.F32.TF32 R44, R56.reuse, R22, R44 ;  /* 0x00000016382c723c */ /* 0x040fe2000008102c */
[----:B------:R-:W-:Y:S07]  /*1af90*/  LDSM.16.M88.4 R20, [R197+0x8000] ;  /* 0x00800000c514783b */ /* 0x000fee0000000200 */
[----:B------:R-:W-:Y:S01]  /*1afa0*/  HMMA.1688.F32.TF32 R48, R56, R26, R48 ;  /* 0x0000001a3830723c */ /* 0x000fe20000081030 */
[----:B------:R-:W3:Y:S07]  /*1afb0*/  LDSM.16.M88.4 R24, [R197+0x6000] ;  /* 0x00600000c518783b */ /* 0x000eee0000000200 */
[-C--:B------:R-:W-:Y:S01]  /*1afc0*/  HMMA.1688.F32.TF32 R88, R172, R30.reuse, R88 ;  /* 0x0000001eac58723c */ /* 0x080fe20000081058 */
[----:B------:R-:W-:Y:S04]  /*1afd0*/  LDS R172, [R199+0x41080] ;  /* 0x04108000c7ac7984 */ /* 0x000fe80000000800 */
[----:B------:R-:W-:Y:S03]  /*1afe0*/  LDS R174, [R199+0x41480] ;  /* 0x04148000c7ae7984 */ /* 0x000fe60000000800 */
[----:B------:R-:W-:Y:S01]  /*1aff0*/  HMMA.1688.F32.TF32 R120, R168, R30, R120 ;  /* 0x0000001ea878723c */ /* 0x000fe20000081078 */
[----:B------:R-:W-:Y:S04]  /*1b000*/  LDS R168, [R199+0x41000] ;  /* 0x04100000c7a87984 */ /* 0x000fe80000000800 */
[----:B------:R-:W-:Y:S04]  /*1b010*/  LDS R170, [R199+0x41400] ;  /* 0x04140000c7aa7984 */ /* 0x000fe80000000800 */
[----:B------:R-:W-:Y:S04]  /*1b020*/  LDS R169, [R200+0x41000] ;  /* 0x04100000c8a97984 */ /* 0x000fe80000000800 */
[----:B------:R-:W4:Y:S01]  /*1b030*/  LDS R171, [R200+0x41400] ;  /* 0x04140000c8ab7984 */ /* 0x000f220000000800 */
[C---:B-1----:R-:W-:Y:S03]  /*1b040*/  HMMA.1688.F32.TF32 R60, R164.reuse, R156, R60 ;  /* 0x0000009ca43c723c */ /* 0x042fe6000008103c */
[----:B------:R-:W-:Y:S04]  /*1b050*/  LDS R173, [R200+0x41080] ;  /* 0x04108000c8ad7984 */ /* 0x000fe80000000800 */
[----:B------:R-:W-:Y:S01]  /*1b060*/  LDS R175, [R200+0x41480] ;  /* 0x04148000c8af7984 */ /* 0x000fe20000000800 */
[C---:B------:R-:W-:Y:S08]  /*1b070*/  HMMA.1688.F32.TF32 R64, R164.reuse, R160, R64 ;  /* 0x000000a0a440723c */ /* 0x040ff00000081040 */
[C---:B--2---:R-:W-:Y:S08]  /*1b080*/  HMMA.1688.F32.TF32 R68, R164.reuse, R4, R68 ;  /* 0x00000004a444723c */ /* 0x044ff00000081044 */
[C---:B---3--:R-:W-:Y:S08]  /*1b090*/  HMMA.1688.F32.TF32 R72, R164.reuse, R24, R72 ;  /* 0x00000018a448723c */ /* 0x048ff00000081048 */
[C---:B------:R-:W-:Y:S08]  /*1b0a0*/  HMMA.1688.F32.TF32 R76, R164.reuse, R20, R76 ;  /* 0x00000014a44c723c */ /* 0x040ff0000008104c */
[C---:B------:R-:W-:Y:S08]  /*1b0b0*/  HMMA.1688.F32.TF32 R80, R164.reuse, R16, R80 ;  /* 0x00000010a450723c */ /* 0x040ff00000081050 */
[C---:B------:R-:W-:Y:S08]  /*1b0c0*/  HMMA.1688.F32.TF32 R84, R164.reuse, R12, R84 ;  /* 0x0000000ca454723c */ /* 0x040ff00000081054 */
[----:B------:R-:W-:Y:S01]  /*1b0d0*/  HMMA.1688.F32.TF32 R88, R164, R8, R88 ;  /* 0x00000008a458723c */ /* 0x000fe20000081058 */
[----:B------:R-:W-:Y:S04]  /*1b0e0*/  LDS R164, [R201+0x41880] ;  /* 0x04188000c9a47984 */ /* 0x000fe80000000800 */
[----:B------:R-:W-:Y:S03]  /*1b0f0*/  LDS R166, [R201+0x41c80] ;  /* 0x041c8000c9a67984 */ /* 0x000fe60000000800 */
[----:B------:R-:W-:Y:S01]  /*1b100*/  HMMA.1688.F32.TF32 R52, R56, R30, R52 ;  /* 0x0000001e3834723c */ /* 0x000fe20000081034 */
[----:B------:R-:W-:Y:S04]  /*1b110*/  LDS R165, [R198+0x41880] ;  /* 0x04188000c6a57984 */ /* 0x000fe80000000800 */
[----:B------:R-:W1:Y:S04]  /*1b120*/  LDS R167, [R198+0x41c80] ;  /* 0x041c8000c6a77984 */ /* 0x000e680000000800 */
[----:B------:R-:W-:Y:S04]  /*1b130*/  LDS R56, [R199+0x41800] ;  /* 0x04180000c7387984 */ /* 0x000fe80000000800 */
[----:B------:R-:W-:Y:S04]  /*1b140*/  LDS R58, [R199+0x41c00] ;  /* 0x041c0000c73a7984 */ /* 0x000fe80000000800 */
[----:B------:R-:W-:Y:S04]  /*1b150*/  LDS R57, [R200+0x41800] ;  /* 0x04180000c8397984 */ /* 0x000fe80000000800 */
[----:B------:R-:W2:Y:S01]  /*1b160*/  LDS R59, [R200+0x41c00] ;  /* 0x041c0000c83b7984 */ /* 0x000ea20000000800 */
[C---:B------:R-:W-:Y:S03]  /*1b170*/  HMMA.1688.F32.TF32 R92, R176.reuse, R156, R92 ;  /* 0x0000009cb05c723c */ /* 0x040fe6000008105c */
[----:B------:R-:W-:Y:S04]  /*1b180*/  LDS R30, [R199+0x41c80] ;  /* 0x041c8000c71e7984 */ /* 0x000fe80000000800 */
[----:B------:R-:W-:Y:S01]  /*1b190*/  LDS R31, [R200+0x41c80] ;  /* 0x041c8000c81f7984 */ /* 0x000fe20000000800 */
[C---:B------:R-:W-:Y:S08]  /*1b1a0*/  HMMA.1688.F32.TF32 R96, R176.reuse, R160, R96 ;  /* 0x000000a0b060723c */ /* 0x040ff00000081060 */
[C---:B------:R-:W-:Y:S08]  /*1b1b0*/  HMMA.1688.F32.TF32 R100, R176.reuse, R4, R100 ;  /* 0x00000004b064723c */ /* 0x040ff00000081064 */
[C---:B------:R-:W-:Y:S08]  /*1b1c0*/  HMMA.1688.F32.TF32 R104, R176.reuse, R24, R104 ;  /* 0x00000018b068723c */ /* 0x040ff00000081068 */
[C---:B------:R-:W-:Y:S08]  /*1b1d0*/  HMMA.1688.F32.TF32 R108, R176.reuse, R20, R108 ;  /* 0x00000014b06c723c */ /* 0x040ff0000008106c */
[C---:B------:R-:W-:Y:S08]  /*1b1e0*/  HMMA.1688.F32.TF32 R112, R176.reuse, R16, R112 ;  /* 0x00000010b070723c */ /* 0x040ff00000081070 */
[C---:B------:R-:W-:Y:S08]  /*1b1f0*/  HMMA.1688.F32.TF32 R116, R176.reuse, R12, R116 ;  /* 0x0000000cb074723c */ /* 0x040ff00000081074 */
[----:B------:R-:W-:Y:S01]  /*1b200*/  HMMA.1688.F32.TF32 R120, R176, R8, R120 ;  /* 0x00000008b078723c */ /* 0x000fe20000081078 */
[----:B------:R-:W-:Y:S04]  /*1b210*/  LDS R176, [R201+0x42000] ;  /* 0x04200000c9b07984 */ /* 0x000fe80000000800 */
[----:B------:R-:W-:Y:S03]  /*1b220*/  LDS R178, [R201+0x42400] ;  /* 0x04240000c9b27984 */ /* 0x000fe60000000800 */
[C---:B----4-:R-:W-:Y:S01]  /*1b230*/  HMMA.1688.F32.TF32 R124, R168.reuse, R156, R124 ;  /* 0x0000009ca87c723c */ /* 0x050fe2000008107c */
[----:B------:R-:W-:Y:S04]  /*1b240*/  LDS R177, [R198+0x42000] ;  /* 0x04200000c6b17984 */ /* 0x000fe80000000800 */
[----:B------:R-:W-:Y:S03]  /*1b250*/  LDS R179, [R198+0x42400] ;  /* 0x04240000c6b37984 */ /* 0x000fe60000000800 */
        /* <DEDUP_REMOVED lines=9> */
[C---:B-1----:R-:W-:Y:S01]  /*1b2f0*/  HMMA.1688.F32.TF32 R92, R164.reuse, R158, R92 ;  /* 0x0000009ea45c723c */ /* 0x042fe2000008105c */
[----:B------:R-:W-:Y:S04]  /*1b300*/  LDS R169, [R198+0x41800] ;  /* 0x04180000c6a97984 */ /* 0x000fe80000000800 */
[----:B------:R-:W1:Y:S03]  /*1b310*/  LDS R171, [R198+0x41c00] ;  /* 0x041c0000c6ab7984 */ /* 0x000e660000000800 */
[C---:B------:R-:W-:Y:S08]  /*1b320*/  HMMA.1688.F32.TF32 R96, R164.reuse, R162, R96 ;  /* 0x000000a2a460723c */ /* 0x040ff00000081060 */
[C---:B------:R-:W-:Y:S08]  /*1b330*/  HMMA.1688.F32.TF32 R100, R164.reuse, R6, R100 ;  /* 0x00000006a464723c */ /* 0x040ff00000081064 */
[C---:B------:R-:W-:Y:S08]  /*1b340*/  HMMA.1688.F32.TF32 R104, R164.reuse, R26, R104 ;  /* 0x0000001aa468723c */ /* 0x040ff00000081068 */
[C---:B------:R-:W-:Y:S08]  /*1b350*/  HMMA.1688.F32.TF32 R108, R164.reuse, R22, R108 ;  /* 0x00000016a46c723c */ /* 0x040ff0000008106c */
[C---:B------:R-:W-:Y:S08]  /*1b360*/  HMMA.1688.F32.TF32 R112, R164.reuse, R18, R112 ;  /* 0x00000012a470723c */ /* 0x040ff00000081070 */
[C---:B------:R-:W-:Y:S08]  /*1b370*/  HMMA.1688.F32.TF32 R116, R164.reuse, R14, R116 ;  /* 0x0000000ea474723c */ /* 0x040ff00000081074 */
[----:B------:R-:W-:Y:S08]  /*1b380*/  HMMA.1688.F32.TF32 R120, R164, R10, R120 ;  /* 0x0000000aa478723c */ /* 0x000ff00000081078 */
[C---:B------:R-:W-:Y:S01]  /*1b390*/  HMMA.1688.F32.TF32 R180, R172.reuse, R156, R188 ;  /* 0x0000009cacb4723c */ /* 0x040fe200000810bc */
[----:B------:R-:W-:Y:S04]  /*1b3a0*/  LDS R156, [R201+0x42080] ;  /* 0x04208000c99c7984 */ /* 0x000fe80000000800 */
[----:B------:R-:W-:Y:S03]  /*1b3b0*/  LDS R157, [R198+0x42080] ;  /* 0x04208000c69d7984 */ /* 0x000fe60000000800 */
[C---:B------:R-:W-:Y:S01]  /*1b3c0*/  HMMA.1688.F32.TF32 R184, R172.reuse, R160, R184 ;  /* 0x000000a0acb8723c */ /* 0x040fe200000810b8 */
[----:B------:R-:W-:Y:S04]  /*1b3d0*/  LDS R188, [R199+0x42880] ;  /* 0x04288000c7bc7984 */ /* 0x000fe80000000800 */
[----:B------:R-:W-:Y:S03]  /*1b3e0*/  LDS R190, [R199+0x42c80] ;  /* 0x042c8000c7be7984 */ /* 0x000fe60000000800 */
[C---:B------:R-:W-:Y:S01]  /*1b3f0*/  HMMA.1688.F32.TF32 R32, R172.reuse, R4, R32 ;  /* 0x00000004ac20723c */ /* 0x040fe20000081020 */
[----:B------:R-:W-:Y:S04]  /*1b400*/  LDS R189, [R200+0x42880] ;  /* 0x04288000c8bd7984 */ /* 0x000fe80000000800 */
[----:B------:R-:W-:Y:S03]  /*1b410*/  LDS R191, [R200+0x42c80] ;  /* 0x042c8000c8bf7984 */ /* 0x000fe60000000800 */
[C---:B------:R-:W-:Y:S08]  /*1b420*/  HMMA.1688.F32.TF32 R36, R172.reuse, R24, R36 ;  /* 0x00000018ac24723c */ /* 0x040ff00000081024 */
[C---:B------:R-:W-:Y:S08]  /*1b430*/  HMMA.1688.F32.TF32 R40, R172.reuse, R20, R40 ;  /* 0x00000014ac28723c */ /* 0x040ff00000081028 */
[C---:B------:R-:W-:Y:S08]  /*1b440*/  HMMA.1688.F32.TF32 R44, R172.reuse, R16, R44 ;  /* 0x00000010ac2c723c */ /* 0x040ff0000008102c */
[C---:B------:R-:W-:Y:S08]  /*1b450*/  HMMA.1688.F32.TF32 R48, R172.reuse, R12, R48 ;  /* 0x0000000cac30723c */ /* 0x040ff00000081030 */
[----:B------:R-:W-:Y:S01]  /*1b460*/  HMMA.1688.F32.TF32 R52, R172, R8, R52 ;  /* 0x00000008ac34723c */ /* 0x000fe20000081034 */
[----:B------:R-:W-:Y:S04]  /*1b470*/  LDS R172, [R199+0x42000] ;  /* 0x04200000c7ac7984 */ /* 0x000fe80000000800 */
[----:B------:R-:W-:Y:S03]  /*1b480*/  LDS R174, [R199+0x42400] ;  /* 0x04240000c7ae7984 */ /* 0x000fe60000000800 */
[C---:B--2---:R-:W-:Y:S01]  /*1b490*/  HMMA.1688.F32.TF32 R164, R56.reuse, R158, R124 ;  /* 0x0000009e38a4723c */ /* 0x044fe2000008107c */
[----:B------:R-:W-:Y:S04]  /*1b4a0*/  LDS R173, [R200+0x42000] ;  /* 0x04200000c8ad7984 */ /* 0x000fe80000000800 */
[----:B------:R-:W-:Y:S04]  /*1b4b0*/  LDS R175, [R200+0x42400] ;  /* 0x04240000c8af7984 */ /* 0x000fe80000000800 */
[----:B------:R-:W2:Y:S01]  /*1b4c0*/  LDSM.16.M88.4 R124, [R205+0x2080] ;  /* 0x00208000cd7c783b */ /* 0x000ea20000000200 */
[-C--:B------:R-:W-:Y:S08]  /*1b4d0*/  HMMA.1688.F32.TF32 R128, R56, R162.reuse, R128 ;  /* 0x000000a23880723c */ /* 0x080ff00000081080 */
[C---:B-1----:R-:W-:Y:S08]  /*1b4e0*/  HMMA.1688.F32.TF32 R64, R168.reuse, R162, R64 ;  /* 0x000000a2a840723c */ /* 0x042ff00000081040 */
[-C--:B------:R-:W-:Y:S08]  /*1b4f0*/  HMMA.1688.F32.TF32 R68, R168, R6.reuse, R68 ;  /* 0x00000006a844723c */ /* 0x080ff00000081044 */
[C---:B------:R-:W-:Y:S08]  /*1b500*/  HMMA.1688.F32.TF32 R132, R56.reuse, R6, R132 ;  /* 0x000000063884723c */ /* 0x040ff00000081084 */
[C---:B------:R-:W-:Y:S08]  /*1b510*/  HMMA.1688.F32.TF32 R136, R56.reuse, R26, R136 ;  /* 0x0000001a3888723c */ /* 0x040ff00000081088 */
[C---:B------:R-:W-:Y:S08]  /*1b520*/  HMMA.1688.F32.TF32 R140, R56.reuse, R22, R140 ;  /* 0x00000016388c723c */ /* 0x040ff0000008108c */
[C---:B------:R-:W-:Y:S08]  /*1b530*/  HMMA.1688.F32.TF32 R144, R56.reuse, R18, R144 ;  /* 0x000000123890723c */ /* 0x040ff00000081090 */
[C---:B------:R-:W-:Y:S08]  /*1b540*/  HMMA.1688.F32.TF32 R148, R56.reuse, R14, R148 ;  /* 0x0000000e3894723c */ /* 0x040ff00000081094 */
[----:B------:R-:W-:Y:S01]  /*1b550*/  HMMA.1688.F32.TF32 R152, R56, R10, R152 ;  /* 0x0000000a3898723c */ /* 0x000fe20000081098 */
[----:B------:R-:W1:Y:S07]  /*1b560*/  LDSM.16.M88.4 R56, [R205+0x80] ;  /* 0x00008000cd38783b */ /* 0x000e6e0000000200 */
[C---:B------:R-:W-:Y:S08]  /*1b570*/  HMMA.1688.F32.TF32 R192, R28.reuse, R162, R184 ;  /* 0x000000a21cc0723c */ /* 0x040ff000000810b8 */
[----:B------:R-:W-:Y:S08]  /*1b580*/  HMMA.1688.F32.TF32 R32, R28, R6, R32 ;  /* 0x000000061c20723c */ /* 0x000ff00000081020 */
        /* <DEDUP_REMOVED lines=10> */
[----:B------:R-:W3:Y:S03]  /*1b630*/  LDS R171, [R200+0x42480] ;  /* 0x04248000c8ab7984 */ /* 0x000ee60000000800 */
        /* <DEDUP_REMOVED lines=8> */
[----:B------:R-:W4:Y:S07]  /*1b6c0*/  LDSM.16.M88.4 R8, [R205+0xe080] ;  /* 0x00e08000cd08783b */ /* 0x000f2e0000000200 */
[----:B--2---:R-:W-:Y:S01]  /*1b6d0*/  HMMA.1688.F32.TF32 R160, R172, R124, R128 ;  /* 0x0000007caca0723c */ /* 0x004fe20000081080 */
[----:B------:R-:W2:Y:S07]  /*1b6e0*/  LDSM.16.M88.4 R128, [R205+0x4080] ;  /* 0x00408000cd80783b */ /* 0x000eae0000000200 */
[----:B------:R-:W-:Y:S01]  /*1b6f0*/  HMMA.1688.F32.TF32 R180, R28, R158, R180 ;  /* 0x0000009e1cb4723c */ /* 0x000fe200000810b4 */
[----:B------:R-:W-:Y:S04]  /*1b700*/  LDS R158, [R201+0x42480] ;  /* 0x04248000c99e7984 */ /* 0x000fe80000000800 */
[----:B------:R-:W2:Y:S03]  /*1b710*/  LDS R159, [R198+0x42480] ;  /* 0x04248000c69f7984 */ /* 0x000ea60000000800 */
[-C--:B-1----:R-:W-:Y:S08]  /*1b720*/  HMMA.1688.F32.TF32 R28, R176, R56.reuse, R60 ;  /* 0x00000038b01c723c */ /* 0x082ff0000008103c */
[-C--:B------:R-:W-:Y:S01]  /*1b730*/  HMMA.1688.F32.TF32 R184, R172, R56.reuse, R164 ;  /* 0x00000038acb8723c */ /* 0x080fe200000810a4 */
[----:B------:R-:W-:Y:S04]  /*1b740*/  LDS R164, [R201+0x42800] ;  /* 0x04280000c9a47984 */ /* 0x000fe80000000800 */
[----:B------:R-:W-:Y:S03]  /*1b750*/  LDS R166, [R201+0x42c00] ;  /* 0x042c0000c9a67984 */ /* 0x000fe60000000800 */
[C---:B---3--:R-:W-:Y:S01]  /*1b760*/  HMMA.1688.F32.TF32 R180, R168.reuse, R56, R180 ;  /* 0x00000038a8b4723c */ /* 0x048fe200000810b4 */
[----:B------:R-:W-:Y:S04]  /*1b770*/  LDS R165, [R198+0x42800] ;  /* 0x04280000c6a57984 */ /* 0x000fe80000000800 */
[----:B------:R-:W1:Y:S03]  /*1b780*/  LDS R167, [R198+0x42c00] ;  /* 0x042c0000c6a77984 */ /* 0x000e660000000800 */
[----:B------:R-:W-:Y:S08]  /*1b790*/  HMMA.1688.F32.TF32 R192, R168, R124, R192 ;  /* 0x0000007ca8c0723c */ /* 0x000ff000000810c0 */
[----:B----4-:R-:W-:Y:S01]  /*1b7a0*/  HMMA.1688.F32.TF32 R44, R172, R8, R152 ;  /* 0x00000008ac2c723c */ /* 0x010fe20000081098 */
[----:B------:R-:W-:Y:S04]  /*1b7b0*/  LDS R152, [R201+0x42880] ;  /* 0x04288000c9987984 */ /* 0x000fe80000000800 */
[----:B------:R-:W-:Y:S03]  /*1b7c0*/  LDS R154, [R201+0x42c80] ;  /* 0x042c8000c99a7984 */ /* 0x000fe60000000800 */
[C---:B--2---:R-:W-:Y:S01]  /*1b7d0*/  HMMA.1688.F32.TF32 R32, R168.reuse, R128, R32 ;  /* 0x00000080a820723c */ /* 0x044fe20000081020 */
[----:B------:R-:W-:Y:S04]  /*1b7e0*/  LDS R153, [R198+0x42880] ;  /* 0x04288000c6997984 */ /* 0x000fe80000000800 */
[----:B------:R-:W2:Y:S03]  /*1b7f0*/  LDS R155, [R198+0x42c80] ;  /* 0x042c8000c69b7984 */ /* 0x000ea60000000800 */
[C---:B------:R-:W-:Y:S08]  /*1b800*/  HMMA.1688.F32.TF32 R36, R168.reuse, R24, R36 ;  /* 0x00000018a824723c */ /* 0x040ff00000081024 */
[C---:B------:R-:W-:Y:S08]  /*1b810*/  HMMA.1688.F32.TF32 R40, R168.reuse, R20, R40 ;  /* 0x00000014a828723c */ /* 0x040ff00000081028 */
[C---:B------:R-:W-:Y:S01]  /*1b820*/  HMMA.1688.F32.TF32 R60, R168.reuse, R16, R4 ;  /* 0x00000010a83c723c */ /* 0x040fe20000081004 */
[----:B------:R-:W-:Y:S04]  /*1b830*/  LDS R4, [R199+0x43080] ;  /* 0x04308000c7047984 */ /* 0x000fe80000000800 */
[----:B------:R-:W-:Y:S03]  /*1b840*/  LDS R6, [R199+0x43480] ;  /* 0x04348000c7067984 */ /* 0x000fe60000000800 */
[C---:B------:R-:W-:Y:S01]  /*1b850*/  HMMA.1688.F32.TF32 R48, R168.reuse, R12, R48 ;  /* 0x0000000ca830723c */ /* 0x040fe20000081030 */
[----:B------:R-:W-:Y:S04]  /*1b860*/  LDS R5, [R200+0x43080] ;  /* 0x04308000c8057984 */ /* 0x000fe80000000800 */
[----:B------:R-:W-:Y:S03]  /*1b870*/  LDS R7, [R200+0x43480] ;  /* 0x04348000c8077984 */ /* 0x000fe60000000800 */
[----:B------:R-:W-:Y:S01]  /*1b880*/  HMMA.1688.F32.TF32 R52, R168, R8, R52 ;  /* 0x00000008a834723c */ /* 0x000fe20000081034 */
[----:B------:R-:W-:Y:S04]  /*1b890*/  LDS R168, [R199+0x42800] ;  /* 0x04280000c7a87984 */ /* 0x000fe80000000800 */
[----:B------:R-:W-:Y:S04]  /*1b8a0*/  LDS R170, [R199+0x42c00] ;  /* 0x042c0000c7aa7984 */ /* 0x000fe80000000800 */
[----:B------:R-:W-:Y:S04]  /*1b8b0*/  LDS R169, [R200+0x42800] ;  /* 0x04280000c8a97984 */ /* 0x000fe80000000800 */
[----:B------:R-:W3:Y:S01]  /*1b8c0*/  LDS R171, [R200+0x42c00] ;  /* 0x042c0000c8ab7984 */ /* 0x000ee20000000800 */
        /* <DEDUP_REMOVED lines=27> */
[----:B------:R-:W1:Y:S04]  /*1ba80*/  LDSM.16.M88.4 R28, [R197+0x80] ;  /* 0x00008000c51c783b */ /* 0x000e680000000200 */
[----:B------:R-:W-:Y:S03]  /*1ba90*/  LDS R157, [R198+0x43080] ;  /* 0x04308000c69d7984 */ /* 0x000fe60000000800 */
[C---:B------:R-:W-:Y:S01]  /*1baa0*/  HMMA.1688.F32.TF32 R64, R164.reuse, R126, R64 ;  /* 0x0000007ea440723c */ /* 0x040fe20000081040 */
[----:B------:R-:W-:Y:S07]  /*1bab0*/  LDS R159, [R198+0x43480] ;  /* 0x04348000c69f7984 */ /* 0x000fee0000000800 */
        /* <DEDUP_REMOVED lines=9> */
[----:B------:R-:W-:Y:S08]  /*1bb50*/  HMMA.1688.F32.TF32 R116, R152, R14, R116 ;  /* 0x0000000e9874723c */ /* 0x000ff00000081074 */
[C---:B---3--:R-:W-:Y:S08]  /*1bb60*/  HMMA.1688.F32.TF32 R184, R168.reuse, R58, R184 ;  /* 0x0000003aa8b8723c */ /* 0x048ff000000810b8 */
        /* <DEDUP_REMOVED lines=14> */
[----:B------:R-:W2:Y:S03]  /*1bc50*/  LDS R155, [R200+0x43400] ;  /* 0x04340000c89b7984 */ /* 0x000ea60000000800 */
[----:B------:R-:W-:Y:S01]  /*1bc60*/  HMMA.1688.F32.TF32 R168, R168, R10, R44 ;  /* 0x0000000aa8a8723c */ /* 0x000fe2000008102c */
[----:B------:R-:W3:Y:S04]  /*1bc70*/  LDSM.16.M88.4 R56, [R197+0x2080] ;  /* 0x00208000c538783b */ /* 0x000ee80000000200 */
[----:B------:R-:W-:Y:S03]  /*1bc80*/  LDSM.16.M88.4 R44, [R197+0xa080] ;  /* 0x00a08000c52c783b */ /* 0x000fe60000000200 */
[C---:B------:R-:W-:Y:S01]  /*1bc90*/  HMMA.1688.F32.TF32 R128, R188.reuse, R130, R32 ;  /* 0x00000082bc80723c */ /* 0x040fe20000081020 */
[----:B------:R-:W4:Y:S07]  /*1bca0*/  LDSM.16.M88.4 R32, [R197+0x4080] ;  /* 0x00408000c520783b */ /* 0x000f2e0000000200 */
[C---:B------:R-:W-:Y:S01]  /*1bcb0*/  HMMA.1688.F32.TF32 R24, R188.reuse, R26, R36 ;  /* 0x0000001abc18723c */ /* 0x040fe20000081024 */
[----:B------:R-:W1:Y:S07]  /*1bcc0*/  LDSM.16.M88.4 R36, [R197+0x6080] ;  /* 0x00608000c524783b */ /* 0x000e6e0000000200 */
[C---:B------:R-:W-:Y:S01]  /*1bcd0*/  HMMA.1688.F32.TF32 R20, R188.reuse, R22, R40 ;  /* 0x00000016bc14723c */ /* 0x040fe20000081028 */
[----:B------:R-:W2:Y:S07]  /*1bce0*/  LDSM.16.M88.4 R40, [R197+0x8080] ;  /* 0x00808000c528783b */ /* 0x000eae0000000200 */
[C---:B------:R-:W-:Y:S01]  /*1bcf0*/  HMMA.1688.F32.TF32 R12, R188.reuse, R14, R48 ;  /* 0x0000000ebc0c723c */ /* 0x040fe20000081030 */
[----:B------:R-:W3:Y:S07]  /*1bd00*/  LDSM.16.M88.4 R48, [R197+0xc080] ;  /* 0x00c08000c530783b */ /* 0x000eee0000000200 */
[C---:B------:R-:W-:Y:S01]  /*1bd10*/  HMMA.1688.F32.TF32 R8, R188.reuse, R10, R52 ;  /* 0x0000000abc08723c */ /* 0x040fe20000081034 */
[----:B------:R-:W4:Y:S07]  /*1bd20*/  LDSM.16.M88.4 R52, [R197+0xe080] ;  /* 0x00e08000c534783b */ /* 0x000f2e0000000200 */
[C---:B------:R-:W-:Y:S08]  /*1bd30*/  HMMA.1688.F32.TF32 R124, R188.reuse, R126, R192 ;  /* 0x0000007ebc7c723c */ /* 0x040ff000000810c0 */
[----:B------:R-:W-:Y:S08]  /*1bd40*/  HMMA.1688.F32.TF32 R16, R188, R18, R60 ;  /* 0x00000012bc10723c */ /* 0x000ff0000008103c */
[-C--:B-1----:R-:W-:Y:S08]  /*1bd50*/  HMMA.1688.F32.TF32 R60, R172, R28.reuse, R176 ;  /* 0x0000001cac3c723c */ /* 0x082ff000000810b0 */
[C---:B--2---:R-:W-:Y:S08]  /*1bd60*/  HMMA.1688.F32.TF32 R132, R152.reuse, R28, R184 ;  /* 0x0000001c9884723c */ /* 0x044ff000000810b8 */
[C---:B---3--:R-:W-:Y:S08]  /*1bd70*/  HMMA.1688.F32.TF32 R160, R152.reuse, R56, R160 ;  /* 0x0000003898a0723c */ /* 0x048ff000000810a0 */
[C---:B----4-:R-:W-:Y:S08]  /*1bd80*/  HMMA.1688.F32.TF32 R164, R152.reuse, R32, R164 ;  /* 0x0000002098a4723c */ /* 0x050ff000000810a4 */
[C---:B------:R-:W-:Y:S08]  /*1bd90*/  HMMA.1688.F32.TF32 R136, R152.reuse, R36, R136 ;  /* 0x000000249888723c */ /* 0x040ff00000081088 */
[C---:B------:R-:W-:Y:S08]  /*1bda0*/  HMMA.1688.F32.TF32 R140, R152.reuse, R40, R140 ;  /* 0x00000028988c723c */ /* 0x040ff0000008108c */
[C---:B------:R-:W-:Y:S08]  /*1bdb0*/  HMMA.1688.F32.TF32 R144, R152.reuse, R44, R144 ;  /* 0x0000002c9890723c */ /* 0x040ff00000081090 */
[----:B------:R-:W-:Y:S08]  /*1bdc0*/  HMMA.1688.F32.TF32 R148, R152, R48, R148 ;  /* 0x000000309894723c */ /* 0x000ff00000081094 */
[-C--:B------:R-:W-:Y:S08]  /*1bdd0*/  HMMA.1688.F32.TF32 R92, R156, R28.reuse, R92 ;  /* 0x0000001c9c5c723c */ /* 0x080ff0000008105c */
[----:B------:R-:W-:Y:S08]  /*1bde0*/  HMMA.1688.F32.TF32 R176, R4, R28, R180 ;  /* 0x0000001c04b0723c */ /* 0x000ff000000810b4 */
[C---:B------:R-:W-:Y:S08]  /*1bdf0*/  HMMA.1688.F32.TF32 R64, R172.reuse, R56, R64 ;  /* 0x00000038ac40723c */ /* 0x040ff00000081040 */
[C---:B------:R-:W-:Y:S08]  /*1be00*/  HMMA.1688.F32.TF32 R68, R172.reuse, R32, R68 ;  /* 0x00000020ac44723c */ /* 0x040ff00000081044 */
[C---:B------:R-:W-:Y:S08]  /*1be10*/  HMMA.1688.F32.TF32 R72, R172.reuse, R36, R72 ;  /* 0x00000024ac48723c */ /* 0x040ff00000081048 */
[C---:B------:R-:W-:Y:S08]  /*1be20*/  HMMA.1688.F32.TF32 R76, R172.reuse, R40, R76 ;  /* 0x00000028ac4c723c */ /* 0x040ff0000008104c */
[C---:B------:R-:W-:Y:S08]  /*1be30*/  HMMA.1688.F32.TF32 R80, R172.reuse, R44, R80 ;  /* 0x0000002cac50723c */ /* 0x040ff00000081050 */
[C---:B------:R-:W-:Y:S08]  /*1be40*/  HMMA.1688.F32.TF32 R84, R172.reuse, R48, R84 ;  /* 0x00000030ac54723c */ /* 0x040ff00000081054 */
[-C--:B------:R-:W-:Y:S01]  /*1be50*/  HMMA.1688.F32.TF32 R88, R172, R52.reuse, R88 ;  /* 0x00000034ac58723c */ /* 0x080fe20000081058 */
[----:B------:R-:W-:Y:S04]  /*1be60*/  LDS R172, [R201+0x43800] ;  /* 0x04380000c9ac7984 */ /* 0x000fe80000000800 */
[----:B------:R-:W-:Y:S03]  /*1be70*/  LDS R174, [R201+0x43c00] ;  /* 0x043c0000c9ae7984 */ /* 0x000fe60000000800 */
[----:B------:R-:W-:Y:S01]  /*1be80*/  HMMA.1688.F32.TF32 R152, R152, R52, R168 ;  /* 0x000000349898723c */ /* 0x000fe200000810a8 */
[----:B------:R-:W-:Y:S04]  /*1be90*/  LDS R173, [R198+0x43800] ;  /* 0x04380000c6ad7984 */ /* 0x000fe80000000800 */
[----:B------:R-:W1:Y:S03]  /*1bea0*/  LDS R175, [R198+0x43c00] ;  /* 0x043c0000c6af7984 */ /* 0x000e660000000800 */
[C---:B------:R-:W-:Y:S01]  /*1beb0*/  HMMA.1688.F32.TF32 R96, R156.reuse, R56, R96 ;  /* 0x000000389c60723c */ /* 0x040fe20000081060 */
[----:B------:R-:W-:Y:S04]  /*1bec0*/  LDS R168, [R201+0x43880] ;  /* 0x04388000c9a87984 */ /* 0x000fe80000000800 */
[----:B------:R-:W-:Y:S03]  /*1bed0*/  LDS R170, [R201+0x43c80] ;  /* 0x043c8000c9aa7984 */ /* 0x000fe60000000800 */
[C---:B------:R-:W-:Y:S01]  /*1bee0*/  HMMA.1688.F32.TF32 R100, R156.reuse, R32, R100 ;  /* 0x000000209c64723c */ /* 0x040fe20000081064 */
[----:B------:R-:W-:Y:S04]  /*1bef0*/  LDS R169, [R198+0x43880] ;  /* 0x04388000c6a97984 */ /* 0x000fe80000000800 */
[----:B------:R-:W2:Y:S03]  /*1bf00*/  LDS R171, [R198+0x43c80] ;  /* 0x043c8000c6ab7984 */ /* 0x000ea60000000800 */
        /* <DEDUP_REMOVED lines=10> */
[C---:B------:R-:W-:Y:S08]  /*1bfb0*/  HMMA.1688.F32.TF32 R128, R4.reuse, R32, R128 ;  /* 0x000000200480723c */ /* 0x040ff00000081080 */
[C---:B------:R-:W-:Y:S08]  /*1bfc0*/  HMMA.1688.F32.TF32 R24, R4.reuse, R36, R24 ;  /* 0x000000240418723c */ /* 0x040ff00000081018 */
[C---:B------:R-:W-:Y:S08]  /*1bfd0*/  HMMA.1688.F32.TF32 R20, R4.reuse, R40, R20 ;  /* 0x000000280414723c */ /* 0x040ff00000081014 */
[C---:B------:R-:W-:Y:S01]  /*1bfe0*/  HMMA.1688.F32.TF32 R12, R4.reuse, R48, R12 ;  /* 0x00000030040c723c */ /* 0x040fe2000008100c */
[----:B------:R-:W-:Y:S01]  /*1bff0*/  IADD3 R205, R211, -0x4, RZ ;  /* 0xfffffffcd3cd7810 */ /* 0x000fe20007ffe0ff */
[----:B------:R-:W4:Y:S06]  /*1c000*/  LDL R29, [R1+0x364] ;  /* 0x00036400011d7983 */ /* 0x000f2c0000100800 */
[C---:B------:R-:W-:Y:S01]  /*1c010*/  HMMA.1688.F32.TF32 R16, R4.reuse, R44, R16 ;  /* 0x0000002c0410723c */ /* 0x040fe20000081010 */
[C---:B------:R-:W-:Y:S01]  /*1c020*/  ISETP.GE.AND P1, PT, R208.reuse, UR5, PT ;  /* 0x00000005d0007c0c */ /* 0x040fe2000bf26270 */
[----:B------:R-:W4:Y:S06]  /*1c030*/  LDL R28, [R1+0x348] ;  /* 0x00034800011c7983 */ /* 0x000f2c0000100800 */
[----:B------:R-:W-:Y:S01]  /*1c040*/  HMMA.1688.F32.TF32 R4, R4, R52, R8 ;  /* 0x000000340404723c */ /* 0x000fe20000081008 */
[----:B------:R-:W-:Y:S04]  /*1c050*/  LDS R8, [R199+0x43880] ;  /* 0x04388000c7087984 */ /* 0x000fe80000000800 */
[----:B------:R-:W-:Y:S04]  /*1c060*/  LDS R10, [R199+0x43c80] ;  /* 0x043c8000c70a7984 */ /* 0x000fe80000000800 */
[----:B------:R-:W-:Y:S04]  /*1c070*/  LDS R9, [R200+0x43880] ;  /* 0x04388000c8097984 */ /* 0x000fe80000000800 */
[----:B------:R-:W3:Y:S01]  /*1c080*/  LDS R11, [R200+0x43c80] ;  /* 0x043c8000c80b7984 */ /* 0x000ee20000000800 */
[----:B-1----:R-:W-:Y:S01]  /*1c090*/  HMMA.1688.F32.TF32 R84, R172, R50, R84 ;  /* 0x00000032ac54723c */ /* 0x002fe20000081054 */
[----:B------:R-:W-:-:S02]  /*1c0a0*/  LOP3.LUT R195, R208, 0x4, RZ, 0xfc, !PT ;  /* 0x00000004d0c37812 */ /* 0x000fc400078efcff */
[----:B------:R-:W-:-:S05]  /*1c0b0*/  ISETP.LE.AND P0, PT, R205, UR4, PT ;  /* 0x00000004cd007c0c */ /* 0x000fca000bf03270 */
[----:B--2---:R-:W-:Y:S01]  /*1c0c0*/  HMMA.1688.F32.TF32 R116, R168, R50, R116 ;  /* 0x00000032a874723c */ /* 0x004fe20000081074 */
[----:B------:R-:W-:-:S07]  /*1c0d0*/  IADD3 R203, R203, 0x1, RZ ;  /* 0x00000001cbcb7810 */ /* 0x000fce0007ffe0ff */
[----:B---3--:R-:W-:Y:S01]  /*1c0e0*/  HMMA.1688.F32.TF32 R148, R156, R50, R148 ;  /* 0x000000329c94723c */ /* 0x008fe20000081094 */
[----:B------:R-:W-:-:S07]  /*1c0f0*/  LOP3.LUT R205, R208, 0x8, RZ, 0xfc, !PT ;  /* 0x00000008d0cd7812 */ /* 0x000fce00078efcff */
[----:B------:R-:W-:Y:S01]  /*1c100*/  HMMA.1688.F32.TF32 R88, R172, R54, R88 ;  /* 0x00000036ac58723c */ /* 0x000fe20000081058 */
[----:B------:R-:W-:-:S07]  /*1c110*/  ISETP.GE.AND P2, PT, R205, UR5, PT ;  /* 0x00000005cd007c0c */ /* 0x000fce000bf46270 */
[----:B------:R-:W-:Y:S08]  /*1c120*/  HMMA.1688.F32.TF32 R120, R168, R54, R120 ;  /* 0x00000036a878723c */ /* 0x000ff00000081078 */
[----:B------:R-:W-:Y:S08]  /*1c130*/  HMMA.1688.F32.TF32 R48, R8, R50, R12 ;  /* 0x000000320830723c */ /* 0x000ff0000008100c */
[----:B------:R-:W-:Y:S01]  /*1c140*/  HMMA.1688.F32.TF32 R152, R156, R54, R152 ;  /* 0x000000369c98723c */ /* 0x000fe20000081098 */
[----:B------:R-:W-:Y:S01]  /*1c150*/  SEL R12, RZ, 0x4, P1 ;  /* 0x00000004ff0c7807 */ /* 0x000fe20000800000 */
[----:B------:R-:W2:Y:S01]  /*1c160*/  LDL R15, [R1+0x34] ;  /* 0x00003400010f7983 */ /* 0x000ea20000100800 */
[----:B------:R-:W-:-:S02]  /*1c170*/  ISETP.GE.AND P1, PT, R195, UR5, PT ;  /* 0x00000005c3007c0c */ /* 0x000fc4000bf26270 */
[----:B------:R-:W-:-:S03]  /*1c180*/  SEL R12, R12, RZ, !P0 ;  /* 0x000000ff0c0c7207 */ /* 0x000fc60004000000 */
[----:B------:R-:W-:Y:S01]  /*1c190*/  HMMA.1688.F32.TF32 R52, R8, R54, R4 ;  /* 0x000000360834723c */ /* 0x000fe20000081004 */
[----:B------:R-:W-:Y:S02]  /*1c1a0*/  ISETP.NE.U32.AND P3, PT, R12, RZ, PT ;  /* 0x000000ff0c00720c */ /* 0x000fe40003f65070 */
[----:B------:R-:W-:Y:S01]  /*1c1b0*/  LOP3.LUT R195, R208, 0xc, RZ, 0xfc, !PT ;  /* 0x0000000cd0c37812 */ /* 0x000fe200078efcff */
[----:B------:R-:W3:Y:S03]  /*1c1c0*/  LDL R12, [R1+0x4] ;  /* 0x00000400010c7983 */ /* 0x000ee60000100800 */
[----:B------:R-:W-:Y:S02]  /*1c1d0*/  SEL R5, RZ, 0x4, P1 ;  /* 0x00000004ff057807 */ /* 0x000fe40000800000 */
[----:B------:R-:W-:Y:S01]  /*1c1e0*/  ISETP.GT.AND P1, PT, R203, 0x3, PT ;  /* 0x00000003cb00780c */ /* 0x000fe20003f24270 */
[----:B------:R-:W-:Y:S01]  /*1c1f0*/  HMMA.1688.F32.TF32 R60, R172, R30, R60 ;  /* 0x0000001eac3c723c */ /* 0x000fe2000008103c */
[----:B------:R-:W-:-:S02]  /*1c200*/  SEL R5, R5, RZ, !P0 ;  /* 0x000000ff05057207 */ /* 0x000fc40004000000 */
[----:B------:R-:W-:Y:S02]  /*1c210*/  IADD3 R4, P4, R196, R212, RZ ;  /* 0x000000d4c4047210 */ /* 0x000fe40007f9e0ff */
[----:B------:R-:W-:-:S03]  /*1c220*/  SEL R203, R203, RZ, !P1 ;  /* 0x000000ffcbcb7207 */ /* 0x000fc60004800000 */
[----:B------:R-:W-:Y:S01]  /*1c230*/  HMMA.1688.F32.TF32 R64, R172, R58, R64 ;  /* 0x0000003aac40723c */ /* 0x000fe20000081040 */
[----:B------:R-:W-:Y:S02]  /*1c240*/  SEL R6, RZ, 0x4, P2 ;  /* 0x00000004ff067807 */ /* 0x000fe40001000000 */
[----:B------:R-:W-:Y:S02]  /*1c250*/  LOP3.LUT R205, R208, 0x10, RZ, 0xfc, !PT ;  /* 0x00000010d0cd7812 */ /* 0x000fe400078efcff */
[----:B------:R-:W-:-:S03]  /*1c260*/  ISETP.NE.U32.AND P2, PT, R5, RZ, PT ;  /* 0x000000ff0500720c */ /* 0x000fc60003f45070 */
[----:B------:R-:W-:Y:S01]  /*1c270*/  HMMA.1688.F32.TF32 R68, R172, R34, R68 ;  /* 0x00000022ac44723c */ /* 0x000fe20000081044 */
[----:B------:R-:W-:Y:S01]  /*1c280*/  IMAD.X R5, R3, 0x1, R213, P4 ;  /* 0x0000000103057824 */ /* 0x000fe200020e06d5 */
[----:B------:R-:W-:-:S06]  /*1c290*/  ISETP.GE.AND P4, PT, R195, UR5, PT ;  /* 0x00000005c3007c0c */ /* 0x000fcc000bf86270 */
[----:B------:R-:W-:Y:S01]  /*1c2a0*/  HMMA.1688.F32.TF32 R72, R172, R38, R72 ;  /* 0x00000026ac48723c */ /* 0x000fe20000081048 */
[----:B------:R-:W-:-:S07]  /*1c2b0*/  ISETP.GE.AND P5, PT, R205, UR5, PT ;  /* 0x00000005cd007c0c */ /* 0x000fce000bfa6270 */
[----:B------:R-:W-:Y:S01]  /*1c2c0*/  HMMA.1688.F32.TF32 R76, R172, R42, R76 ;  /* 0x0000002aac4c723c */ /* 0x000fe2000008104c */
[----:B------:R-:W-:-:S07]  /*1c2d0*/  SEL R6, R6, RZ, !P0 ;  /* 0x000000ff06067207 */ /* 0x000fce0004000000 */
[----:B------:R-:W-:Y:S08]  /*1c2e0*/  HMMA.1688.F32.TF32 R80, R172, R46, R80 ;  /* 0x0000002eac50723c */ /* 0x000ff00000081050 */
[----:B------:R-:W-:Y:S08]  /*1c2f0*/  HMMA.1688.F32.TF32 R172, R156, R30, R132 ;  /* 0x0000001e9cac723c */ /* 0x000ff00000081084 */
        /* <DEDUP_REMOVED lines=8> */
[----:B------:R-:W-:-:S07]  /*1c380*/  SEL R7, RZ, 0x4, P4 ;  /* 0x00000004ff077807 */ /* 0x000fce0002000000 */
[C---:B------:R-:W-:Y:S08]  /*1c390*/  HMMA.1688.F32.TF32 R164, R8.reuse, R30, R176 ;  /* 0x0000001e08a4723c */ /* 0x040ff000000810b0 */
[C---:B------:R-:W-:Y:S08]  /*1c3a0*/  HMMA.1688.F32.TF32 R180, R8.reuse, R58, R124 ;  /* 0x0000003a08b4723c */ /* 0x040ff0000008107c */
[C---:B------:R-:W-:Y:S08]  /*1c3b0*/  HMMA.1688.F32.TF32 R32, R8.reuse, R34, R128 ;  /* 0x000000220820723c */ /* 0x040ff00000081080 */
[C---:B------:R-:W-:Y:S08]  /*1c3c0*/  HMMA.1688.F32.TF32 R36, R8.reuse, R38, R24 ;  /* 0x000000260824723c */ /* 0x040ff00000081018 */
[C---:B------:R-:W-:Y:S08]  /*1c3d0*/  HMMA.1688.F32.TF32 R40, R8.reuse, R42, R20 ;  /* 0x0000002a0828723c */ /* 0x040ff00000081014 */
[----:B------:R-:W-:Y:S01]  /*1c3e0*/  HMMA.1688.F32.TF32 R44, R8, R46, R16 ;  /* 0x0000002e082c723c */ /* 0x000fe20000081010 */
[----:B------:R-:W-:Y:S01]  /*1c3f0*/  ISETP.NE.U32.AND P1, PT, R6, RZ, PT ;  /* 0x000000ff0600720c */ /* 0x000fe20003f25070 */
[----:B------:R-:W2:Y:S01]  /*1c400*/  LDL R17, [R1+0x14] ;  /* 0x0000140001117983 */ /* 0x000ea20000100800 */
[----:B------:R-:W-:-:S03]  /*1c410*/  SEL R7, R7, RZ, !P0 ;  /* 0x000000ff07077207 */ /* 0x000fc60004000000 */
[----:B------:R-:W-:Y:S01]  /*1c420*/  BAR.SYNC.DEFER_BLOCKING 0x0 ;  /* 0x0000000000007b1d */ /* 0x000fe20000010000 */
[----:B-----5:R-:W-:Y:S01]  /*1c430*/  IMAD R8, R203, 0x4000, R207 ;  /* 0x00004000cb087824 */ /* 0x020fe200078e02cf */
[C---:B------:R-:W-:Y:S02]  /*1c440*/  LOP3.LUT R11, R208.reuse, 0x14, RZ, 0xfc, !PT ;  /* 0x00000014d00b7812 */ /* 0x040fe400078efcff */
[----:B------:R-:W-:Y:S02]  /*1c450*/  ISETP.NE.U32.AND P4, PT, R7, RZ, PT ;  /* 0x000000ff0700720c */ /* 0x000fe40003f85070 */
[C---:B------:R-:W-:Y:S01]  /*1c460*/  LOP3.LUT R10, R208.reuse, 0x18, RZ, 0xfc, !PT ;  /* 0x00000018d00a7812 */ /* 0x040fe200078efcff */
[----:B------:R-:W2:Y:S01]  /*1c470*/  LDL R16, [R1+0x18] ;  /* 0x0000180001107983 */ /* 0x000ea20000100800 */
[C---:B------:R-:W-:Y:S02]  /*1c480*/  LOP3.LUT R14, R208.reuse, 0x2c, RZ, 0xfc, !PT ;  /* 0x0000002cd00e7812 */ /* 0x040fe400078efcff */
[----:B------:R-:W-:Y:S01]  /*1c490*/  LOP3.LUT R13, R208, 0x30, RZ, 0xfc, !PT ;  /* 0x00000030d00d7812 */ /* 0x000fe200078efcff */
[----:B------:R-:W2:Y:S04]  /*1c4a0*/  LDL R18, [R1+0x28] ;  /* 0x0000280001127983 */ /* 0x000ea80000100800 */
[----:B------:R-:W2:Y:S04]  /*1c4b0*/  LDL R22, [R1+0x4c] ;  /* 0x00004c0001167983 */ /* 0x000ea80000100800 */
[----:B------:R-:W1:Y:S04]  /*1c4c0*/  S2R R205, SR_TID.X ;  /* 0x0000000000cd7919 */ /* 0x000e680000002100 */
[----:B------:R-:W2:Y:S04]  /*1c4d0*/  LDL R21, [R1+0x5c] ;  /* 0x00005c0001157983 */ /* 0x000ea80000100800 */
[----:B------:R-:W-:Y:S01]  /*1c4e0*/  @!PT LDS RZ, [RZ] ;  /* 0x00000000fffff984 */ /* 0x000fe20000000800 */
[----:B------:R-:W-:Y:S01]  /*1c4f0*/  @!PT LDS RZ, [RZ] ;  /* 0x00000000fffff984 */ /* 0x000fe20000000800 */
[----:B------:R-:W-:Y:S01]  /*1c500*/  @!PT LDS RZ, [RZ] ;  /* 0x00000000fffff984 */ /* 0x000fe20000000800 */
[----:B------:R1:W-:Y:S04]  /*1c510*/  LDGSTS.E [R8+0x40000], [R4.64], P3 ;  /* 0x4000000004087fae */ /* 0x0003e80009921846 */
[----:B------:R-:W2:Y:S04]  /*1c520*/  LDL R20, [R1+0x84] ;  /* 0x0000840001147983 */ /* 0x000ea80000100800 */
[----:B------:R-:W2:Y:S01]  /*1c530*/  LDL R23, [R1+0xe8] ;  /* 0x0000e80001177983 */ /* 0x000ea20000100800 */
[----:B-1----:R-:W-:-:S03]  /*1c540*/  SEL R5, RZ, 0x4, P5 ;  /* 0x00000004ff057807 */ /* 0x002fc60002800000 */
[----:B------:R-:W2:Y:S01]  /*1c550*/  LDL R24, [R1+0x398] ;  /* 0x0003980001187983 */ /* 0x000ea20000100800 */
[C---:B------:R-:W-:Y:S02]  /*1c560*/  IADD3 R4, P3, R196.reuse, R216, RZ ;  /* 0x000000d8c4047210 */ /* 0x040fe40007f7e0ff */
[----:B------:R-:W-:Y:S01]  /*1c570*/  IADD3 R6, P5, R196, R220, RZ ;  /* 0x000000dcc4067210 */ /* 0x000fe20007fbe0ff */
[----:B------:R-:W2:Y:S01]  /*1c580*/  LDL R27, [R1+0x1a8] ;  /* 0x0001a800011b7983 */ /* 0x000ea20000100800 */
[----:B------:R-:W-:Y:S01]  /*1c590*/  SEL R9, R5, RZ, !P0 ;  /* 0x000000ff05097207 */ /* 0x000fe20004000000 */
[C---:B------:R-:W-:Y:S02]  /*1c5a0*/  IMAD.X R5, R3.reuse, 0x1, R217, P3 ;  /* 0x0000000103057824 */ /* 0x040fe400018e06d9 */
[----:B------:R-:W-:Y:S01]  /*1c5b0*/  IMAD.X R7, R3, 0x1, R221, P5 ;  /* 0x0000000103077824 */ /* 0x000fe200028e06dd */
[----:B------:R-:W2:Y:S04]  /*1c5c0*/  LDL R26, [R1+0x1e4] ;  /* 0x0001e400011a7983 */ /* 0x000ea80000100800 */
[----:B------:R1:W-:Y:S01]  /*1c5d0*/  LDGSTS.E [R8+0x40400], [R4.64], P2 ;  /* 0x4040000004087fae */ /* 0x0003e20009121846 */
[----:B------:R-:W-:-:S02]  /*1c5e0*/  ISETP.GE.AND P2, PT, R11, UR5, PT ;  /* 0x000000050b007c0c */ /* 0x000fc4000bf46270 */
[----:B------:R-:W-:Y:S01]  /*1c5f0*/  ISETP.GE.AND P5, PT, R10, UR5, PT ;  /* 0x000000050a007c0c */ /* 0x000fe2000bfa6270 */
[----:B------:R4:W-:Y:S01]  /*1c600*/  LDGSTS.E [R8+0x40800], [R6.64], P1 ;  /* 0x4080000006087fae */ /* 0x0009e20008921846 */
[----:B------:R-:W-:Y:S02]  /*1c610*/  ISETP.NE.U32.AND P3, PT, R9, RZ, PT ;  /* 0x000000ff0900720c */ /* 0x000fe40003f65070 */
[----:B------:R-:W-:Y:S01]  /*1c620*/  LOP3.LUT R10, R208, 0x20, RZ, 0xfc, !PT ;  /* 0x00000020d00a7812 */ /* 0x000fe200078efcff */
[----:B------:R-:W2:Y:S01]  /*1c630*/  LDL R25, [R1+0x204] ;  /* 0x0002040001197983 */ /* 0x000ea20000100800 */
[----:B-1----:R-:W-:Y:S02]  /*1c640*/  SEL R5, RZ, 0x4, P5 ;  /* 0x00000004ff057807 */ /* 0x002fe40002800000 */
[----:B----4-:R-:W-:Y:S02]  /*1c650*/  SEL R7, RZ, 0x4, P2 ;  /* 0x00000004ff077807 */ /* 0x010fe40001000000 */
[----:B------:R-:W-:-:S02]  /*1c660*/  IADD3 R4, P1, R196, R224, RZ ;  /* 0x000000e0c4047210 */ /* 0x000fc40007f3e0ff */
[----:B------:R-:W-:Y:S02]  /*1c670*/  IADD3 R6, P5, R196, R228, RZ ;  /* 0x000000e4c4067210 */ /* 0x000fe40007fbe0ff */
[----:B------:R-:W-:Y:S02]  /*1c680*/  SEL R7, R7, RZ, !P0 ;  /* 0x000000ff07077207 */ /* 0x000fe40004000000 */
[----:B------:R-:W-:Y:S01]  /*1c690*/  SEL R9, R5, RZ, !P0 ;  /* 0x000000ff05097207 */ /* 0x000fe20004000000 */
[----:B------:R-:W-:Y:S01]  /*1c6a0*/  IMAD.X R5, R3, 0x1, R225, P1 ;  /* 0x0000000103057824 */ /* 0x000fe200008e06e1 */
[----:B------:R-:W-:Y:S01]  /*1c6b0*/  ISETP.NE.U32.AND P2, PT, R7, RZ, PT ;  /* 0x000000ff0700720c */ /* 0x000fe20003f45070 */
[----:B------:R-:W-:Y:S01]  /*1c6c0*/  IMAD.X R7, R3, 0x1, R229, P5 ;  /* 0x0000000103077824 */ /* 0x000fe200028e06e5 */
[----:B------:R-:W-:Y:S02]  /*1c6d0*/  ISETP.GE.AND P5, PT, R10, UR5, PT ;  /* 0x000000050a007c0c */ /* 0x000fe4000bfa6270 */
[----:B------:R1:W-:Y:S01]  /*1c6e0*/  LDGSTS.E [R8+0x40c00], [R4.64], P4 ;  /* 0x40c0000004087fae */ /* 0x0003e2000a121846 */
[----:B------:R-:W-:-:S03]  /*1c6f0*/  LOP3.LUT R11, R208, 0x1c, RZ, 0xfc, !PT ;  /* 0x0000001cd00b7812 */ /* 0x000fc600078efcff */
[----:B------:R4:W-:Y:S01]  /*1c700*/  LDGSTS.E [R8+0x41000], [R6.64], P3 ;  /* 0x4100000006087fae */ /* 0x0009e20009921846 */
[----:B------:R-:W-:Y:S02]  /*1c710*/  ISETP.NE.U32.AND P1, PT, R9, RZ, PT ;  /* 0x000000ff0900720c */ /* 0x000fe40003f25070 */
[----:B------:R-:W-:Y:S02]  /*1c720*/  ISETP.GE.AND P4, PT, R11, UR5, PT ;  /* 0x000000050b007c0c */ /* 0x000fe4000bf86270 */
[----:B-1----:R-:W-:Y:S02]  /*1c730*/  SEL R5, RZ, 0x4, P5 ;  /* 0x00000004ff057807 */ /* 0x002fe40002800000 */
[----:B------:R-:W-:Y:S02]  /*1c740*/  IADD3 R4, P3, R196, R232, RZ ;  /* 0x000000e8c4047210 */ /* 0x000fe40007f7e0ff */
[----:B------:R-:W-:Y:S02]  /*1c750*/  SEL R9, R5, RZ, !P0 ;  /* 0x000000ff05097207 */ /* 0x000fe40004000000 */
[----:B------:R-:W-:Y:S01]  /*1c760*/  LOP3.LUT R11, R208, 0x24, RZ, 0xfc, !PT ;  /* 0x00000024d00b7812 */ /* 0x000fe200078efcff */
[----:B------:R-:W-:Y:S01]  /*1c770*/  IMAD.X R5, R3, 0x1, R233, P3 ;  /* 0x0000000103057824 */ /* 0x000fe200018e06e9 */
[----:B----4-:R-:W-:-:S04]  /*1c780*/  SEL R7, RZ, 0x4, P4 ;  /* 0x00000004ff077807 */ /* 0x010fc80002000000 */
[----:B------:R1:W-:Y:S01]  /*1c790*/  LDGSTS.E [R8+0x41400], [R4.64], P2 ;  /* 0x4140000004087fae */ /* 0x0003e20009121846 */
[----:B------:R-:W-:-:S03]  /*1c7a0*/  ISETP.GE.AND P2, PT, R11, UR5, PT ;  /* 0x000000050b007c0c */ /* 0x000fc6000bf46270 */
[----:B------:R-:W4:Y:S01]  /*1c7b0*/  LDL R11, [R1+0x8] ;  /* 0x00000800010b7983 */ /* 0x000f220000100800 */
[----:B------:R-:W-:Y:S02]  /*1c7c0*/  IADD3 R6, P5, R196, R236, RZ ;  /* 0x000000ecc4067210 */ /* 0x000fe40007fbe0ff */
[----:B------:R-:W-:Y:S02]  /*1c7d0*/  SEL R7, R7, RZ, !P0 ;  /* 0x000000ff07077207 */ /* 0x000fe40004000000 */
[----:B------:R-:W-:Y:S02]  /*1c7e0*/  LOP3.LUT R10, R208, 0x28, RZ, 0xfc, !PT ;  /* 0x00000028d00a7812 */ /* 0x000fe400078efcff */
[----:B------:R-:W-:Y:S01]  /*1c7f0*/  ISETP.NE.U32.AND P4, PT, R7, RZ, PT ;  /* 0x000000ff0700720c */ /* 0x000fe20003f85070 */
[----:B------:R-:W-:Y:S01]  /*1c800*/  IMAD.X R7, R3, 0x1, R237, P5 ;  /* 0x0000000103077824 */ /* 0x000fe200028e06ed */
[----:B------:R-:W-:Y:S02]  /*1c810*/  ISETP.GE.AND P5, PT, R10, UR5, PT ;  /* 0x000000050a007c0c */ /* 0x000fe4000bfa6270 */
[----:B------:R-:W2:Y:S01]  /*1c820*/  LDL R10, [R1+0x24] ;  /* 0x00002400010a7983 */ /* 0x000ea20000100800 */
[----:B------:R-:W-:-:S02]  /*1c830*/  ISETP.NE.U32.AND P3, PT, R9, RZ, PT ;  /* 0x000000ff0900720c */ /* 0x000fc40003f65070 */
[----:B-1----:R-:W-:Y:S01]  /*1c840*/  SEL R5, RZ, 0x4, P5 ;  /* 0x00000004ff057807 */ /* 0x002fe20002800000 */
[----:B------:R1:W-:Y:S01]  /*1c850*/  LDGSTS.E [R8+0x41800], [R6.64], P1 ;  /* 0x4180000006087fae */ /* 0x0003e20008921846 */
[----:B------:R-:W-:Y:S02]  /*1c860*/  IADD3 R4, P1, R196, R240, RZ ;  /* 0x000000f0c4047210 */ /* 0x000fe40007f3e0ff */
[----:B------:R-:W-:-:S03]  /*1c870*/  SEL R9, R5, RZ, !P0 ;  /* 0x000000ff05097207 */ /* 0x000fc60004000000 */
[----:B------:R-:W-:-:S05]  /*1c880*/  IMAD.X R5, R3, 0x1, R241, P1 ;  /* 0x0000000103057824 */ /* 0x000fca00008e06f1 */
[----:B------:R3:W-:Y:S01]  /*1c890*/  LDGSTS.E [R8+0x41c00], [R4.64], P4 ;  /* 0x41c0000004087fae */ /* 0x0007e2000a121846 */
[----:B-1----:R-:W-:Y:S02]  /*1c8a0*/  SEL R7, RZ, 0x4, P2 ;  /* 0x00000004ff077807 */ /* 0x002fe40001000000 */
[----:B------:R-:W-:Y:S02]  /*1c8b0*/  IADD3 R6, P5, R196, R244, RZ ;  /* 0x000000f4c4067210 */ /* 0x000fe40007fbe0ff */
[----:B------:R-:W-:-:S04]  /*1c8c0*/  SEL R7, R7, RZ, !P0 ;  /* 0x000000ff07077207 */ /* 0x000fc80004000000 */
[----:B------:R-:W-:Y:S01]  /*1c8d0*/  ISETP.NE.U32.AND P2, PT, R7, RZ, PT ;  /* 0x000000ff0700720c */ /* 0x000fe20003f45070 */
[----:B------:R-:W-:Y:S01]  /*1c8e0*/  IMAD.X R7, R3, 0x1, R245, P5 ;  /* 0x0000000103077824 */ /* 0x000fe200028e06f5 */
[----:B------:R-:W-:Y:S02]  /*1c8f0*/  ISETP.GE.AND P4, PT, R14, UR5, PT ;  /* 0x000000050e007c0c */ /* 0x000fe4000bf86270 */
[----:B------:R-:W-:Y:S01]  /*1c900*/  ISETP.GE.AND P5, PT, R13, UR5, PT ;  /* 0x000000050d007c0c */ /* 0x000fe2000bfa6270 */
[----:B------:R-:W2:Y:S04]  /*1c910*/  LDL R14, [R1+0x48] ;  /* 0x00004800010e7983 */ /* 0x000ea80000100800 */
[----:B------:R1:W-:Y:S01]  /*1c920*/  LDGSTS.E [R8+0x42000], [R6.64], P3 ;  /* 0x4200000006087fae */ /* 0x0003e20009921846 */
[----:B---3--:R-:W-:-:S02]  /*1c930*/  SEL R5, RZ, 0x4, P5 ;  /* 0x00000004ff057807 */ /* 0x008fc40002800000 */
[----:B------:R-:W-:Y:S01]  /*1c940*/  ISETP.NE.U32.AND P1, PT, R9, RZ, PT ;  /* 0x000000ff0900720c */ /* 0x000fe20003f25070 */
[----:B------:R-:W3:Y:S01]  /*1c950*/  LDL R13, [R1+0x44] ;  /* 0x00004400010d7983 */ /* 0x000ee20000100800 */
[----:B-1----:R-:W-:Y:S02]  /*1c960*/  SEL R7, RZ, 0x4, P4 ;  /* 0x00000004ff077807 */ /* 0x002fe40002000000 */
[C---:B------:R-:W-:Y:S02]  /*1c970*/  IADD3 R6, P5, R196.reuse, R12, RZ ;  /* 0x0000000cc4067210 */ /* 0x040fe40007fbe0ff */
[----:B------:R-:W-:Y:S01]  /*1c980*/  SEL R7, R7, RZ, !P0 ;  /* 0x000000ff07077207 */ /* 0x000fe20004000000 */
[----:B------:R-:W3:Y:S01]  /*1c990*/  LDL R12, [R1+0x38] ;  /* 0x00003800010c7983 */ /* 0x000ee20000100800 */
[----:B------:R-:W-:Y:S02]  /*1c9a0*/  IADD3 R4, P3, R196, R248, RZ ;  /* 0x000000f8c4047210 */ /* 0x000fe40007f7e0ff */
[----:B------:R-:W-:-:S02]  /*1c9b0*/  ISETP.NE.U32.AND P4, PT, R7, RZ, PT ;  /* 0x000000ff0700720c */ /* 0x000fc40003f85070 */
[----:B------:R-:W-:Y:S01]  /*1c9c0*/  SEL R9, R5, RZ, !P0 ;  /* 0x000000ff05097207 */ /* 0x000fe20004000000 */
[----:B------:R-:W-:-:S05]  /*1c9d0*/  IMAD.X R5, R3, 0x1, R249, P3 ;  /* 0x0000000103057824 */ /* 0x000fca00018e06f9 */
[----:B------:R1:W-:Y:S01]  /*1c9e0*/  LDGSTS.E [R8+0x42400], [R4.64], P2 ;  /* 0x4240000004087fae */ /* 0x0003e20009121846 */
[----:B----4-:R-:W-:Y:S01]  /*1c9f0*/  IMAD.X R7, R3, 0x1, R11, P5 ;  /* 0x0000000103077824 */ /* 0x010fe200028e060b */
[----:B------:R-:W-:-:S04]  /*1ca00*/  LOP3.LUT R11, R208, 0x38, RZ, 0xfc, !PT ;  /* 0x00000038d00b7812 */ /* 0x000fc800078efcff */
[----:B------:R-:W-:Y:S01]  /*1ca10*/  ISETP.GE.AND P5, PT, R11, UR5, PT ;  /* 0x000000050b007c0c */ /* 0x000fe2000bfa6270 */
[----:B------:R2:W-:Y:S04]  /*1ca20*/  LDGSTS.E [R8+0x42800], [R6.64], P1 ;  /* 0x4280000006087fae */ /* 0x0005e80008921846 */
[----:B------:R-:W4:Y:S01]  /*1ca30*/  LDL R11, [R1+0x54] ;  /* 0x00005400010b7983 */ /* 0x000f220000100800 */
[----:B-1----:R-:W-:Y:S02]  /*1ca40*/  SEL R5, RZ, 0x4, P5 ;  /* 0x00000004ff057807 */ /* 0x002fe40002800000 */
[----:B--2---:R-:W-:Y:S02]  /*1ca50*/  IADD3 R6, P5, R196, R10, RZ ;  /* 0x0000000ac4067210 */ /* 0x004fe40007fbe0ff */
[----:B------:R-:W2:Y:S01]  /*1ca60*/  LDL R10, [R1+0x58] ;  /* 0x00005800010a7983 */ /* 0x000ea20000100800 */
[----:B------:R-:W-:-:S04]  /*1ca70*/  LOP3.LUT R19, R208, 0x34, RZ, 0xfc, !PT ;  /* 0x00000034d0137812 */ /* 0x000fc800078efcff */
[----:B------:R-:W-:Y:S02]  /*1ca80*/  ISETP.GE.AND P2, PT, R19, UR5, PT ;  /* 0x0000000513007c0c */ /* 0x000fe4000bf46270 */
[----:B------:R-:W-:Y:S01]  /*1ca90*/  ISETP.NE.U32.AND P3, PT, R9, RZ, PT ;  /* 0x000000ff0900720c */ /* 0x000fe20003f65070 */
[----:B------:R-:W2:Y:S01]  /*1caa0*/  LDL R19, [R1+0x68] ;  /* 0x0000680001137983 */ /* 0x000ea20000100800 */
[----:B------:R-:W-:Y:S02]  /*1cab0*/  SEL R7, RZ, 0x4, P2 ;  /* 0x00000004ff077807 */ /* 0x000fe40001000000 */
[----:B------:R-:W-:Y:S02]  /*1cac0*/  IADD3 R4, P1, R196, R17, RZ ;  /* 0x00000011c4047210 */ /* 0x000fe40007f3e0ff */
[----:B------:R-:W-:Y:S02]  /*1cad0*/  SEL R7, R7, RZ, !P0 ;  /* 0x000000ff07077207 */ /* 0x000fe40004000000 */
[----:B------:R-:W-:Y:S01]  /*1cae0*/  SEL R9, R5, RZ, !P0 ;  /* 0x000000ff05097207 */ /* 0x000fe20004000000 */
[----:B------:R-:W-:Y:S01]  /*1caf0*/  IMAD.X R5, R3, 0x1, R16, P1 ;  /* 0x0000000103057824 */ /* 0x000fe200008e0610 */
[----:B------:R-:W-:-:S02]  /*1cb00*/  LOP3.LUT R17, R208, 0x3c, RZ, 0xfc, !PT ;  /* 0x0000003cd0117812 */ /* 0x000fc400078efcff */
[----:B------:R-:W-:Y:S01]  /*1cb10*/  ISETP.NE.U32.AND P2, PT, R7, RZ, PT ;  /* 0x000000ff0700720c */ /* 0x000fe20003f45070 */
[----:B------:R-:W-:Y:S01]  /*1cb20*/  IMAD.X R7, R3, 0x1, R18, P5 ;  /* 0x0000000103077824 */ /* 0x000fe200028e0612 */
[----:B------:R-:W-:Y:S01]  /*1cb30*/  LOP3.LUT R16, R208, 0x2, RZ, 0xfc, !PT ;  /* 0x00000002d0107812 */ /* 0x000fe200078efcff */
[----:B------:R1:W-:Y:S01]  /*1cb40*/  LDGSTS.E [R8+0x42c00], [R4.64], P4 ;  /* 0x42c0000004087fae */ /* 0x0003e2000a121846 */
[----:B------:R-:W-:Y:S02]  /*1cb50*/  ISETP.GE.AND P5, PT, R17, UR5, PT ;  /* 0x0000000511007c0c */ /* 0x000fe4000bfa6270 */
[----:B------:R-:W-:Y:S01]  /*1cb60*/  ISETP.GE.AND P4, PT, R16, UR5, PT ;  /* 0x0000000510007c0c */ /* 0x000fe2000bf86270 */
[----:B------:R3:W-:Y:S01]  /*1cb70*/  LDGSTS.E [R8+0x43000], [R6.64], P3 ;  /* 0x4300000006087fae */ /* 0x0007e20009921846 */
[----:B------:R-:W-:-:S03]  /*1cb80*/  ISETP.NE.U32.AND P1, PT, R9, RZ, PT ;  /* 0x000000ff0900720c */ /* 0x000fc60003f25070 */
[----:B------:R-:W2:Y:S01]  /*1cb90*/  LDL R17, [R1+0x20] ;  /* 0x0000200001117983 */ /* 0x000ea20000100800 */
[----:B-1----:R-:W-:-:S03]  /*1cba0*/  SEL R5, RZ, 0x4, P4 ;  /* 0x00000004ff057807 */ /* 0x002fc60002000000 */
[----:B------:R-:W2:Y:S01]  /*1cbb0*/  LDL R16, [R1+0x3c] ;  /* 0x00003c0001107983 */ /* 0x000ea20000100800 */
[C---:B------:R-:W-:Y:S02]  /*1cbc0*/  IADD3 R4, P3, R196.reuse, R15, RZ ;  /* 0x0000000fc4047210 */ /* 0x040fe40007f7e0ff */
[----:B---3--:R-:W-:Y:S01]  /*1cbd0*/  SEL R7, RZ, 0x4, P5 ;  /* 0x00000004ff077807 */ /* 0x008fe20002800000 */
[----:B------:R-:W3:Y:S01]  /*1cbe0*/  LDL R15, [R1+0x30] ;  /* 0x00003000010f7983 */ /* 0x000ee20000100800 */
[----:B------:R-:W-:Y:S02]  /*1cbf0*/  IADD3 R6, P5, R196, R13, RZ ;  /* 0x0000000dc4067210 */ /* 0x000fe40007fbe0ff */
[----:B------:R-:W-:Y:S01]  /*1cc00*/  SEL R7, R7, RZ, !P0 ;  /* 0x000000ff07077207 */ /* 0x000fe20004000000 */
[----:B------:R-:W3:Y:S01]  /*1cc10*/  LDL R18, [R1+0xa4] ;  /* 0x0000a40001127983 */ /* 0x000ee20000100800 */
        /* <DEDUP_REMOVED lines=10> */
[----:B------:R-:W-:Y:S02]  /*1ccc0*/  ISETP.NE.U32.AND P3, PT, R9, RZ, PT ;  /* 0x000000ff0900720c */ /* 0x000fe40003f65070 */
[----:B-1----:R-:W-:-:S02]  /*1ccd0*/  SEL R5, RZ, 0x4, P5 ;  /* 0x00000004ff057807 */ /* 0x002fc40002800000 */
[----:B------:R-:W-:Y:S02]  /*1cce0*/  SEL R7, RZ, 0x4, P2 ;  /* 0x00000004ff077807 */ /* 0x000fe40001000000 */
[----:B------:R-:W-:Y:S02]  /*1ccf0*/  SEL R9, R5, RZ, !P0 ;  /* 0x000000ff05097207 */ /* 0x000fe40004000000 */
[----:B------:R-:W-:Y:S02]  /*1cd00*/  IADD3 R6, P5, R196, R214, RZ ;  /* 0x000000d6c4067210 */ /* 0x000fe40007fbe0ff */
[----:B------:R-:W-:Y:S02]  /*1cd10*/  SEL R7, R7, RZ, !P0 ;  /* 0x000000ff07077207 */ /* 0x000fe40004000000 */
[----:B------:R-:W-:Y:S02]  /*1cd20*/  LOP3.LUT R12, R208, 0xe, RZ, 0xfc, !PT ;  /* 0x0000000ed00c7812 */ /* 0x000fe400078efcff */
[----:B------:R-:W-:Y:S01]  /*1cd30*/  ISETP.NE.U32.AND P2, PT, R7, RZ, PT ;  /* 0x000000ff0700720c */ /* 0x000fe20003f45070 */
[----:B------:R-:W-:Y:S01]  /*1cd40*/  IMAD.X R7, R3, 0x1, R215, P5 ;  /* 0x0000000103077824 */ /* 0x000fe200028e06d7 */
[----:B----4-:R-:W-:-:S02]  /*1cd50*/  IADD3 R4, P1, R196, R11, RZ ;  /* 0x0000000bc4047210 */ /* 0x010fc40007f3e0ff */
[----:B------:R-:W-:-:S03]  /*1cd60*/  LOP3.LUT R11, R208, 0x12, RZ, 0xfc, !PT ;  /* 0x00000012d00b7812 */ /* 0x000fc600078efcff */
[----:B--2---:R-:W-:Y:S01]  /*1cd70*/  IMAD.X R5, R3, 0x1, R10, P1 ;  /* 0x0000000103057824 */ /* 0x004fe200008e060a */
[----:B------:R-:W-:Y:S02]  /*1cd80*/  LOP3.LUT R10, R207, 0x40, RZ, 0x3c, !PT ;  /* 0x00000040cf0a7812 */ /* 0x000fe400078e3cff */
[----:B------:R-:W-:Y:S02]  /*1cd90*/  ISETP.GE.AND P5, PT, R11, UR5, PT ;  /* 0x000000050b007c0c */ /* 0x000fe4000bfa6270 */
[----:B------:R1:W-:Y:S01]  /*1cda0*/  LDGSTS.E [R8+0x43c00], [R4.64], P4 ;  /* 0x43c0000004087fae */ /* 0x0003e2000a121846 */
[----:B------:R-:W-:Y:S01]  /*1cdb0*/  IMAD R10, R203, 0x4000, R10 ;  /* 0x00004000cb0a7824 */ /* 0x000fe200078e020a */
[----:B------:R-:W-:Y:S02]  /*1cdc0*/  ISETP.GE.AND P4, PT, R12, UR5, PT ;  /* 0x000000050c007c0c */ /* 0x000fe4000bf86270 */
[----:B------:R-:W-:Y:S02]  /*1cdd0*/  ISETP.NE.U32.AND P1, PT, R9, RZ, PT ;  /* 0x000000ff0900720c */ /* 0x000fe40003f25070 */
[----:B------:R2:W-:Y:S01]  /*1cde0*/  LDGSTS.E [R10+0x40200], [R6.64], P3 ;  /* 0x40200000060a7fae */ /* 0x0005e20009921846 */
[----:B-1----:R-:W-:-:S02]  /*1cdf0*/  SEL R5, RZ, 0x4, P5 ;  /* 0x00000004ff057807 */ /* 0x002fc40002800000 */
[C---:B------:R-:W-:Y:S02]  /*1ce00*/  IADD3 R4, P3, R196.reuse, R218, RZ ;  /* 0x000000dac4047210 */ /* 0x040fe40007f7e0ff */
[----:B--2---:R-:W-:Y:S02]  /*1ce10*/  SEL R7, RZ, 0x4, P4 ;  /* 0x00000004ff077807 */ /* 0x004fe40002000000 */
        /* <DEDUP_REMOVED lines=12> */
[----:B------:R-:W-:-:S03]  /*1cee0*/  LOP3.LUT R9, R208, 0x22, RZ, 0xfc, !PT ;  /* 0x00000022d0097812 */ /* 0x000fc600078efcff */
[----:B------:R-:W4:Y:S01]  /*1cef0*/  LDL R12, [R1+0x10] ;  /* 0x00001000010c7983 */ /* 0x000f220000100800 */
[----:B-1----:R-:W-:Y:S02]  /*1cf00*/  SEL R5, RZ, 0x4, P5 ;  /* 0x00000004ff057807 */ /* 0x002fe40002800000 */
[----:B--2---:R-:W-:Y:S02]  /*1cf10*/  SEL R7, RZ, 0x4, P2 ;  /* 0x00000004ff077807 */ /* 0x004fe40001000000 */
[----:B------:R-:W-:Y:S02]  /*1cf20*/  IADD3 R6, P5, R196, R230, RZ ;  /* 0x000000e6c4067210 */ /* 0x000fe40007fbe0ff */
[----:B------:R-:W-:-:S04]  /*1cf30*/  SEL R7, R7, RZ, !P0 ;  /* 0x000000ff07077207 */ /* 0x000fc80004000000 */
[----:B------:R-:W-:Y:S01]  /*1cf40*/  ISETP.NE.U32.AND P2, PT, R7, RZ, PT ;  /* 0x000000ff0700720c */ /* 0x000fe20003f45070 */
[----:B------:R-:W-:Y:S01]  /*1cf50*/  IMAD.X R7, R3, 0x1, R231, P5 ;  /* 0x0000000103077824 */ /* 0x000fe200028e06e7 */
[----:B------:R-:W-:Y:S02]  /*1cf60*/  ISETP.GE.AND P5, PT, R9, UR5, PT ;  /* 0x0000000509007c0c */ /* 0x000fe4000bfa6270 */
[----:B------:R-:W2:Y:S01]  /*1cf70*/  LDL R9, [R1+0xc] ;  /* 0x00000c0001097983 */ /* 0x000ea20000100800 */
[----:B------:R-:W-:Y:S02]  /*1cf80*/  IADD3 R4, P1, R196, R226, RZ ;  /* 0x000000e2c4047210 */ /* 0x000fe40007f3e0ff */
[----:B------:R-:W-:Y:S02]  /*1cf90*/  ISETP.NE.U32.AND P3, PT, R8, RZ, PT ;  /* 0x000000ff0800720c */ /* 0x000fe40003f65070 */
[----:B------:R-:W-:Y:S01]  /*1cfa0*/  SEL R8, R5, RZ, !P0 ;  /* 0x000000ff05087207 */ /* 0x000fe20004000000 */
[----:B------:R-:W-:Y:S01]  /*1cfb0*/  IMAD.X R5, R3, 0x1, R227, P1 ;  /* 0x0000000103057824 */ /* 0x000fe200008e06e3 */
[----:B------:R-:W-:-:S04]  /*1cfc0*/  LOP3.LUT R11, R208, 0x1e, RZ, 0xfc, !PT ;  /* 0x0000001ed00b7812 */ /* 0x000fc800078efcff */
[----:B------:R1:W-:Y:S01]  /*1cfd0*/  LDGSTS.E [R10+0x40e00], [R4.64], P4 ;  /* 0x40e00000040a7fae */ /* 0x0003e2000a121846 */
[----:B------:R-:W-:Y:S02]  /*1cfe0*/  ISETP.GE.AND P4, PT, R11, UR5, PT ;  /* 0x000000050b007c0c */ /* 0x000fe4000bf86270 */
[----:B------:R-:W-:Y:S02]  /*1cff0*/  ISETP.NE.U32.AND P1, PT, R8, RZ, PT ;  /* 0x000000ff0800720c */ /* 0x000fe40003f25070 */
[----:B------:R3:W-:Y:S01]  /*1d000*/  LDGSTS.E [R10+0x41200], [R6.64], P3 ;  /* 0x41200000060a7fae */ /* 0x0007e20009921846 */
[----:B-1----:R-:W-:Y:S02]  /*1d010*/  SEL R5, RZ, 0x4, P5 ;  /* 0x00000004ff057807 */ /* 0x002fe40002800000 */
[----:B------:R-:W-:Y:S02]  /*1d020*/  IADD3 R4, P3, R196, R234, RZ ;  /* 0x000000eac4047210 */ /* 0x000fe40007f7e0ff */
[----:B---3--:R-:W-:-:S02]  /*1d030*/  SEL R7, RZ, 0x4, P4 ;  /* 0x00000004ff077807 */ /* 0x008fc40002000000 */
[----:B------:R-:W-:Y:S02]  /*1d040*/  IADD3 R6, P5, R196, R238, RZ ;  /* 0x000000eec4067210 */ /* 0x000fe40007fbe0ff */
[----:B------:R-:W-:Y:S02]  /*1d050*/  SEL R7, R7, RZ, !P0 ;  /* 0x000000ff07077207 */ /* 0x000fe40004000000 */
[----:B------:R-:W-:Y:S01]  /*1d060*/  SEL R8, R5, RZ, !P0 ;  /* 0x000000ff05087207 */ /* 0x000fe20004000000 */
[----:B------:R-:W-:Y:S01]  /*1d070*/  IMAD.X R5, R3, 0x1, R235, P3 ;  /* 0x0000000103057824 */ /* 0x000fe200018e06eb */
[C---:B------:R-:W-:Y:S02]  /*1d080*/  LOP3.LUT R13, R208.reuse, 0x26, RZ, 0xfc, !PT ;  /* 0x00000026d00d7812 */ /* 0x040fe400078efcff */
[----:B------:R-:W-:Y:S01]  /*1d090*/  ISETP.NE.U32.AND P4, PT, R7, RZ, PT ;  /* 0x000000ff0700720c */ /* 0x000fe20003f85070 */
[----:B------:R-:W-:Y:S01]  /*1d0a0*/  IMAD.X R7, R3, 0x1, R239, P5 ;  /* 0x0000000103077824 */ /* 0x000fe200028e06ef */
[----:B------:R-:W-:Y:S01]  /*1d0b0*/  LOP3.LUT R11, R208, 0x2a, RZ, 0xfc, !PT ;  /* 0x0000002ad00b7812 */ /* 0x000fe200078efcff */
[----:B------:R1:W-:Y:S01]  /*1d0c0*/  LDGSTS.E [R10+0x41600], [R4.64], P2 ;  /* 0x41600000040a7fae */ /* 0x0003e20009121846 */
[----:B------:R-:W-:-:S02]  /*1d0d0*/  ISETP.GE.AND P2, PT, R13, UR5, PT ;  /* 0x000000050d007c0c */ /* 0x000fc4000bf46270 */
[----:B------:R-:W-:Y:S01]  /*1d0e0*/  ISETP.GE.AND P5, PT, R11, UR5, PT ;  /* 0x000000050b007c0c */ /* 0x000fe2000bfa6270 */
[----:B------:R3:W-:Y:S01]  /*1d0f0*/  LDGSTS.E [R10+0x41a00], [R6.64], P1 ;  /* 0x41a00000060a7fae */ /* 0x0007e20008921846 */
[----:B------:R-:W-:-:S03]  /*1d100*/  ISETP.NE.U32.AND P3, PT, R8, RZ, PT ;  /* 0x000000ff0800720c */ /* 0x000fc60003f65070 */
[----:B------:R-:W4:Y:S01]  /*1d110*/  LDL R11, [R1+0x1c] ;  /* 0x00001c00010b7983 */ /* 0x000f220000100800 */
[----:B-1----:R-:W-:Y:S02]  /*1d120*/  SEL R5, RZ, 0x4, P5 ;  /* 0x00000004ff057807 */ /* 0x002fe40002800000 */
[----:B---3--:R-:W-:Y:S02]  /*1d130*/  SEL R7, RZ, 0x4, P2 ;  /* 0x00000004ff077807 */ /* 0x008fe40001000000 */
[C---:B------:R-:W-:Y:S02]  /*1d140*/  IADD3 R4, P1, R196.reuse, R242, RZ ;  /* 0x000000f2c4047210 */ /* 0x040fe40007f3e0ff */
[----:B------:R-:W-:Y:S02]  /*1d150*/  IADD3 R6, P2, R196, R246, RZ ;  /* 0x000000f6c4067210 */ /* 0x000fe40007f5e0ff */
[----:B------:R-:W-:Y:S02]  /*1d160*/  SEL R7, R7, RZ, !P0 ;  /* 0x000000ff07077207 */ /* 0x000fe40004000000 */
[----:B------:R-:W-:Y:S01]  /*1d170*/  SEL R8, R5, RZ, !P0 ;  /* 0x000000ff05087207 */ /* 0x000fe20004000000 */
[----:B------:R-:W-:Y:S01]  /*1d180*/  IMAD.X R5, R3, 0x1, R243, P1 ;  /* 0x0000000103057824 */ /* 0x000fe200008e06f3 */
[----:B------:R-:W-:-:S02]  /*1d190*/  LOP3.LUT R14, R208, 0x2e, RZ, 0xfc, !PT ;  /* 0x0000002ed00e7812 */ /* 0x000fc400078efcff */
[----:B------:R-:W-:Y:S01]  /*1d1a0*/  ISETP.NE.U32.AND P6, PT, R7, RZ, PT ;  /* 0x000000ff0700720c */ /* 0x000fe20003fc5070 */
[----:B------:R-:W-:Y:S01]  /*1d1b0*/  IMAD.X R7, R3, 0x1, R247, P2 ;  /* 0x0000000103077824 */ /* 0x000fe200010e06f7 */
[----:B------:R-:W-:Y:S01]  /*1d1c0*/  ISETP.GE.AND P1, PT, R14, UR5, PT ;  /* 0x000000050e007c0c */ /* 0x000fe2000bf26270 */
[----:B------:R1:W-:Y:S01]  /*1d1d0*/  LDGSTS.E [R10+0x41e00], [R4.64], P4 ;  /* 0x41e00000040a7fae */ /* 0x0003e2000a121846 */
[----:B------:R-:W-:-:S03]  /*1d1e0*/  LOP3.LUT R13, R208, 0x32, RZ, 0xfc, !PT ;  /* 0x00000032d00d7812 */ /* 0x000fc600078efcff */
[----:B------:R3:W-:Y:S01]  /*1d1f0*/  LDGSTS.E [R10+0x42200], [R6.64], P3 ;  /* 0x42200000060a7fae */ /* 0x0007e20009921846 */
[----:B------:R-:W-:Y:S02]  /*1d200*/  ISETP.GE.AND P2, PT, R13, UR5, PT ;  /* 0x000000050d007c0c */ /* 0x000fe4000bf46270 */
[----:B------:R-:W-:Y:S01]  /*1d210*/  ISETP.NE.U32.AND P5, PT, R8, RZ, PT ;  /* 0x000000ff0800720c */ /* 0x000fe20003fa5070 */
[----:B------:R-:W4:Y:S01]  /*1d220*/  LDL R14, [R1+0x40] ;  /* 0x00004000010e7983 */ /* 0x000f220000100800 */
[----:B---3--:R-:W-:-:S04]  /*1d230*/  SEL R7, RZ, 0x4, P1 ;  /* 0x00000004ff077807 */ /* 0x008fc80000800000 */
[----:B------:R-:W-:Y:S02]  /*1d240*/  SEL R7, R7, RZ, !P0 ;  /* 0x000000ff07077207 */ /* 0x000fe40004000000 */
[----:B-1----:R-:W-:Y:S02]  /*1d250*/  SEL R5, RZ, 0x4, P2 ;  /* 0x00000004ff057807 */ /* 0x002fe40001000000 */
[----:B------:R-:W-:Y:S02]  /*1d260*/  IADD3 R4, P1, R196, R250, RZ ;  /* 0x000000fac4047210 */ /* 0x000fe40007f3e0ff */
[----:B------:R-:W-:Y:S02]  /*1d270*/  ISETP.NE.U32.AND P2, PT, R7, RZ, PT ;  /* 0x000000ff0700720c */ /* 0x000fe40003f45070 */
[----:B------:R-:W-:Y:S02]  /*1d280*/  LOP3.LUT R13, R208, 0x36, RZ, 0xfc, !PT ;  /* 0x00000036d00d7812 */ /* 0x000fe400078efcff */
[----:B------:R-:W-:Y:S01]  /*1d290*/  SEL R8, R5, RZ, !P0 ;  /* 0x000000ff05087207 */ /* 0x000fe20004000000 */
[----:B------:R-:W-:-:S05]  /*1d2a0*/  IMAD.X R5, R3, 0x1, R251, P1 ;  /* 0x0000000103057824 */ /* 0x000fca00008e06fb */
[----:B------:R1:W-:Y:S01]  /*1d2b0*/  LDGSTS.E [R10+0x42600], [R4.64], P6 ;  /* 0x42600000040a7fae */ /* 0x0003e2000b121846 */
[----:B--2---:R-:W-:-:S03]  /*1d2c0*/  IADD3 R6, P3, R196, R9, RZ ;  /* 0x00000009c4067210 */ /* 0x004fc60007f7e0ff */
[----:B------:R-:W2:Y:S02]  /*1d2d0*/  LDL R9, [R1+0x2c] ;  /* 0x00002c0001097983 */ /* 0x000ea40000100800 */
[----:B----4-:R-:W-:Y:S01]  /*1d2e0*/  IMAD.X R7, R3, 0x1, R12, P3 ;  /* 0x0000000103077824 */ /* 0x010fe200018e060c */
[----:B------:R-:W-:Y:S02]  /*1d2f0*/  LOP3.LUT R12, R208, 0x3a, RZ, 0xfc, !PT ;  /* 0x0000003ad00c7812 */ /* 0x000fe400078efcff */
[----:B------:R-:W-:Y:S02]  /*1d300*/  ISETP.GE.AND P3, PT, R13, UR5, PT ;  /* 0x000000050d007c0c */ /* 0x000fe4000bf66270 */
[----:B------:R-:W-:Y:S01]  /*1d310*/  ISETP.GE.AND P4, PT, R12, UR5, PT ;  /* 0x000000050c007c0c */ /* 0x000fe2000bf86270 */
[----:B------:R-:W3:Y:S01]  /*1d320*/  LDL R13, [R1+0x50] ;  /* 0x00005000010d7983 */ /* 0x000ee20000100800 */
[----:B------:R-:W-:-:S03]  /*1d330*/  LOP3.LUT R12, R208, 0x3e, RZ, 0xfc, !PT ;  /* 0x0000003ed00c7812 */ /* 0x000fc600078efcff */
[----:B------:R4:W-:Y:S01]  /*1d340*/  LDGSTS.E [R10+0x42a00], [R6.64], P5 ;  /* 0x42a00000060a7fae */ /* 0x0009e2000a921846 */
[----:B------:R-:W-:-:S03]  /*1d350*/  ISETP.GE.AND P5, PT, R12, UR5, PT ;  /* 0x000000050c007c0c */ /* 0x000fc6000bfa6270 */
[----:B------:R-:W3:Y:S01]  /*1d360*/  LDL R12, [R1+0x64] ;  /* 0x00006400010c7983 */ /* 0x000ee20000100800 */
[----:B----4-:R-:W-:Y:S02]  /*1d370*/  SEL R6, RZ, 0x4, P3 ;  /* 0x00000004ff067807 */ /* 0x010fe40001800000 */
[----:B-1----:R-:W-:Y:S02]  /*1d380*/  SEL R5, RZ, 0x4, P4 ;  /* 0x00000004ff057807 */ /* 0x002fe40002000000 */
[----:B------:R-:W-:Y:S02]  /*1d390*/  SEL R6, R6, RZ, !P0 ;  /* 0x000000ff06067207 */ /* 0x000fe40004000000 */
[----:B------:R-:W-:Y:S02]  /*1d3a0*/  SEL R7, R5, RZ, !P0 ;  /* 0x000000ff05077207 */ /* 0x000fe40004000000 */
[----:B------:R-:W-:Y:S02]  /*1d3b0*/  IADD3 R4, P3, R196, R11, RZ ;  /* 0x0000000bc4047210 */ /* 0x000fe40007f7e0ff */
[----:B------:R-:W-:-:S04]  /*1d3c0*/  LOP3.LUT R11, R205, 0x3f, RZ, 0xc0, !PT ;  /* 0x0000003fcd0b7812 */ /* 0x000fc800078ec0ff */
[----:B------:R-:W-:Y:S02]  /*1d3d0*/  ISETP.GE.AND P6, PT, R11, UR5, PT ;  /* 0x000000050b007c0c */ /* 0x000fe4000bfc6270 */
[----:B------:R-:W4:Y:S01]  /*1d3e0*/  LDL R11, [R1+0x60] ;  /* 0x00006000010b7983 */ /* 0x000f220000100800 */
[----:B------:R-:W-:Y:S01]  /*1d3f0*/  IMAD.X R5, R3, 0x1, R17, P3 ;  /* 0x0000000103057824 */ /* 0x000fe200018e0611 */
[----:B------:R-:W-:Y:S02]  /*1d400*/  ISETP.NE.U32.AND P4, PT, R7, RZ, PT ;  /* 0x000000ff0700720c */ /* 0x000fe40003f85070 */
[----:B------:R-:W-:Y:S01]  /*1d410*/  SEL R7, RZ, 0x4, P5 ;  /* 0x00000004ff077807 */ /* 0x000fe20002800000 */
[----:B------:R-:W4:Y:S01]  /*1d420*/  LDL R17, [R1+0x88] ;  /* 0x0000880001117983 */ /* 0x000f220000100800 */
[----:B------:R-:W-:Y:S02]  /*1d430*/  ISETP.NE.U32.AND P3, PT, R6, RZ, PT ;  /* 0x000000ff0600720c */ /* 0x000fe40003f65070 */
[----:B------:R-:W-:Y:S01]  /*1d440*/  ISETP.NE.U32.AND P1, PT, R8, RZ, PT ;  /* 0x000000ff0800720c */ /* 0x000fe20003f25070 */
[----:B------:R1:W-:Y:S01]  /*1d450*/  LDGSTS.E [R10+0x42e00], [R4.64], P2 ;  /* 0x42e00000040a7fae */ /* 0x0003e20009121846 */
[----:B------:R-:W-:-:S02]  /*1d460*/  SEL R6, RZ, 0x4, P6 ;  /* 0x00000004ff067807 */ /* 0x000fc40003000000 */
[----:B-1----:R-:W-:Y:S02]  /*1d470*/  SEL R4, R7, RZ, !P0 ;  /* 0x000000ff07047207 */ /* 0x002fe40004000000 */
[----:B------:R-:W-:Y:S02]  /*1d480*/  SEL R5, R6, RZ, !P0 ;  /* 0x000000ff06057207 */ /* 0x000fe40004000000 */
[----:B------:R-:W-:Y:S02]  /*1d490*/  IADD3 R6, P0, R196, R16, RZ ;  /* 0x00000010c4067210 */ /* 0x000fe40007f1e0ff */
[----:B------:R-:W4:Y:S01]  /*1d4a0*/  LDL R16, [R1+0xc4] ;  /* 0x0000c40001107983 */ /* 0x000f220000100800 */
[----:B------:R-:W-:Y:S02]  /*1d4b0*/  ISETP.NE.U32.AND P5, PT, R4, RZ, PT ;  /* 0x000000ff0400720c */ /* 0x000fe40003fa5070 */
[C---:B------:R-:W-:Y:S01]  /*1d4c0*/  IADD3 R4, P6, R196.reuse, R22, RZ ;  /* 0x00000016c4047210 */ /* 0x040fe20007fde0ff */
[----:B------:R-:W-:Y:S01]  /*1d4d0*/  IMAD.X R7, R3, 0x1, R14, P0 ;  /* 0x0000000103077824 */ /* 0x000fe200000e060e */
[----:B------:R-:W4:Y:S04]  /*1d4e0*/  LDL R22, [R1+0xc8] ;  /* 0x0000c80001167983 */ /* 0x000f280000100800 */
[----:B------:R-:W4:Y:S01]  /*1d4f0*/  LDL R14, [R1+0xe4] ;  /* 0x0000e400010e7983 */ /* 0x000f220000100800 */
[----:B--2---:R-:W-:-:S05]  /*1d500*/  IADD3 R8, P2, R196, R9, RZ ;  /* 0x00000009c4087210 */ /* 0x004fca0007f5e0ff */
[----:B------:R-:W-:Y:S02]  /*1d510*/  IMAD.X R9, R3, 0x1, R15, P2 ;  /* 0x0000000103097824 */ /* 0x000fe400010e060f */
[----:B------:R-:W2:Y:S01]  /*1d520*/  LDL R15, [R1+0xa8] ;  /* 0x0000a800010f7983 */ /* 0x000ea20000100800 */
[----:B------:R-:W-:Y:S01]  /*1d530*/  ISETP.NE.U32.AND P2, PT, R5, RZ, PT ;  /* 0x000000ff0500720c */ /* 0x000fe20003f45070 */
[----:B---3--:R-:W-:Y:S02]  /*1d540*/  IMAD.X R5, R3, 0x1, R13, P6 ;  /* 0x0000000103057824 */ /* 0x008fe400030e060d */
[----:B------:R-:W3:Y:S04]  /*1d550*/  LDL R13, [R1+0x104] ;  /* 0x00010400010d7983 */ /* 0x000ee80000100800 */
[----:B------:R1:W-:Y:S04]  /*1d560*/  LDGSTS.E [R10+0x43200], [R8.64], P1 ;  /* 0x43200000080a7fae */ /* 0x0003e80008921846 */
[----:B------:R1:W-:Y:S04]  /*1d570*/  LDGSTS.E [R10+0x43600], [R6.64], P3 ;  /* 0x43600000060a7fae */ /* 0x0003e80009921846 */
[----:B------:R4:W-:Y:S01]  /*1d580*/  LDGSTS.E [R10+0x43a00], [R4.64], P4 ;  /* 0x43a00000040a7fae */ /* 0x0009e2000a121846 */
[----:B-1----:R-:W-:-:S03]  /*1d590*/  IADD3 R6, P1, R0, R12, RZ ;  /* 0x0000000c00067210 */ /* 0x002fc60007f3e0ff */
[----:B------:R-:W3:Y:S01]  /*1d5a0*/  LDL R12, [R1+0x124] ;  /* 0x00012400010c7983 */ /* 0x000ee20000100800 */
[----:B------:R-:W-:-:S03]  /*1d5b0*/  IADD3 R8, P0, R196, R21, RZ ;  /* 0x00000015c4087210 */ /* 0x000fc60007f1e0ff */
[----:B------:R-:W3:Y:S01]  /*1d5c0*/  LDL R21, [R1+0x14c] ;  /* 0x00014c0001157983 */ /* 0x000ee20000100800 */
[----:B------:R-:W-:-:S03]  /*1d5d0*/  IMAD.X R7, R2, 0x1, R19, P1 ;  /* 0x0000000102077824 */ /* 0x000fc600008e0613 */
[----:B------:R-:W3:Y:S01]  /*1d5e0*/  LDL R19, [R1+0x16c] ;  /* 0x00016c0001137983 */ /* 0x000ee20000100800 */
[----:B----4-:R-:W-:-:S03]  /*1d5f0*/  IMAD.X R9, R3, 0x1, R11, P0 ;  /* 0x0000000103097824 */ /* 0x010fc600000e060b */
[----:B------:R-:W4:Y:S01]  /*1d600*/  LDL R11, [R1+0x108] ;  /* 0x00010800010b7983 */ /* 0x000f220000100800 */
[----:B------:R-:W-:-:S03]  /*1d610*/  IADD3 R4, P0, R0, R20, RZ ;  /* 0x0000001400047210 */ /* 0x000fc60007f1e0ff */
[----:B------:R-:W4:Y:S04]  /*1d620*/  LDL R20, [R1+0x128] ;  /* 0x0001280001147983 */ /* 0x000f280000100800 */
[----:B------:R1:W-:Y:S01]  /*1d630*/  LDGSTS.E [R10+0x43e00], [R8.64], P5 ;  /* 0x43e00000080a7fae */ /* 0x0003e2000a921846 */
[----:B------:R-:W-:-:S03]  /*1d640*/  IMAD.X R5, R2, 0x1, R17, P0 ;  /* 0x0000000102057824 */ /* 0x000fc600000e0611 */
[----:B------:R-:W4:Y:S04]  /*1d650*/  LDL R17, [R1+0x18c] ;  /* 0x00018c0001117983 */ /* 0x000f280000100800 */
[----:B------:R-:W0:Y:S01]  /*1d660*/  LDGDEPBAR ;  /* 0x00000000000079af */ /* 0x000e220000000000 */
[----:B-1----:R-:W-:-:S03]  /*1d670*/  IADD3 R8, P1, R0, R18, RZ ;  /* 0x0000001200087210 */ /* 0x002fc60007f3e0ff */
[----:B------:R-:W4:Y:S01]  /*1d680*/  LDL R18, [R1+0x150] ;  /* 0x0001500001127983 */ /* 0x000f220000100800 */
[----:B------:R-:W-:-:S05]  /*1d690*/  IMAD R10, R203, 0x10000, R202 ;  /* 0x00010000cb0a7824 */ /* 0x000fca00078e02ca */
[----:B------:R1:W-:Y:S04]  /*1d6a0*/  LDGSTS.E [R10], [R6.64], P2 ;  /* 0x00000000060a7fae */ /* 0x0003e80009121846 */
[----:B------:R2:W-:Y:S01]  /*1d6b0*/  LDGSTS.E [R10+0x800], [R4.64], P2 ;  /* 0x00800000040a7fae */ /* 0x0005e20009121846 */
[----:B-1----:R-:W-:-:S03]  /*1d6c0*/  IADD3 R6, P0, R0, R16, RZ ;  /* 0x0000001000067210 */ /* 0x002fc60007f1e0ff */
[----:B------:R-:W4:Y:S02]  /*1d6d0*/  LDL R16, [R1+0x170] ;  /* 0x0001700001107983 */ /* 0x000f240000100800 */
[C---:B------:R-:W-:Y:S02]  /*1d6e0*/  IMAD.X R7, R2.reuse, 0x1, R22, P0 ;  /* 0x0000000102077824 */ /* 0x040fe400000e0616 */
[----:B------:R-:W4:Y:S01]  /*1d6f0*/  LDL R22, [R1+0x1cc] ;  /* 0x0001cc0001167983 */ /* 0x000f220000100800 */
[----:B--2---:R-:W-:-:S03]  /*1d700*/  IMAD.X R9, R2, 0x1, R15, P1 ;  /* 0x0000000102097824 */ /* 0x004fc600008e060f */
[----:B------:R-:W2:Y:S01]  /*1d710*/  LDL R15, [R1+0x1ac] ;  /* 0x0001ac00010f7983 */ /* 0x000ea20000100800 */
[----:B------:R-:W-:-:S03]  /*1d720*/  IADD3 R4, P1, R0, R14, RZ ;  /* 0x0000000e00047210 */ /* 0x000fc60007f3e0ff */
[----:B------:R-:W2:Y:S04]  /*1d730*/  LDL R14, [R1+0x190] ;  /* 0x00019000010e7983 */ /* 0x000ea80000100800 */
[----:B------:R3:W-:Y:S01]  /*1d740*/  LDGSTS.E [R10+0x1000], [R8.64], P2 ;  /* 0x01000000080a7fae */ /* 0x0007e20009121846 */
[----:B------:R-:W-:-:S03]  /*1d750*/  IMAD.X R5, R2, 0x1, R23, P1 ;  /* 0x0000000102057824 */ /* 0x000fc600008e0617 */
[----:B------:R1:W-:Y:S04]  /*1d760*/  LDGSTS.E [R10+0x1800], [R6.64], P2 ;  /* 0x01800000060a7fae */ /* 0x0003e80009121846 */
[----:B------:R-:W2:Y:S01]  /*1d770*/  LDL R23, [R1+0x1ec] ;  /* 0x0001ec0001177983 */ /* 0x000ea20000100800 */
[----:B---3--:R-:W-:-:S03]  /*1d780*/  IADD3 R8, P0, R0, R13, RZ ;  /* 0x0000000d00087210 */ /* 0x008fc60007f1e0ff */
[----:B------:R3:W-:Y:S04]  /*1d790*/  LDGSTS.E [R10+0x2000], [R4.64], P2 ;  /* 0x02000000040a7fae */ /* 0x0007e80009121846 */
[----:B------:R-:W2:Y:S01]  /*1d7a0*/  LDL R13, [R1+0x1b0] ;  /* 0x0001b000010d7983 */ /* 0x000ea20000100800 */
[----:B-1----:R-:W-:-:S03]  /*1d7b0*/  IADD3 R6, P1, R0, R12, RZ ;  /* 0x0000000c00067210 */ /* 0x002fc60007f3e0ff */
[----:B------:R-:W2:Y:S01]  /*1d7c0*/  LDL R12, [R1+0x1d0] ;  /* 0x0001d000010c7983 */ /* 0x000ea20000100800 */
[----:B----4-:R-:W-:Y:S01]  /*1d7d0*/  IMAD.X R9, R2, 0x1, R11, P0 ;  /* 0x0000000102097824 */ /* 0x010fe200000e060b */
[----:B---3--:R-:W-:Y:S02]  /*1d7e0*/  IADD3 R4, P0, R0, R21, RZ ;  /* 0x0000001500047210 */ /* 0x008fe40007f1e0ff */
[----:B------:R-:W3:Y:S04]  /*1d7f0*/  LDL R11, [R1+0x20c] ;  /* 0x00020c00010b7983 */ /* 0x000ee80000100800 */
[----:B------:R-:W4:Y:S01]  /*1d800*/  LDL R21, [R1+0x1f0] ;  /* 0x0001f00001157983 */ /* 0x000f220000100800 */
[----:B------:R-:W-:-:S03]  /*1d810*/  IMAD.X R7, R2, 0x1, R20, P1 ;  /* 0x0000000102077824 */ /* 0x000fc600008e0614 */
[----:B------:R1:W-:Y:S04]  /*1d820*/  LDGSTS.E [R10+0x2800], [R8.64], P2 ;  /* 0x02800000080a7fae */ /* 0x0003e80009121846 */
[----:B------:R-:W4:Y:S04]  /*1d830*/  LDL R20, [R1+0x22c] ;  /* 0x00022c0001147983 */ /* 0x000f280000100800 */
[----:B------:R1:W-:Y:S02]  /*1d840*/  LDGSTS.E [R10+0x3000], [R6.64], P2 ;  /* 0x03000000060a7fae */ /* 0x0003e40009121846 */
[----:B-1----:R-:W-:Y:S01]  /*1d850*/  IADD3 R8, P1, R0, R19, RZ ;  /* 0x0000001300087210 */ /* 0x002fe20007f3e0ff */
[----:B------:R-:W-:Y:S01]  /*1d860*/  IMAD.X R5, R2, 0x1, R18, P0 ;  /* 0x0000000102057824 */ /* 0x000fe200000e0612 */
[----:B------:R-:W4:Y:S04]  /*1d870*/  LDL R19, [R1+0x210] ;  /* 0x0002100001137983 */ /* 0x000f280000100800 */
[----:B------:R-:W4:Y:S01]  /*1d880*/  LDL R18, [R1+0x24c] ;  /* 0x00024c0001127983 */ /* 0x000f220000100800 */
[----:B------:R-:W-:-:S03]  /*1d890*/  IADD3 R6, P0, R0, R17, RZ ;  /* 0x0000001100067210 */ /* 0x000fc60007f1e0ff */
[----:B------:R-:W4:Y:S04]  /*1d8a0*/  LDL R17, [R1+0x230] ;  /* 0x0002300001117983 */ /* 0x000f280000100800 */
[----:B------:R2:W-:Y:S01]  /*1d8b0*/  LDGSTS.E [R10+0x3800], [R4.64], P2 ;  /* 0x03800000040a7fae */ /* 0x0005e20009121846 */
[----:B------:R-:W-:-:S03]  /*1d8c0*/  IMAD.X R9, R2, 0x1, R16, P1 ;  /* 0x0000000102097824 */ /* 0x000fc600008e0610 */
[----:B------:R-:W4:Y:S04]  /*1d8d0*/  LDL R16, [R1+0x26c] ;  /* 0x00026c0001107983 */ /* 0x000f280000100800 */
[----:B------:R1:W-:Y:S01]  /*1d8e0*/  LDGSTS.E [R10+0x4000], [R8.64], P2 ;  /* 0x04000000080a7fae */ /* 0x0003e20009121846 */
[----:B--2---:R-:W-:-:S03]  /*1d8f0*/  IADD3 R4, P1, R0, R15, RZ ;  /* 0x0000000f00047210 */ /* 0x004fc60007f3e0ff */
[----:B------:R-:W2:Y:S01]  /*1d900*/  LDL R15, [R1+0x250] ;  /* 0x00025000010f7983 */ /* 0x000ea20000100800 */
[----:B------:R-:W-:Y:S01]  /*1d910*/  IMAD.X R7, R2, 0x1, R14, P0 ;  /* 0x0000000102077824 */ /* 0x000fe200000e060e */
[----:B-1----:R-:W-:Y:S02]  /*1d920*/  IADD3 R8, P0, R0, R22, RZ ;  /* 0x0000001600087210 */ /* 0x002fe40007f1e0ff */
[----:B------:R-:W2:Y:S04]  /*1d930*/  LDL R14, [R1+0x28c] ;  /* 0x00028c00010e7983 */ /* 0x000ea80000100800 */
[----:B------:R-:W2:Y:S04]  /*1d940*/  LDL R22, [R1+0x270] ;  /* 0x0002700001167983 */ /* 0x000ea80000100800 */
[----:B------:R1:W-:Y:S01]  /*1d950*/  LDGSTS.E [R10+0x4800], [R6.64], P2 ;  /* 0x04800000060a7fae */ /* 0x0003e20009121846 */
[----:B------:R-:W-:-:S03]  /*1d960*/  IMAD.X R5, R2, 0x1, R13, P1 ;  /* 0x0000000102057824 */ /* 0x000fc600008e060d */
[----:B------:R-:W2:Y:S01]  /*1d970*/  LDL R13, [R1+0x2ac] ;  /* 0x0002ac00010d7983 */ /* 0x000ea20000100800 */
[----:B-1----:R-:W-:Y:S01]  /*1d980*/  IADD3 R6, P1, R0, R23, RZ ;  /* 0x0000001700067210 */ /* 0x002fe20007f3e0ff */
[----:B------:R-:W-:Y:S02]  /*1d990*/  IMAD.X R9, R2, 0x1, R12, P0 ;  /* 0x0000000102097824 */ /* 0x000fe400000e060c */
[----:B------:R-:W2:Y:S04]  /*1d9a0*/  LDL R23, [R1+0x290] ;  /* 0x0002900001177983 */ /* 0x000ea80000100800 */
[----:B------:R-:W2:Y:S04]  /*1d9b0*/  LDL R12, [R1+0x2cc] ;  /* 0x0002cc00010c7983 */ /* 0x000ea80000100800 */
[----:B------:R3:W-:Y:S04]  /*1d9c0*/  LDGSTS.E [R10+0x5000], [R4.64], P2 ;  /* 0x05000000040a7fae */ /* 0x0007e80009121846 */
[----:B------:R1:W-:Y:S01]  /*1d9d0*/  LDGSTS.E [R10+0x5800], [R8.64], P2 ;  /* 0x05800000080a7fae */ /* 0x0003e20009121846 */
[----:B---3--:R-:W-:-:S03]  /*1d9e0*/  IADD3 R4, P0, R0, R11, RZ ;  /* 0x0000000b00047210 */ /* 0x008fc60007f1e0ff */
[----:B------:R-:W3:Y:S01]  /*1d9f0*/  LDL R11, [R1+0x2b0] ;  /* 0x0002b000010b7983 */ /* 0x000ee20000100800 */
[----:B----4-:R-:W-:-:S03]  /*1da00*/  IMAD.X R7, R2, 0x1, R21, P1 ;  /* 0x0000000102077824 */ /* 0x010fc600008e0615 */
[----:B------:R-:W4:Y:S04]  /*1da10*/  LDL R21, [R1+0x2ec] ;  /* 0x0002ec0001157983 */ /* 0x000f280000100800 */
[----:B------:R1:W-:Y:S02]  /*1da20*/  LDGSTS.E [R10+0x6000], [R6.64], P2 ;  /* 0x06000000060a7fae */ /* 0x0003e40009121846 */
[----:B-1----:R-:W-:Y:S02]  /*1da30*/  IADD3 R8, P1, R0, R20, RZ ;  /* 0x0000001400087210 */ /* 0x002fe40007f3e0ff */
[----:B------:R-:W4:Y:S01]  /*1da40*/  LDL R20, [R1+0x2d0] ;  /* 0x0002d00001147983 */ /* 0x000f220000100800 */
[----:B------:R-:W-:-:S03]  /*1da50*/  IMAD.X R5, R2, 0x1, R19, P0 ;  /* 0x0000000102057824 */ /* 0x000fc600000e0613 */
[----:B------:R-:W4:Y:S01]  /*1da60*/  LDL R19, [R1+0x30c] ;  /* 0x00030c0001137983 */ /* 0x000f220000100800 */
[----:B------:R-:W-:-:S03]  /*1da70*/  IADD3 R6, P0, R0, R18, RZ ;  /* 0x0000001200067210 */ /* 0x000fc60007f1e0ff */
[----:B------:R-:W4:Y:S01]  /*1da80*/  LDL R18, [R1+0x2f0] ;  /* 0x0002f00001127983 */ /* 0x000f220000100800 */
[----:B------:R-:W-:-:S03]  /*1da90*/  IMAD.X R9, R2, 0x1, R17, P1 ;  /* 0x0000000102097824 */ /* 0x000fc600008e0611 */
[----:B------:R-:W4:Y:S04]  /*1daa0*/  LDL R17, [R1+0x32c] ;  /* 0x00032c0001117983 */ /* 0x000f280000100800 */
[----:B------:R1:W-:Y:S04]  /*1dab0*/  LDGSTS.E [R10+0x6800], [R4.64], P2 ;  /* 0x06800000040a7fae */ /* 0x0003e80009121846 */
[----:B------:R2:W-:Y:S01]  /*1dac0*/  LDGSTS.E [R10+0x7000], [R8.64], P2 ;  /* 0x07000000080a7fae */ /* 0x0005e20009121846 */
[----:B-1----:R-:W-:-:S03]  /*1dad0*/  IADD3 R4, P1, R0, R16, RZ ;  /* 0x0000001000047210 */ /* 0x002fc60007f3e0ff */
[----:B------:R-:W4:Y:S01]  /*1dae0*/  LDL R16, [R1+0x310] ;  /* 0x0003100001107983 */ /* 0x000f220000100800 */
[----:B--2---:R-:W-:-:S03]  /*1daf0*/  IMAD.X R7, R2, 0x1, R15, P0 ;  /* 0x0000000102077824 */ /* 0x004fc600000e060f */
[----:B------:R-:W2:Y:S01]  /*1db00*/  LDL R15, [R1+0x34c] ;  /* 0x00034c00010f7983 */ /* 0x000ea20000100800 */
[----:B------:R-:W-:-:S03]  /*1db10*/  IADD3 R8, P0, R0, R14, RZ ;  /* 0x0000000e00087210 */ /* 0x000fc60007f1e0ff */
[----:B------:R1:W-:Y:S01]  /*1db20*/  LDGSTS.E [R10+0x7800], [R6.64], P2 ;  /* 0x07800000060a7fae */ /* 0x0003e20009121846 */
[----:B------:R-:W-:-:S03]  /*1db30*/  IMAD.X R5, R2, 0x1, R22, P1 ;  /* 0x0000000102057824 */ /* 0x000fc600008e0616 */
[----:B------:R-:W2:Y:S04]  /*1db40*/  LDL R14, [R1+0x330] ;  /* 0x00033000010e7983 */ /* 0x000ea80000100800 */
[----:B------:R-:W2:Y:S04]  /*1db50*/  LDL R22, [R1+0x36c] ;  /* 0x00036c0001167983 */ /* 0x000ea80000100800 */
[----:B------:R1:W-:Y:S02]  /*1db60*/  LDGSTS.E [R10+0x8000], [R4.64], P2 ;  /* 0x08000000040a7fae */ /* 0x0003e40009121846 */
[----:B-1----:R-:W-:-:S02]  /*1db70*/  IADD3 R6, P1, R0, R13, RZ ;  /* 0x0000000d00067210 */ /* 0x002fc40007f3e0ff */
[----:B------:R-:W2:Y:S01]  /*1db80*/  LDL R13, [R1+0x350] ;  /* 0x00035000010d7983 */ /* 0x000ea20000100800 */
[----:B------:R-:W-:-:S03]  /*1db90*/  IMAD.X R9, R2, 0x1, R23, P0 ;  /* 0x0000000102097824 */ /* 0x000fc600000e0617 */
[----:B------:R-:W2:Y:S01]  /*1dba0*/  LDL R23, [R1+0x3b8] ;  /* 0x0003b80001177983 */ /* 0x000ea20000100800 */
[----:B------:R-:W-:-:S03]  /*1dbb0*/  IADD3 R4, P0, R0, R12, RZ ;  /* 0x0000000c00047210 */ /* 0x000fc60007f1e0ff */
[----:B------:R-:W2:Y:S04]  /*1dbc0*/  LDL R12, [R1+0x370] ;  /* 0x00037000010c7983 */ /* 0x000ea80000100800 */
[----:B------:R4:W-:Y:S01]  /*1dbd0*/  LDGSTS.E [R10+0x8800], [R8.64], P2 ;  /* 0x08800000080a7fae */ /* 0x0009e20009121846 */
[----:B---3--:R-:W-:-:S03]  /*1dbe0*/  IMAD.X R7, R2, 0x1, R11, P1 ;  /* 0x0000000102077824 */ /* 0x008fc600008e060b */
[----:B------:R-:W3:Y:S01]  /*1dbf0*/  LDL R11, [R1+0x39c] ;  /* 0x00039c00010b7983 */ /* 0x000ee20000100800 */
[----:B----4-:R-:W-:-:S03]  /*1dc00*/  IADD3 R8, P1, R0, R21, RZ ;  /* 0x0000001500087210 */ /* 0x010fc60007f3e0ff */
[----:B------:R-:W4:Y:S04]  /*1dc10*/  LDL R21, [R1+0x3d8] ;  /* 0x0003d80001157983 */ /* 0x000f280000100800 */
[----:B------:R1:W-:Y:S01]  /*1dc20*/  LDGSTS.E [R10+0x9000], [R6.64], P2 ;  /* 0x09000000060a7fae */ /* 0x0003e20009121846 */
[----:B------:R-:W-:-:S03]  /*1dc30*/  IMAD.X R5, R2, 0x1, R20, P0 ;  /* 0x0000000102057824 */ /* 0x000fc600000e0614 */
[----:B------:R-:W4:Y:S04]  /*1dc40*/  LDL R20, [R1+0x3bc] ;  /* 0x0003bc0001147983 */ /* 0x000f280000100800 */
[----:B------:R1:W-:Y:S01]  /*1dc50*/  LDGSTS.E [R10+0x9800], [R4.64], P2 ;  /* 0x09800000040a7fae */ /* 0x0003e20009121846 */
[----:B------:R-:W-:-:S03]  /*1dc60*/  IMAD.X R9, R2, 0x1, R18, P1 ;  /* 0x0000000102097824 */ /* 0x000fc600008e0612 */
[----:B------:R-:W4:Y:S01]  /*1dc70*/  LDL R18, [R1+0x3f8] ;  /* 0x0003f80001127983 */ /* 0x000f220000100800 */
[C---:B-1----:R-:W-:Y:S02]  /*1dc80*/  IADD3 R6, P0, R0.reuse, R19, RZ ;  /* 0x0000001300067210 */ /* 0x042fe40007f1e0ff */
[----:B------:R-:W-:Y:S01]  /*1dc90*/  IADD3 R4, P1, R0, R17, RZ ;  /* 0x0000001100047210 */ /* 0x000fe20007f3e0ff */
[----:B------:R-:W4:Y:S04]  /*1dca0*/  LDL R19, [R1+0x3dc] ;  /* 0x0003dc0001137983 */ /* 0x000f280000100800 */
[----:B------:R-:W4:Y:S04]  /*1dcb0*/  LDL R17, [R1+0x418] ;  /* 0x0004180001117983 */ /* 0x000f280000100800 */
[----:B------:R2:W-:Y:S01]  /*1dcc0*/  LDGSTS.E [R10+0xa000], [R8.64], P2 ;  /* 0x0a000000080a7fae */ /* 0x0005e20009121846 */
[----:B------:R-:W-:-:S03]  /*1dcd0*/  IMAD.X R7, R2, 0x1, R16, P0 ;  /* 0x0000000102077824 */ /* 0x000fc600000e0610 */
[----:B------:R-:W4:Y:S04]  /*1dce0*/  LDL R16, [R1+0x3fc] ;  /* 0x0003fc0001107983 */ /* 0x000f280000100800 */
[----:B------:R1:W-:Y:S01]  /*1dcf0*/  LDGSTS.E [R10+0xa800], [R6.64], P2 ;  /* 0x0a800000060a7fae */ /* 0x0003e20009121846 */
[----:B--2---:R-:W-:-:S03]  /*1dd00*/  IADD3 R8, P0, R0, R15, RZ ;  /* 0x0000000f00087210 */ /* 0x004fc60007f1e0ff */
[----:B------:R-:W2:Y:S01]  /*1dd10*/  LDL R15, [R1+0x438] ;  /* 0x00043800010f7983 */ /* 0x000ea20000100800 */
[----:B------:R-:W-:-:S03]  /*1dd20*/  IMAD.X R5, R2, 0x1, R14, P1 ;  /* 0x0000000102057824 */ /* 0x000fc600008e060e */
[----:B------:R-:W2:Y:S01]  /*1dd30*/  LDL R14, [R1+0x41c] ;  /* 0x00041c00010e7983 */ /* 0x000ea20000100800 */
[----:B-1----:R-:W-:-:S03]  /*1dd40*/  IADD3 R6, P1, R0, R22, RZ ;  /* 0x0000001600067210 */ /* 0x002fc60007f3e0ff */
[----:B------:R1:W-:Y:S04]  /*1dd50*/  LDGSTS.E [R10+0xb000], [R4.64], P2 ;  /* 0x0b000000040a7fae */ /* 0x0003e80009121846 */
[----:B------:R-:W2:Y:S01]  /*1dd60*/  LDL R22, [R1+0x43c] ;  /* 0x00043c0001167983 */ /* 0x000ea20000100800 */
[----:B------:R-:W-:-:S03]  /*1dd70*/  IMAD.X R9, R2, 0x1, R13, P0 ;  /* 0x0000000102097824 */ /* 0x000fc600000e060d */
[----:B------:R-:W2:Y:S01]  /*1dd80*/  LDL R13, [R1+0x458] ;  /* 0x00045800010d7983 */ /* 0x000ea20000100800 */
[----:B------:R-:W-:Y:S01]  /*1dd90*/  IMAD.X R7, R2, 0x1, R12, P1 ;  /* 0x0000000102077824 */ /* 0x000fe200008e060c */
[C---:B-1----:R-:W-:Y:S02]  /*1dda0*/  IADD3 R4, P0, R0.reuse, R24, RZ ;  /* 0x0000001800047210 */ /* 0x042fe40007f1e0ff */
[----:B------:R-:W2:Y:S04]  /*1ddb0*/  LDL R12, [R1+0x45c] ;  /* 0x00045c00010c7983 */ /* 0x000ea80000100800 */
[----:B------:R1:W-:Y:S04]  /*1ddc0*/  LDGSTS.E [R10+0xb800], [R8.64], P2 ;  /* 0x0b800000080a7fae */ /* 0x0003e80009121846 */
[----:B------:R4:W-:Y:S04]  /*1ddd0*/  LDGSTS.E [R10+0xc000], [R6.64], P2 ;  /* 0x0c000000060a7fae */ /* 0x0009e80009121846 */
[----:B------:R-:W2:Y:S01]  /*1dde0*/  LDL R24, [R1+0x110] ;  /* 0x0001100001187983 */ /* 0x000ea20000100800 */
[----:B-1----:R-:W-:Y:S01]  /*1ddf0*/  IADD3 R8, P1, R0, R23, RZ ;  /* 0x0000001700087210 */ /* 0x002fe20007f3e0ff */
[----:B---3--:R-:W-:-:S02]  /*1de00*/  IMAD.X R5, R2, 0x1, R11, P0 ;  /* 0x0000000102057824 */ /* 0x008fc400000e060b */
[----:B------:R-:W3:Y:S04]  /*1de10*/  LDL R23, [R1+0xf0] ;  /* 0x0000f00001177983 */ /* 0x000ee80000100800 */
[----:B------:R-:W3:Y:S01]  /*1de20*/  LDL R11, [R1+0x6c] ;  /* 0x00006c00010b7983 */ /* 0x000ee20000100800 */
[----:B----4-:R-:W-:-:S03]  /*1de30*/  IADD3 R6, P0, R0, R21, RZ ;  /* 0x0000001500067210 */ /* 0x010fc60007f1e0ff */
[----:B------:R-:W4:Y:S01]  /*1de40*/  LDL R21, [R1+0x8c] ;  /* 0x00008c0001157983 */ /* 0x000f220000100800 */
[----:B------:R-:W-:-:S03]  /*1de50*/  IMAD.X R9, R2, 0x1, R20, P1 ;  /* 0x0000000102097824 */ /* 0x000fc600008e0614 */
[----:B------:R1:W-:Y:S04]  /*1de60*/  LDGSTS.E [R10+0xc800], [R4.64], P2 ;  /* 0x0c800000040a7fae */ /* 0x0003e80009121846 */
[----:B------:R-:W4:Y:S04]  /*1de70*/  LDL R20, [R1+0x70] ;  /* 0x0000700001147983 */ /* 0x000f280000100800 */
[----:B------:R1:W-:Y:S02]  /*1de80*/  LDGSTS.E [R10+0xd000], [R8.64], P2 ;  /* 0x0d000000080a7fae */ /* 0x0003e40009121846 */
[----:B-1----:R-:W-:-:S02]  /*1de90*/  IADD3 R4, P1, R0, R18, RZ ;  /* 0x0000001200047210 */ /* 0x002fc40007f3e0ff */
[----:B------:R-:W4:Y:S01]  /*1dea0*/  LDL R18, [R1+0xac] ;  /* 0x0000ac0001127983 */ /* 0x000f220000100800 */
[----:B------:R-:W-:-:S03]  /*1deb0*/  IMAD.X R7, R2, 0x1, R19, P0 ;  /* 0x0000000102077824 */ /* 0x000fc600000e0613 */
        /* <DEDUP_REMOVED lines=10> */
[----:B------:R-:W2:Y:S04]  /*1df60*/  LDL R14, [R1+0xd0] ;  /* 0x0000d000010e7983 */ /* 0x000ea80000100800 */
[----:B------:R4:W-:Y:S01]  /*1df70*/  LDGSTS.E [R10+0xe800], [R8.64], P2 ;  /* 0x0e800000080a7fae */ /* 0x0009e20009121846 */
[----:B-1----:R-:W-:-:S03]  /*1df80*/  IADD3 R4, P0, R0, R13, RZ ;  /* 0x0000000d00047210 */ /* 0x002fc60007f1e0ff */
[----:B------:R-:W2:Y:S02]  /*1df90*/  LDL R13, [R1+0x10c] ;  /* 0x00010c00010d7983 */ /* 0x000ea40000100800 */
[C---:B------:R-:W-:Y:S02]  /*1dfa0*/  IMAD.X R5, R2.reuse, 0x1, R12, P0 ;  /* 0x0000000102057824 */ /* 0x040fe400000e060c */
[----:B------:R-:W2:Y:S01]  /*1dfb0*/  LDL R12, [R1+0x12c] ;  /* 0x00012c00010c7983 */ /* 0x000ea20000100800 */
[----:B------:R-:W-:-:S03]  /*1dfc0*/  IMAD.X R7, R2, 0x1, R22, P1 ;  /* 0x0000000102077824 */ /* 0x000fc600008e0616 */
[----:B------:R-:W2:Y:S04]  /*1dfd0*/  LDL R22, [R1+0x154] ;  /* 0x0001540001167983 */ /* 0x000ea80000100800 */
[----:B------:R3:W-:Y:S04]  /*1dfe0*/  LDGSTS.E [R10+0xf000], [R6.64], P2 ;  /* 0x0f000000060a7fae */ /* 0x0007e80009121846 */
[----:B------:R1:W-:Y:S01]  /*1dff0*/  LDGSTS.E [R10+0xf800], [R4.64], P2 ;  /* 0x0f800000040a7fae */ /* 0x0003e20009121846 */
[----:B---3--:R-:W-:Y:S02]  /*1e000*/  IADD3 R6, P0, R0, R11, RZ ;  /* 0x0000000b00067210 */ /* 0x008fe40007f1e0ff */
[----:B------:R-:W-:-:S02]  /*1e010*/  LOP3.LUT R11, R202, 0x20, RZ, 0x3c, !PT ;  /* 0x00000020ca0b7812 */ /* 0x000fc400078e3cff */
[----:B----4-:R-:W-:Y:S01]  /*1e020*/  IADD3 R8, P1, R0, R21, RZ ;  /* 0x0000001500087210 */ /* 0x010fe20007f3e0ff */
[----:B-1----:R-:W3:Y:S02]  /*1e030*/  LDL R10, [R1+0x214] ;  /* 0x00021400010a7983 */ /* 0x002ee40000100800 */
[----:B------:R-:W-:Y:S02]  /*1e040*/  IMAD R11, R203, 0x10000, R11 ;  /* 0x00010000cb0b7824 */ /* 0x000fe400078e020b */
[----:B------:R-:W4:Y:S01]  /*1e050*/  LDL R21, [R1+0x138] ;  /* 0x0001380001157983 */ /* 0x000f220000100800 */
[----:B------:R-:W-:-:S03]  /*1e060*/  IMAD.X R7, R2, 0x1, R20, P0 ;  /* 0x0000000102077824 */ /* 0x000fc600000e0614 */
[----:B------:R-:W3:Y:S04]  /*1e070*/  LDL R20, [R1+0x174] ;  /* 0x0001740001147983 */ /* 0x000ee80000100800 */
[----:B------:R1:W-:Y:S01]  /*1e080*/  LDGSTS.E [R11+0x200], [R6.64], P2 ;  /* 0x00200000060b7fae */ /* 0x0003e20009121846 */
[----:B------:R-:W-:-:S03]  /*1e090*/  IADD3 R4, P0, R0, R18, RZ ;  /* 0x0000001200047210 */ /* 0x000fc60007f1e0ff */
[----:B------:R-:W3:Y:S01]  /*1e0a0*/  LDL R18, [R1+0x158] ;  /* 0x0001580001127983 */ /* 0x000ee20000100800 */
[----:B------:R-:W-:-:S03]  /*1e0b0*/  IMAD.X R9, R2, 0x1, R19, P1 ;  /* 0x0000000102097824 */ /* 0x000fc600008e0613 */
[----:B------:R-:W3:Y:S01]  /*1e0c0*/  LDL R19, [R1+0x194] ;  /* 0x0001940001137983 */ /* 0x000ee20000100800 */
[----:B-1----:R-:W-:-:S03]  /*1e0d0*/  IADD3 R6, P1, R0, R17, RZ ;  /* 0x0000001100067210 */ /* 0x002fc60007f3e0ff */
[----:B------:R-:W3:Y:S04]  /*1e0e0*/  LDL R17, [R1+0x178] ;  /* 0x0001780001117983 */ /* 0x000ee80000100800 */
[----:B------:R2:W-:Y:S01]  /*1e0f0*/  LDGSTS.E [R11+0xa00], [R8.64], P2 ;  /* 0x00a00000080b7fae */ /* 0x0005e20009121846 */
[----:B------:R-:W-:-:S03]  /*1e100*/  IMAD.X R5, R2, 0x1, R16, P0 ;  /* 0x0000000102057824 */ /* 0x000fc600000e0610 */
[----:B------:R-:W3:Y:S04]  /*1e110*/  LDL R16, [R1+0x1b4] ;  /* 0x0001b40001107983 */ /* 0x000ee80000100800 */
[----:B------:R1:W-:Y:S01]  /*1e120*/  LDGSTS.E [R11+0x1200], [R4.64], P2 ;  /* 0x01200000040b7fae */ /* 0x0003e20009121846 */
[----:B--2---:R-:W-:-:S03]  /*1e130*/  IADD3 R8, P0, R0, R15, RZ ;  /* 0x0000000f00087210 */ /* 0x004fc60007f1e0ff */
[----:B------:R-:W2:Y:S01]  /*1e140*/  LDL R15, [R1+0x198] ;  /* 0x00019800010f7983 */ /* 0x000ea20000100800 */
[----:B------:R-:W-:-:S03]  /*1e150*/  IMAD.X R7, R2, 0x1, R14, P1 ;  /* 0x0000000102077824 */ /* 0x000fc600008e060e */
[----:B------:R-:W2:Y:S01]  /*1e160*/  LDL R14, [R1+0x1d4] ;  /* 0x0001d400010e7983 */ /* 0x000ea20000100800 */
[----:B------:R-:W-:-:S03]  /*1e170*/  IMAD.X R9, R2, 0x1, R23, P0 ;  /* 0x0000000102097824 */ /* 0x000fc600000e0617 */
[----:B------:R1:W-:Y:S04]  /*1e180*/  LDGSTS.E [R11+0x1a00], [R6.64], P2 ;  /* 0x01a00000060b7fae */ /* 0x0003e80009121846 */
[----:B------:R-:W2:Y:S04]  /*1e190*/  LDL R23, [R1+0x1f4] ;  /* 0x0001f40001177983 */ /* 0x000ea80000100800 */
[----:B------:R1:W-:Y:S02]  /*1e1a0*/  LDGSTS.E [R11+0x2200], [R8.64], P2 ;  /* 0x02200000080b7fae */ /* 0x0003e40009121846 */
[----:B-1----:R-:W-:-:S02]  /*1e1b0*/  IADD3 R4, P1, R0, R13, RZ ;  /* 0x0000000d00047210 */ /* 0x002fc40007f3e0ff */
[----:B------:R-:W2:Y:S01]  /*1e1c0*/  LDL R13, [R1+0x1b8] ;  /* 0x0001b800010d7983 */ /* 0x000ea20000100800 */
[----:B------:R-:W-:-:S03]  /*1e1d0*/  IADD3 R6, P0, R0, R12, RZ ;  /* 0x0000000c00067210 */ /* 0x000fc60007f1e0ff */
[----:B------:R-:W2:Y:S01]  /*1e1e0*/  LDL R12, [R1+0x1d8] ;  /* 0x0001d800010c7983 */ /* 0x000ea20000100800 */
[----:B------:R-:W-:Y:S01]  /*1e1f0*/  IMAD.X R5, R2, 0x1, R24, P1 ;  /* 0x0000000102057824 */ /* 0x000fe200008e0618 */
[----:B------:R-:W-:Y:S02]  /*1e200*/  IADD3 R8, P1, R0, R22, RZ ;  /* 0x0000001600087210 */ /* 0x000fe40007f3e0ff */
[----:B------:R-:W2:Y:S04]  /*1e210*/  LDL R22, [R1+0x1f8] ;  /* 0x0001f80001167983 */ /* 0x000ea80000100800 */
[----:B------:R3:W-:Y:S04]  /*1e220*/  LDGSTS.E [R11+0x2a00], [R4.64], P2 ;  /* 0x02a00000040b7fae */ /* 0x0007e80009121846 */
[----:B------:R-:W2:Y:S01]  /*1e230*/  LDL R24, [R1+0x3a0] ;  /* 0x0003a00001187983 */ /* 0x000ea20000100800 */
[----:B----4-:R-:W-:-:S03]  /*1e240*/  IMAD.X R7, R2, 0x1, R21, P0 ;  /* 0x0000000102077824 */ /* 0x010fc600000e0615 */
[----:B------:R-:W4:Y:S01]  /*1e250*/  LDL R21, [R1+0x234] ;  /* 0x0002340001157983 */ /* 0x000f220000100800 */
[----:B---3--:R-:W-:-:S03]  /*1e260*/  IADD3 R4, P0, R0, R20, RZ ;  /* 0x0000001400047210 */ /* 0x008fc60007f1e0ff */
[----:B------:R1:W-:Y:S04]  /*1e270*/  LDGSTS.E [R11+0x3200], [R6.64], P2 ;  /* 0x03200000060b7fae */ /* 0x0003e80009121846 */
[----:B------:R-:W3:Y:S01]  /*1e280*/  LDL R20, [R1+0x218] ;  /* 0x0002180001147983 */ /* 0x000ee20000100800 */
[----:B------:R-:W-:-:S03]  /*1e290*/  IMAD.X R9, R2, 0x1, R18, P1 ;  /* 0x0000000102097824 */ /* 0x000fc600008e0612 */
[----:B------:R-:W3:Y:S01]  /*1e2a0*/  LDL R18, [R1+0x254] ;  /* 0x0002540001127983 */ /* 0x000ee20000100800 */
[----:B-1----:R-:W-:-:S03]  /*1e2b0*/  IADD3 R6, P1, R0, R19, RZ ;  /* 0x0000001300067210 */ /* 0x002fc60007f3e0ff */
[----:B------:R-:W3:Y:S01]  /*1e2c0*/  LDL R19, [R1+0x238] ;  /* 0x0002380001137983 */ /* 0x000ee20000100800 */
[----:B------:R-:W-:-:S03]  /*1e2d0*/  IMAD.X R5, R2, 0x1, R17, P0 ;  /* 0x0000000102057824 */ /* 0x000fc600000e0611 */
[----:B------:R-:W3:Y:S04]  /*1e2e0*/  LDL R17, [R1+0x274] ;  /* 0x0002740001117983 */ /* 0x000ee80000100800 */
[----:B------:R1:W-:Y:S04]  /*1e2f0*/  LDGSTS.E [R11+0x3a00], [R8.64], P2 ;  /* 0x03a00000080b7fae */ /* 0x0003e80009121846 */
[----:B------:R2:W-:Y:S01]  /*1e300*/  LDGSTS.E [R11+0x4200], [R4.64], P2 ;  /* 0x04200000040b7fae */ /* 0x0005e20009121846 */
[----:B-1----:R-:W-:-:S03]  /*1e310*/  IADD3 R8, P0, R0, R16, RZ ;  /* 0x0000001000087210 */ /* 0x002fc60007f1e0ff */
[----:B------:R-:W3:Y:S01]  /*1e320*/  LDL R16, [R1+0x258] ;  /* 0x0002580001107983 */ /* 0x000ee20000100800 */
[----:B--2---:R-:W-:-:S03]  /*1e330*/  IMAD.X R7, R2, 0x1, R15, P1 ;  /* 0x0000000102077824 */ /* 0x004fc600008e060f */
[----:B------:R-:W2:Y:S04]  /*1e340*/  LDL R15, [R1+0x294] ;  /* 0x00029400010f7983 */ /* 0x000ea80000100800 */
[----:B------:R1:W-:Y:S01]  /*1e350*/  LDGSTS.E [R11+0x4a00], [R6.64], P2 ;  /* 0x04a00000060b7fae */ /* 0x0003e20009121846 */
[----:B------:R-:W-:-:S03]  /*1e360*/  IADD3 R4, P1, R0, R14, RZ ;  /* 0x0000000e00047210 */ /* 0x000fc60007f3e0ff */
[----:B------:R-:W2:Y:S01]  /*1e370*/  LDL R14, [R1+0x278] ;  /* 0x00027800010e7983 */ /* 0x000ea20000100800 */
[----:B------:R-:W-:Y:S01]  /*1e380*/  IMAD.X R9, R2, 0x1, R13, P0 ;  /* 0x0000000102097824 */ /* 0x000fe200000e060d */
[----:B-1----:R-:W-:Y:S02]  /*1e390*/  IADD3 R6, P0, R0, R23, RZ ;  /* 0x0000001700067210 */ /* 0x002fe40007f1e0ff */
[----:B------:R-:W2:Y:S04]  /*1e3a0*/  LDL R13, [R1+0x2b4] ;  /* 0x0002b400010d7983 */ /* 0x000ea80000100800 */
[----:B------:R-:W2:Y:S01]  /*1e3b0*/  LDL R23, [R1+0x298] ;  /* 0x0002980001177983 */ /* 0x000ea20000100800 */
[----:B------:R-:W-:-:S03]  /*1e3c0*/  IMAD.X R5, R2, 0x1, R12, P1 ;  /* 0x0000000102057824 */ /* 0x000fc600008e060c */
[----:B------:R-:W2:Y:S01]  /*1e3d0*/  LDL R12, [R1+0x2d4] ;  /* 0x0002d400010c7983 */ /* 0x000ea20000100800 */
[----:B------:R-:W-:-:S03]  /*1e3e0*/  IMAD.X R7, R2, 0x1, R22, P0 ;  /* 0x0000000102077824 */ /* 0x000fc600000e0616 */
[----:B------:R1:W-:Y:S04]  /*1e3f0*/  LDGSTS.E [R11+0x5200], [R8.64], P2 ;  /* 0x05200000080b7fae */ /* 0x0003e80009121846 */
[----:B------:R-:W2:Y:S04]  /*1e400*/  LDL R22, [R1+0x2f4] ;  /* 0x0002f40001167983 */ /* 0x000ea80000100800 */
[----:B------:R4:W-:Y:S01]  /*1e410*/  LDGSTS.E [R11+0x5a00], [R4.64], P2 ;  /* 0x05a00000040b7fae */ /* 0x0009e20009121846 */
[----:B-1----:R-:W-:-:S03]  /*1e420*/  IADD3 R8, P1, R0, R10, RZ ;  /* 0x0000000a00087210 */ /* 0x002fc60007f3e0ff */
[----:B------:R1:W-:Y:S04]  /*1e430*/  LDGSTS.E [R11+0x6200], [R6.64], P2 ;  /* 0x06200000060b7fae */ /* 0x0003e80009121846 */
[----:B------:R-:W2:Y:S01]  /*1e440*/  LDL R10, [R1+0x2b8] ;  /* 0x0002b800010a7983 */ /* 0x000ea20000100800 */
[----:B----4-:R-:W-:-:S03]  /*1e450*/  IADD3 R4, P0, R0, R21, RZ ;  /* 0x0000001500047210 */ /* 0x010fc60007f1e0ff */
[----:B------:R-:W4:Y:S01]  /*1e460*/  LDL R21, [R1+0x2d8] ;  /* 0x0002d80001157983 */ /* 0x000f220000100800 */
[----:B---3--:R-:W-:-:S03]  /*1e470*/  IMAD.X R9, R2, 0x1, R20, P1 ;  /* 0x0000000102097824 */ /* 0x008fc600008e0614 */
[----:B------:R-:W3:Y:S04]  /*1e480*/  LDL R20, [R1+0x314] ;  /* 0x0003140001147983 */ /* 0x000ee80000100800 */
[----:B------:R1:W-:Y:S02]  /*1e490*/  LDGSTS.E [R11+0x6a00], [R8.64], P2 ;  /* 0x06a00000080b7fae */ /* 0x0003e40009121846 */
[----:B-1----:R-:W-:Y:S02]  /*1e4a0*/  IADD3 R6, P1, R0, R18, RZ ;  /* 0x0000001200067210 */ /* 0x002fe40007f3e0ff */
[----:B------:R-:W3:Y:S01]  /*1e4b0*/  LDL R18, [R1+0x2f8] ;  /* 0x0002f80001127983 */ /* 0x000ee20000100800 */
[----:B------:R-:W-:-:S03]  /*1e4c0*/  IMAD.X R5, R2, 0x1, R19, P0 ;  /* 0x0000000102057824 */ /* 0x000fc600000e0613 */
[----:B------:R-:W3:Y:S01]  /*1e4d0*/  LDL R19, [R1+0x334] ;  /* 0x0003340001137983 */ /* 0x000ee20000100800 */
[----:B------:R-:W-:-:S03]  /*1e4e0*/  IADD3 R8, P0, R0, R17, RZ ;  /* 0x0000001100087210 */ /* 0x000fc60007f1e0ff */
[----:B------:R2:W-:Y:S04]  /*1e4f0*/  LDGSTS.E [R11+0x7200], [R4.64], P2 ;  /* 0x07200000040b7fae */ /* 0x0005e80009121846 */
[----:B------:R-:W3:Y:S01]  /*1e500*/  LDL R17, [R1+0x318] ;  /* 0x0003180001117983 */ /* 0x000ee20000100800 */
[----:B------:R-:W-:-:S03]  /*1e510*/  IMAD.X R7, R2, 0x1, R16, P1 ;  /* 0x0000000102077824 */ /* 0x000fc600008e0610 */
[----:B------:R-:W3:Y:S04]  /*1e520*/  LDL R16, [R1+0x354] ;  /* 0x0003540001107983 */ /* 0x000ee80000100800 */
[----:B------:R1:W-:Y:S01]  /*1e530*/  LDGSTS.E [R11+0x7a00], [R6.64], P2 ;  /* 0x07a00000060b7fae */ /* 0x0003e20009121846 */
[----:B--2---:R-:W-:-:S03]  /*1e540*/  IADD3 R4, P1, R0, R15, RZ ;  /* 0x0000000f00047210 */ /* 0x004fc60007f3e0ff */
[----:B------:R-:W2:Y:S01]  /*1e550*/  LDL R15, [R1+0x338] ;  /* 0x00033800010f7983 */ /* 0x000ea20000100800 */
[----:B------:R-:W-:-:S03]  /*1e560*/  IMAD.X R9, R2, 0x1, R14, P0 ;  /* 0x0000000102097824 */ /* 0x000fc600000e060e */
[----:B------:R-:W2:Y:S04]  /*1e570*/  LDL R14, [R1+0x374] ;  /* 0x00037400010e7983 */ /* 0x000ea80000100800 */
[----:B------:R1:W-:Y:S02]  /*1e580*/  LDGSTS.E [R11+0x8200], [R8.64], P2 ;  /* 0x08200000080b7fae */ /* 0x0003e40009121846 */
[----:B-1----:R-:W-:Y:S02]  /*1e590*/  IADD3 R6, P0, R0, R13, RZ ;  /* 0x0000000d00067210 */ /* 0x002fe40007f1e0ff */
[----:B------:R-:W2:Y:S01]  /*1e5a0*/  LDL R13, [R1+0x358] ;  /* 0x00035800010d7983 */ /* 0x000ea20000100800 */
[----:B------:R-:W-:-:S03]  /*1e5b0*/  IMAD.X R5, R2, 0x1, R23, P1 ;  /* 0x0000000102057824 */ /* 0x000fc600008e0617 */
[----:B------:R-:W2:Y:S01]  /*1e5c0*/  LDL R23, [R1+0x3c0] ;  /* 0x0003c00001177983 */ /* 0x000ea20000100800 */
[----:B------:R-:W-:-:S03]  /*1e5d0*/  IADD3 R8, P1, R0, R12, RZ ;  /* 0x0000000c00087210 */ /* 0x000fc60007f3e0ff */
[----:B------:R-:W2:Y:S04]  /*1e5e0*/  LDL R12, [R1+0x378] ;  /* 0x00037800010c7983 */ /* 0x000ea80000100800 */
[----:B------:R1:W-:Y:S01]  /*1e5f0*/  LDGSTS.E [R11+0x8a00], [R4.64], P2 ;  /* 0x08a00000040b7fae */ /* 0x0003e20009121846 */
[----:B------:R-:W-:Y:S01]  /*1e600*/  IMAD.X R7, R2, 0x1, R10, P0 ;  /* 0x0000000102077824 */ /* 0x000fe200000e060a */
[----:B-1----:R-:W-:Y:S02]  /*1e610*/  IADD3 R4, P0, R0, R22, RZ ;  /* 0x0000001600047210 */ /* 0x002fe40007f1e0ff */
[----:B------:R-:W2:Y:S04]  /*1e620*/  LDL R10, [R1+0x3a4] ;  /* 0x0003a400010a7983 */ /* 0x000ea80000100800 */
[----:B------:R3:W-:Y:S01]  /*1e630*/  LDGSTS.E [R11+0x9200], [R6.64], P2 ;  /* 0x09200000060b7fae */ /* 0x0007e20009121846 */
[----:B----4-:R-:W-:-:S03]  /*1e640*/  IMAD.X R9, R2, 0x1, R21, P1 ;  /* 0x0000000102097824 */ /* 0x010fc600008e0615 */
[----:B------:R-:W4:Y:S04]  /*1e650*/  LDL R21, [R1+0x3c4] ;  /* 0x0003c40001157983 */ /* 0x000f280000100800 */
[----:B------:R-:W4:Y:S01]  /*1e660*/  LDL R22, [R1+0x3e0] ;  /* 0x0003e00001167983 */ /* 0x000f220000100800 */
[----:B---3--:R-:W-:-:S03]  /*1e670*/  IADD3 R6, P1, R0, R20, RZ ;  /* 0x0000001400067210 */ /* 0x008fc60007f3e0ff */
[----:B------:R1:W-:Y:S04]  /*1e680*/  LDGSTS.E [R11+0x9a00], [R8.64], P2 ;  /* 0x09a00000080b7fae */ /* 0x0003e80009121846 */
[----:B------:R-:W3:Y:S01]  /*1e690*/  LDL R20, [R1+0x3e4] ;  /* 0x0003e40001147983 */ /* 0x000ee20000100800 */
[----:B------:R-:W-:-:S03]  /*1e6a0*/  IMAD.X R5, R2, 0x1, R18, P0 ;  /* 0x0000000102057824 */ /* 0x000fc600000e0612 */
[----:B------:R-:W3:Y:S04]  /*1e6b0*/  LDL R18, [R1+0x400] ;  /* 0x0004000001127983 */ /* 0x000ee80000100800 */
[----:B------:R1:W-:Y:S02]  /*1e6c0*/  LDGSTS.E [R11+0xa200], [R4.64], P2 ;  /* 0x0a200000040b7fae */ /* 0x0003e40009121846 */
[----:B-1----:R-:W-:Y:S02]  /*1e6d0*/  IADD3 R8, P0, R0, R19, RZ ;  /* 0x0000001300087210 */ /* 0x002fe40007f1e0ff */
[----:B------:R-:W3:Y:S01]  /*1e6e0*/  LDL R19, [R1+0x420] ;  /* 0x0004200001137983 */ /* 0x000ee20000100800 */
[----:B------:R-:W-:-:S03]  /*1e6f0*/  IMAD.X R7, R2, 0x1, R17, P1 ;  /* 0x0000000102077824 */ /* 0x000fc600008e0611 */
[----:B------:R-:W3:Y:S04]  /*1e700*/  LDL R17, [R1+0x404] ;  /* 0x0004040001117983 */ /* 0x000ee80000100800 */
[----:B------:R1:W-:Y:S01]  /*1e710*/  LDGSTS.E [R11+0xaa00], [R6.64], P2 ;  /* 0x0aa00000060b7fae */ /* 0x0003e20009121846 */
[----:B------:R-:W-:-:S03]  /*1e720*/  IADD3 R4, P1, R0, R16, RZ ;  /* 0x0000001000047210 */ /* 0x000fc60007f3e0ff */
[----:B------:R-:W3:Y:S01]  /*1e730*/  LDL R16, [R1+0x440] ;  /* 0x0004400001107983 */ /* 0x000ee20000100800 */
[----:B--2---:R-:W-:-:S03]  /*1e740*/  IMAD.X R9, R2, 0x1, R15, P0 ;  /* 0x0000000102097824 */ /* 0x004fc600000e060f */
[----:B------:R-:W2:Y:S04]  /*1e750*/  LDL R15, [R1+0x424] ;  /* 0x00042400010f7983 */ /* 0x000ea80000100800 */
[----:B------:R1:W-:Y:S02]  /*1e760*/  LDGSTS.E [R11+0xb200], [R8.64], P2 ;  /* 0x0b200000080b7fae */ /* 0x0003e40009121846 */
[----:B-1----:R-:W-:Y:S02]  /*1e770*/  IADD3 R6, P0, R0, R14, RZ ;  /* 0x0000000e00067210 */ /* 0x002fe40007f1e0ff */
[----:B------:R-:W2:Y:S01]  /*1e780*/  LDL R14, [R1+0x460] ;  /* 0x00046000010e7983 */ /* 0x000ea20000100800 */
[----:B------:R-:W-:-:S03]  /*1e790*/  IMAD.X R5, R2, 0x1, R13, P1 ;  /* 0x0000000102057824 */ /* 0x000fc600008e060d */
[----:B------:R-:W2:Y:S01]  /*1e7a0*/  LDL R13, [R1+0x444] ;  /* 0x00044400010d7983 */ /* 0x000ea20000100800 */
[----:B------:R-:W-:Y:S01]  /*1e7b0*/  IMAD.X R7, R2, 0x1, R12, P0 ;  /* 0x0000000102077824 */ /* 0x000fe200000e060c */
[C---:B------:R-:W-:Y:S02]  /*1e7c0*/  IADD3 R8, P1, R0.reuse, R24, RZ ;  /* 0x0000001800087210 */ /* 0x040fe40007f3e0ff */
[----:B------:R-:W2:Y:S04]  /*1e7d0*/  LDL R12, [R1+0x464] ;  /* 0x00046400010c7983 */ /* 0x000ea80000100800 */
[----:B------:R1:W-:Y:S04]  /*1e7e0*/  LDGSTS.E [R11+0xba00], [R4.64], P2 ;  /* 0x0ba00000040b7fae */ /* 0x0003e80009121846 */
[----:B------:R4:W-:Y:S04]  /*1e7f0*/  LDGSTS.E [R11+0xc200], [R6.64], P2 ;  /* 0x0c200000060b7fae */ /* 0x0009e80009121846 */
[----:B------:R-:W2:Y:S01]  /*1e800*/  LDL R24, [R1+0x94] ;  /* 0x0000940001187983 */ /* 0x000ea20000100800 */
[----:B-1----:R-:W-:-:S03]  /*1e810*/  IADD3 R4, P0, R0, R23, RZ ;  /* 0x0000001700047210 */ /* 0x002fc60007f1e0ff */
[----:B------:R-:W2:Y:S01]  /*1e820*/  LDL R23, [R1+0x78] ;  /* 0x0000780001177983 */ /* 0x000ea20000100800 */
[----:B------:R-:W-:-:S03]  /*1e830*/  IMAD.X R9, R2, 0x1, R10, P1 ;  /* 0x0000000102097824 */ /* 0x000fc600008e060a */
[----:B------:R-:W2:Y:S04]  /*1e840*/  LDL R10, [R1+0x74] ;  /* 0x00007400010a7983 */ /* 0x000ea80000100800 */
[----:B------:R3:W-:Y:S01]  /*1e850*/  LDGSTS.E [R11+0xca00], [R8.64], P2 ;  /* 0x0ca00000080b7fae */ /* 0x0007e20009121846 */
[----:B----4-:R-:W-:-:S03]  /*1e860*/  IMAD.X R5, R2, 0x1, R21, P0 ;  /* 0x0000000102057824 */ /* 0x010fc600000e0615 */
[----:B------:R-:W4:Y:S01]  /*1e870*/  LDL R21, [R1+0xd4] ;  /* 0x0000d40001157983 */ /* 0x000f220000100800 */
[----:B------:R-:W-:-:S03]  /*1e880*/  IADD3 R6, P1, R0, R22, RZ ;  /* 0x0000001600067210 */ /* 0x000fc60007f3e0ff */
[----:B------:R-:W4:Y:S04]  /*1e890*/  LDL R22, [R1+0x98] ;  /* 0x0000980001167983 */ /* 0x000f280000100800 */
[----:B------:R1:W-:Y:S01]  /*1e8a0*/  LDGSTS.E [R11+0xd200], [R4.64], P2 ;  /* 0x0d200000040b7fae */ /* 0x0003e20009121846 */
[----:B---3--:R-:W-:-:S03]  /*1e8b0*/  IADD3 R8, P0, R0, R18, RZ ;  /* 0x0000001200087210 */ /* 0x008fc60007f1e0ff */
[----:B------:R-:W3:Y:S01]  /*1e8c0*/  LDL R18, [R1+0xb4] ;  /* 0x0000b40001127983 */ /* 0x000ee20000100800 */
[----:B------:R-:W-:-:S03]  /*1e8d0*/  IMAD.X R7, R2, 0x1, R20, P1 ;  /* 0x0000000102077824 */ /* 0x000fc600008e0614 */
[----:B------:R-:W3:Y:S01]  /*1e8e0*/  LDL R20, [R1+0xf4] ;  /* 0x0000f40001147983 */ /* 0x000ee20000100800 */
[----:B------:R-:W-:-:S03]  /*1e8f0*/  IMAD.X R9, R2, 0x1, R17, P0 ;  /* 0x0000000102097824 */ /* 0x000fc600000e0611 */
[----:B------:R1:W-:Y:S04]  /*1e900*/  LDGSTS.E [R11+0xda00], [R6.64], P2 ;  /* 0x0da00000060b7fae */ /* 0x0003e80009121846 */
[----:B------:R-:W3:Y:S01]  /*1e910*/  LDL R17, [R1+0xb8] ;  /* 0x0000b80001117983 */ /* 0x000ee20000100800 */
[----:B-1----:R-:W-:-:S03]  /*1e920*/  IADD3 R4, P1, R0, R19, RZ ;  /* 0x0000001300047210 */ /* 0x002fc60007f3e0ff */
[----:B------:R1:W-:Y:S01]  /*1e930*/  LDGSTS.E [R11+0xe200], [R8.64], P2 ;  /* 0x0e200000080b7fae */ /* 0x0003e20009121846 */
[----:B------:R-:W-:-:S03]  /*1e940*/  IADD3 R6, P0, R0, R16, RZ ;  /* 0x0000001000067210 */ /* 0x000fc60007f1e0ff */
[----:B------:R-:W3:Y:S04]  /*1e950*/  LDL R19, [R1+0x114] ;  /* 0x0001140001137983 */ /* 0x000ee80000100800 */
[----:B------:R-:W3:Y:S01]  /*1e960*/  LDL R16, [R1+0xd8] ;  /* 0x0000d80001107983 */ /* 0x000ee20000100800 */
[----:B--2---:R-:W-:-:S03]  /*1e970*/  IMAD.X R5, R2, 0x1, R15, P1 ;  /* 0x0000000102057824 */ /* 0x004fc600008e060f */
[----:B------:R-:W2:Y:S04]  /*1e980*/  LDL R15, [R1+0xf8] ;  /* 0x0000f800010f7983 */ /* 0x000ea80000100800 */
[----:B------:R1:W-:Y:S02]  /*1e990*/  LDGSTS.E [R11+0xea00], [R4.64], P2 ;  /* 0x0ea00000040b7fae */ /* 0x0003e40009121846 */
[----:B-1----:R-:W-:Y:S02]  /*1e9a0*/  IADD3 R8, P1, R0, R14, RZ ;  /* 0x0000000e00087210 */ /* 0x002fe40007f3e0ff */
[----:B------:R-:W2:Y:S01]  /*1e9b0*/  LDL R14, [R1+0x13c] ;  /* 0x00013c00010e7983 */ /* 0x000ea20000100800 */
[----:B------:R-:W-:-:S03]  /*1e9c0*/  IMAD.X R7, R2, 0x1, R13, P0 ;  /* 0x0000000102077824 */ /* 0x000fc600000e060d */
[----:B------:R-:W2:Y:S04]  /*1e9d0*/  LDL R13, [R1+0x118] ;  /* 0x00011800010d7983 */ /* 0x000ea80000100800 */
[----:B------:R1:W-:Y:S01]  /*1e9e0*/  LDGSTS.E [R11+0xf200], [R6.64], P2 ;  /* 0x0f200000060b7fae */ /* 0x0003e20009121846 */
[----:B------:R-:W-:-:S03]  /*1e9f0*/  IMAD.X R9, R2, 0x1, R12, P1 ;  /* 0x0000000102097824 */ /* 0x000fc600008e060c */
[----:B------:R-:W2:Y:S04]  /*1ea00*/  LDL R12, [R1+0x15c] ;  /* 0x00015c00010c7983 */ /* 0x000ea80000100800 */
[----:B------:R1:W-:Y:S04]  /*1ea10*/  LDGSTS.E [R11+0xfa00], [R8.64], P2 ;  /* 0x0fa00000080b7fae */ /* 0x0003e80009121846 */
[----:B-1----:R-:W2:Y:S01]  /*1ea20*/  LDL R11, [R1+0x140] ;  /* 0x00014000010b7983 */ /* 0x002ea20000100800 */
[----:B------:R-:W-:Y:S02]  /*1ea30*/  IADD3 R4, P0, R0, R10, RZ ;  /* 0x0000000a00047210 */ /* 0x000fe40007f1e0ff */
[----:B------:R-:W-:-:S02]  /*1ea40*/  LOP3.LUT R10, R202, 0x40, RZ, 0x3c, !PT ;  /* 0x00000040ca0a7812 */ /* 0x000fc400078e3cff */
[----:B------:R-:W-:Y:S01]  /*1ea50*/  IADD3 R8, P1, R0, R24, RZ ;  /* 0x0000001800087210 */ /* 0x000fe20007f3e0ff */
[----:B------:R-:W-:Y:S01]  /*1ea60*/  IMAD.X R5, R2, 0x1, R23, P0 ;  /* 0x0000000102057824 */ /* 0x000fe200000e0617 */
[----:B------:R-:W2:Y:S01]  /*1ea70*/  LDL R24, [R1+0x33c] ;  /* 0x00033c0001187983 */ /* 0x000ea20000100800 */
[----:B------:R-:W-:-:S03]  /*1ea80*/  IMAD R10, R203, 0x10000, R10 ;  /* 0x00010000cb0a7824 */ /* 0x000fc600078e020a */
[----:B------:R-:W2:Y:S01]  /*1ea90*/  LDL R23, [R1+0x17c] ;  /* 0x00017c0001177983 */ /* 0x000ea20000100800 */
[----:B----4-:R-:W-:-:S03]  /*1eaa0*/  IMAD.X R9, R2, 0x1, R22, P1 ;  /* 0x0000000102097824 */ /* 0x010fc600008e0616 */
[----:B------:R1:W-:Y:S04]  /*1eab0*/  LDGSTS.E [R10+0x400], [R4.64], P2 ;  /* 0x00400000040a7fae */ /* 0x0003e80009121846 */
[----:B------:R-:W4:Y:S04]  /*1eac0*/  LDL R22, [R1+0x19c] ;  /* 0x00019c0001167983 */ /* 0x000f280000100800 */
[----:B------:R3:W-:Y:S02]  /*1ead0*/  LDGSTS.E [R10+0xc00], [R8.64], P2 ;  /* 0x00c00000080a7fae */ /* 0x0007e40009121846 */
[----:B---3--:R-:W-:-:S02]  /*1eae0*/  IADD3 R6, P0, R0, R18, RZ ;  /* 0x0000001200067210 */ /* 0x008fc40007f1e0ff */
[----:B------:R-:W3:Y:S01]  /*1eaf0*/  LDL R18, [R1+0x160] ;  /* 0x0001600001127983 */ /* 0x000ee20000100800 */
[----:B-1----:R-:W-:-:S03]  /*1eb00*/  IADD3 R4, P1, R0, R21, RZ ;  /* 0x0000001500047210 */ /* 0x002fc60007f3e0ff */
        /* <DEDUP_REMOVED lines=9> */
[----:B-1----:R-:W-:-:S03]  /*1eba0*/  IADD3 R6, P1, R0, R19, RZ ;  /* 0x0000001300067210 */ /* 0x002fc60007f3e0ff */
[----:B------:R-:W4:Y:S01]  /*1ebb0*/  LDL R19, [R1+0x1c0] ;  /* 0x0001c00001137983 */ /* 0x000f220000100800 */
[----:B--2---:R-:W-:-:S03]  /*1ebc0*/  IMAD.X R9, R2, 0x1, R15, P0 ;  /* 0x0000000102097824 */ /* 0x004fc600000e060f */
[----:B------:R-:W2:Y:S04]  /*1ebd0*/  LDL R15, [R1+0x1fc] ;  /* 0x0001fc00010f7983 */ /* 0x000ea80000100800 */
[----:B------:R1:W-:Y:S01]  /*1ebe0*/  LDGSTS.E [R10+0x2400], [R8.64], P2 ;  /* 0x02400000080a7fae */ /* 0x0003e20009121846 */
[----:B------:R-:W-:-:S03]  /*1ebf0*/  IADD3 R4, P0, R0, R14, RZ ;  /* 0x0000000e00047210 */ /* 0x000fc60007f1e0ff */
[----:B------:R-:W2:Y:S01]  /*1ec00*/  LDL R14, [R1+0x1e0] ;  /* 0x0001e000010e7983 */ /* 0x000ea20000100800 */
[----:B------:R-:W-:-:S03]  /*1ec10*/  IMAD.X R7, R2, 0x1, R13, P1 ;  /* 0x0000000102077824 */ /* 0x000fc600008e060d */
[----:B------:R-:W2:Y:S04]  /*1ec20*/  LDL R13, [R1+0x21c] ;  /* 0x00021c00010d7983 */ /* 0x000ea80000100800 */
[----:B------:R1:W-:Y:S02]  /*1ec30*/  LDGSTS.E [R10+0x2c00], [R6.64], P2 ;  /* 0x02c00000060a7fae */ /* 0x0003e40009121846 */
[----:B-1----:R-:W-:Y:S02]  /*1ec40*/  IADD3 R8, P1, R0, R12, RZ ;  /* 0x0000000c00087210 */ /* 0x002fe40007f3e0ff */
[----:B------:R-:W2:Y:S01]  /*1ec50*/  LDL R12, [R1+0x200] ;  /* 0x00020000010c7983 */ /* 0x000ea20000100800 */
[----:B------:R-:W-:-:S03]  /*1ec60*/  IMAD.X R5, R2, 0x1, R11, P0 ;  /* 0x0000000102057824 */ /* 0x000fc600000e060b */
[----:B------:R-:W2:Y:S04]  /*1ec70*/  LDL R11, [R1+0x23c] ;  /* 0x00023c00010b7983 */ /* 0x000ea80000100800 */
[----:B------:R4:W-:Y:S01]  /*1ec80*/  LDGSTS.E [R10+0x3400], [R4.64], P2 ;  /* 0x03400000040a7fae */ /* 0x0009e20009121846 */
[----:B------:R-:W-:-:S03]  /*1ec90*/  IADD3 R6, P0, R0, R23, RZ ;  /* 0x0000001700067210 */ /* 0x000fc60007f1e0ff */
[----:B------:R-:W2:Y:S01]  /*1eca0*/  LDL R23, [R1+0x220] ;  /* 0x0002200001177983 */ /* 0x000ea20000100800 */
[----:B---3--:R-:W-:-:S03]  /*1ecb0*/  IMAD.X R9, R2, 0x1, R18, P1 ;  /* 0x0000000102097824 */ /* 0x008fc600008e0612 */
[----:B------:R-:W3:Y:S01]  /*1ecc0*/  LDL R18, [R1+0x25c] ;  /* 0x00025c0001127983 */ /* 0x000ee20000100800 */
[----:B----4-:R-:W-:Y:S01]  /*1ecd0*/  IADD3 R4, P1, R0, R22, RZ ;  /* 0x0000001600047210 */ /* 0x010fe20007f3e0ff */
[----:B------:R-:W-:Y:S02]  /*1ece0*/  IMAD.X R7, R2, 0x1, R21, P0 ;  /* 0x0000000102077824 */ /* 0x000fe400000e0615 */
[----:B------:R1:W-:Y:S04]  /*1ecf0*/  LDGSTS.E [R10+0x3c00], [R8.64], P2 ;  /* 0x03c00000080a7fae */ /* 0x0003e80009121846 */
[----:B------:R-:W4:Y:S04]  /*1ed00*/  LDL R22, [R1+0x240] ;  /* 0x0002400001167983 */ /* 0x000f280000100800 */
[----:B------:R-:W4:Y:S01]  /*1ed10*/  LDL R21, [R1+0x27c] ;  /* 0x00027c0001157983 */ /* 0x000f220000100800 */
[----:B-1----:R-:W-:Y:S01]  /*1ed20*/  IADD3 R8, P0, R0, R17, RZ ;  /* 0x0000001100087210 */ /* 0x002fe20007f1e0ff */
[----:B------:R-:W-:-:S02]  /*1ed30*/  IMAD.X R5, R2, 0x1, R20, P1 ;  /* 0x0000000102057824 */ /* 0x000fc400008e0614 */
[----:B------:R-:W4:Y:S04]  /*1ed40*/  LDL R17, [R1+0x260] ;  /* 0x0002600001117983 */ /* 0x000f280000100800 */
[----:B------:R1:W-:Y:S04]  /*1ed50*/  LDGSTS.E [R10+0x4400], [R6.64], P2 ;  /* 0x04400000060a7fae */ /* 0x0003e80009121846 */
[----:B------:R-:W4:Y:S04]  /*1ed60*/  LDL R20, [R1+0x29c] ;  /* 0x00029c0001147983 */ /* 0x000f280000100800 */
[----:B------:R2:W-:Y:S01]  /*1ed70*/  LDGSTS.E [R10+0x4c00], [R4.64], P2 ;  /* 0x04c00000040a7fae */ /* 0x0005e20009121846 */
[----:B-1----:R-:W-:-:S03]  /*1ed80*/  IADD3 R6, P1, R0, R16, RZ ;  /* 0x0000001000067210 */ /* 0x002fc60007f3e0ff */
[----:B------:R-:W4:Y:S01]  /*1ed90*/  LDL R16, [R1+0x280] ;  /* 0x0002800001107983 */ /* 0x000f220000100800 */
[----:B------:R-:W-:-:S03]  /*1eda0*/  IMAD.X R9, R2, 0x1, R19, P0 ;  /* 0x0000000102097824 */ /* 0x000fc600000e0613 */
[----:B------:R-:W4:Y:S04]  /*1edb0*/  LDL R19, [R1+0x2bc] ;  /* 0x0002bc0001137983 */ /* 0x000f280000100800 */
        /* <DEDUP_REMOVED lines=13> */
[----:B------:R-:W-:-:S03]  /*1ee90*/  IMAD.X R9, R2, 0x1, R23, P1 ;  /* 0x0000000102097824 */ /* 0x000fc600008e0617 */
[----:B------:R-:W2:Y:S04]  /*1eea0*/  LDL R23, [R1+0x31c] ;  /* 0x00031c0001177983 */ /* 0x000ea80000100800 */
[----:B------:R1:W-:Y:S01]  /*1eeb0*/  LDGSTS.E [R10+0x6c00], [R8.64], P2 ;  /* 0x06c00000080a7fae */ /* 0x0003e20009121846 */
[----:B---3--:R-:W-:-:S03]  /*1eec0*/  IADD3 R4, P1, R0, R18, RZ ;  /* 0x0000001200047210 */ /* 0x008fc60007f3e0ff */
[----:B------:R-:W3:Y:S01]  /*1eed0*/  LDL R18, [R1+0x300] ;  /* 0x0003000001127983 */ /* 0x000ee20000100800 */
[----:B----4-:R-:W-:-:S03]  /*1eee0*/  IMAD.X R7, R2, 0x1, R22, P0 ;  /* 0x0000000102077824 */ /* 0x010fc600000e0616 */
[----:B------:R-:W4:Y:S01]  /*1eef0*/  LDL R22, [R1+0x320] ;  /* 0x0003200001167983 */ /* 0x000f220000100800 */
[----:B-1----:R-:W-:-:S03]  /*1ef00*/  IADD3 R8, P0, R0, R21, RZ ;  /* 0x0000001500087210 */ /* 0x002fc60007f1e0ff */
[----:B------:R1:W-:Y:S01]  /*1ef10*/  LDGSTS.E [R10+0x7400], [R6.64], P2 ;  /* 0x07400000060a7fae */ /* 0x0003e20009121846 */
[----:B------:R-:W-:-:S03]  /*1ef20*/  IMAD.X R5, R2, 0x1, R17, P1 ;  /* 0x0000000102057824 */ /* 0x000fc600008e0611 */
[----:B------:R-:W4:Y:S04]  /*1ef30*/  LDL R21, [R1+0x340] ;  /* 0x0003400001157983 */ /* 0x000f280000100800 */
[----:B------:R-:W4:Y:S01]  /*1ef40*/  LDL R17, [R1+0x35c] ;  /* 0x00035c0001117983 */ /* 0x000f220000100800 */
[----:B-1----:R-:W-:-:S03]  /*1ef50*/  IADD3 R6, P1, R0, R20, RZ ;  /* 0x0000001400067210 */ /* 0x002fc60007f3e0ff */
[----:B------:R1:W-:Y:S04]  /*1ef60*/  LDGSTS.E [R10+0x7c00], [R4.64], P2 ;  /* 0x07c00000040a7fae */ /* 0x0003e80009121846 */
[----:B------:R-:W4:Y:S01]  /*1ef70*/  LDL R20, [R1+0x360] ;  /* 0x0003600001147983 */ /* 0x000f220000100800 */
[----:B------:R-:W-:-:S03]  /*1ef80*/  IMAD.X R9, R2, 0x1, R16, P0 ;  /* 0x0000000102097824 */ /* 0x000fc600000e0610 */
[----:B------:R-:W4:Y:S01]  /*1ef90*/  LDL R16, [R1+0x37c] ;  /* 0x00037c0001107983 */ /* 0x000f220000100800 */
[----:B-1----:R-:W-:-:S03]  /*1efa0*/  IADD3 R4, P0, R0, R19, RZ ;  /* 0x0000001300047210 */ /* 0x002fc60007f1e0ff */
[----:B------:R-:W4:Y:S04]  /*1efb0*/  LDL R19, [R1+0x380] ;  /* 0x0003800001137983 */ /* 0x000f280000100800 */
[----:B------:R1:W-:Y:S01]  /*1efc0*/  LDGSTS.E [R10+0x8400], [R8.64], P2 ;  /* 0x08400000080a7fae */ /* 0x0003e20009121846 */
        /* <DEDUP_REMOVED lines=13> */
[----:B-1----:R-:W-:-:S03]  /*1f0a0*/  IADD3 R4, P1, R0, R23, RZ ;  /* 0x0000001700047210 */ /* 0x002fc60007f3e0ff */
[----:B------:R-:W2:Y:S01]  /*1f0b0*/  LDL R23, [R1+0x408] ;  /* 0x0004080001177983 */ /* 0x000ea20000100800 */
[----:B---3--:R-:W-:Y:S01]  /*1f0c0*/  IMAD.X R7, R2, 0x1, R18, P0 ;  /* 0x0000000102077824 */ /* 0x008fe200000e0612 */
[----:B------:R-:W-:Y:S02]  /*1f0d0*/  IADD3 R8, P0, R0, R24, RZ ;  /* 0x0000001800087210 */ /* 0x000fe40007f1e0ff */
[----:B------:R-:W3:Y:S04]  /*1f0e0*/  LDL R18, [R1+0x3ec] ;  /* 0x0003ec0001127983 */ /* 0x000ee80000100800 */
[----:B------:R1:W-:Y:S01]  /*1f0f0*/  LDGSTS.E [R10+0xa400], [R6.64], P2 ;  /* 0x0a400000060a7fae */ /* 0x0003e20009121846 */
[----:B----4-:R-:W-:-:S03]  /*1f100*/  IMAD.X R5, R2, 0x1, R22, P1 ;  /* 0x0000000102057824 */ /* 0x010fc600008e0616 */
[----:B------:R-:W4:Y:S04]  /*1f110*/  LDL R22, [R1+0x428] ;  /* 0x0004280001167983 */ /* 0x000f280000100800 */
[----:B------:R1:W-:Y:S01]  /*1f120*/  LDGSTS.E [R10+0xac00], [R4.64], P2 ;  /* 0x0ac00000040a7fae */ /* 0x0003e20009121846 */
[----:B------:R-:W-:-:S03]  /*1f130*/  IMAD.X R9, R2, 0x1, R21, P0 ;  /* 0x0000000102097824 */ /* 0x000fc600000e0615 */
[----:B------:R-:W4:Y:S01]  /*1f140*/  LDL R24, [R1+0xa0] ;  /* 0x0000a00001187983 */ /* 0x000f220000100800 */
[----:B-1----:R-:W-:-:S03]  /*1f150*/  IADD3 R6, P1, R0, R17, RZ ;  /* 0x0000001100067210 */ /* 0x002fc60007f3e0ff */
[----:B------:R-:W4:Y:S04]  /*1f160*/  LDL R21, [R1+0x448] ;  /* 0x0004480001157983 */ /* 0x000f280000100800 */
[----:B------:R-:W4:Y:S01]  /*1f170*/  LDL R17, [R1+0x40c] ;  /* 0x00040c0001117983 */ /* 0x000f220000100800 */
[----:B------:R-:W-:-:S03]  /*1f180*/  IMAD.X R7, R2, 0x1, R20, P1 ;  /* 0x0000000102077824 */ /* 0x000fc600008e0614 */
[----:B------:R2:W-:Y:S04]  /*1f190*/  LDGSTS.E [R10+0xb400], [R8.64], P2 ;  /* 0x0b400000080a7fae */ /* 0x0005e80009121846 */
[----:B------:R-:W4:Y:S01]  /*1f1a0*/  LDL R20, [R1+0x468] ;  /* 0x0004680001147983 */ /* 0x000f220000100800 */
[----:B------:R-:W-:-:S03]  /*1f1b0*/  IADD3 R4, P0, R0, R16, RZ ;  /* 0x0000001000047210 */ /* 0x000fc60007f1e0ff */
[----:B------:R-:W4:Y:S02]  /*1f1c0*/  LDL R16, [R1+0x42c] ;  /* 0x00042c0001107983 */ /* 0x000f240000100800 */
[----:B------:R-:W-:Y:S02]  /*1f1d0*/  IMAD.X R5, R2, 0x1, R19, P0 ;  /* 0x0000000102057824 */ /* 0x000fe400000e0613 */
[----:B------:R1:W-:Y:S04]  /*1f1e0*/  LDGSTS.E [R10+0xbc00], [R6.64], P2 ;  /* 0x0bc00000060a7fae */ /* 0x0003e80009121846 */
[----:B------:R-:W4:Y:S04]  /*1f1f0*/  LDL R19, [R1+0x46c] ;  /* 0x00046c0001137983 */ /* 0x000f280000100800 */
[----:B------:R1:W-:Y:S01]  /*1f200*/  LDGSTS.E [R10+0xc400], [R4.64], P2 ;  /* 0x0c400000040a7fae */ /* 0x0003e20009121846 */
[----:B--2---:R-:W-:-:S03]  /*1f210*/  IADD3 R8, P1, R0, R15, RZ ;  /* 0x0000000f00087210 */ /* 0x004fc60007f3e0ff */
[----:B------:R-:W2:Y:S01]  /*1f220*/  LDL R15, [R1+0x44c] ;  /* 0x00044c00010f7983 */ /* 0x000ea20000100800 */
[----:B-1----:R-:W-:-:S03]  /*1f230*/  IADD3 R6, P0, R0, R14, RZ ;  /* 0x0000000e00067210 */ /* 0x002fc60007f1e0ff */
        /* <DEDUP_REMOVED lines=11> */
[----:B---3--:R-:W-:-:S03]  /*1f2f0*/  IMAD.X R5, R2, 0x1, R18, P1 ;  /* 0x0000000102057824 */ /* 0x008fc600008e0612 */
[----:B------:R-:W3:Y:S04]  /*1f300*/  LDL R18, [R1+0xc0] ;  /* 0x0000c00001127983 */ /* 0x000ee80000100800 */
[----:B------:R1:W-:Y:S01]  /*1f310*/  LDGSTS.E [R10+0xdc00], [R4.64], P2 ;  /* 0x0dc00000040a7fae */ /* 0x0003e20009121846 */
[----:B----4-:R-:W-:-:S03]  /*1f320*/  IADD3 R6, P1, R0, R22, RZ ;  /* 0x0000001600067210 */ /* 0x010fc60007f3e0ff */
[----:B------:R-:W4:Y:S01]  /*1f330*/  LDL R22, [R1+0xfc] ;  /* 0x0000fc0001167983 */ /* 0x000f220000100800 */
[----:B------:R-:W-:-:S03]  /*1f340*/  IMAD.X R9, R2, 0x1, R17, P0 ;  /* 0x0000000102097824 */ /* 0x000fc600000e0611 */
[----:B------:R-:W4:Y:S01]  /*1f350*/  LDL R17, [R1+0xe0] ;  /* 0x0000e00001117983 */ /* 0x000f220000100800 */
[----:B-1----:R-:W-:-:S03]  /*1f360*/  IADD3 R4, P0, R0, R21, RZ ;  /* 0x0000001500047210 */ /* 0x002fc60007f1e0ff */
[----:B------:R1:W-:Y:S04]  /*1f370*/  LDGSTS.E [R10+0xe400], [R8.64], P2 ;  /* 0x0e400000080a7fae */ /* 0x0003e80009121846 */
[----:B------:R-:W4:Y:S01]  /*1f380*/  LDL R21, [R1+0x11c] ;  /* 0x00011c0001157983 */ /* 0x000f220000100800 */
[----:B------:R-:W-:-:S03]  /*1f390*/  IMAD.X R7, R2, 0x1, R16, P1 ;  /* 0x0000000102077824 */ /* 0x000fc600008e0610 */
[----:B------:R-:W4:Y:S01]  /*1f3a0*/  LDL R16, [R1+0x100] ;  /* 0x0001000001107983 */ /* 0x000f220000100800 */
[----:B-1----:R-:W-:-:S03]  /*1f3b0*/  IADD3 R8, P1, R0, R20, RZ ;  /* 0x0000001400087210 */ /* 0x002fc60007f3e0ff */
[----:B------:R1:W-:Y:S02]  /*1f3c0*/  LDGSTS.E [R10+0xec00], [R6.64], P2 ;  /* 0x0ec00000060a7fae */ /* 0x0003e40009121846 */
[C---:B------:R-:W-:Y:S02]  /*1f3d0*/  IMAD.X R9, R2.reuse, 0x1, R19, P1 ;  /* 0x0000000102097824 */ /* 0x040fe400008e0613 */
[----:B------:R-:W4:Y:S04]  /*1f3e0*/  LDL R20, [R1+0x144] ;  /* 0x0001440001147983 */ /* 0x000f280000100800 */
[----:B------:R-:W4:Y:S01]  /*1f3f0*/  LDL R19, [R1+0x184] ;  /* 0x0001840001137983 */ /* 0x000f220000100800 */
[----:B--2---:R-:W-:-:S03]  /*1f400*/  IMAD.X R5, R2, 0x1, R15, P0 ;  /* 0x0000000102057824 */ /* 0x004fc600000e060f */
[----:B------:R-:W2:Y:S04]  /*1f410*/  LDL R15, [R1+0x120] ;  /* 0x00012000010f7983 */ /* 0x000ea80000100800 */
[----:B------:R1:W-:Y:S04]  /*1f420*/  LDGSTS.E [R10+0xf400], [R4.64], P2 ;  /* 0x0f400000040a7fae */ /* 0x0003e80009121846 */
[----:B------:R1:W-:Y:S02]  /*1f430*/  LDGSTS.E [R10+0xfc00], [R8.64], P2 ;  /* 0x0fc00000080a7fae */ /* 0x0003e40009121846 */
[----:B-1----:R-:W-:-:S02]  /*1f440*/  IADD3 R4, P0, R0, R14, RZ ;  /* 0x0000000e00047210 */ /* 0x002fc40007f1e0ff */
[----:B------:R-:W2:Y:S04]  /*1f450*/  LDL R14, [R1+0x164] ;  /* 0x00016400010e7983 */ /* 0x000ea80000100800 */
[----:B------:R-:W2:Y:S01]  /*1f460*/  LDL R10, [R1+0x1a4] ;  /* 0x0001a400010a7983 */ /* 0x000ea20000100800 */
[----:B------:R-:W-:-:S03]  /*1f470*/  IADD3 R8, P1, R0, R13, RZ ;  /* 0x0000000d00087210 */ /* 0x000fc60007f3e0ff */
[----:B------:R-:W2:Y:S01]  /*1f480*/  LDL R13, [R1+0x148] ;  /* 0x00014800010d7983 */ /* 0x000ea20000100800 */
[----:B------:R-:W-:Y:S01]  /*1f490*/  IMAD.X R5, R2, 0x1, R11, P0 ;  /* 0x0000000102057824 */ /* 0x000fe200000e060b */
[----:B------:R-:W-:Y:S02]  /*1f4a0*/  IADD3 R6, P0, R0, R12, RZ ;  /* 0x0000000c00067210 */ /* 0x000fe40007f1e0ff */
[----:B------:R-:W2:Y:S01]  /*1f4b0*/  LDL R12, [R1+0x168] ;  /* 0x00016800010c7983 */ /* 0x000ea20000100800 */
[----:B------:R-:W-:Y:S02]  /*1f4c0*/  IMAD R11, R203, 0x10000, R252 ;  /* 0x00010000cb0b7824 */ /* 0x000fe400078e02fc */
[----:B------:R-:W-:Y:S02]  /*1f4d0*/  IMAD.X R9, R2, 0x1, R24, P1 ;  /* 0x0000000102097824 */ /* 0x000fe400008e0618 */
[----:B------:R-:W2:Y:S04]  /*1f4e0*/  LDL R24, [R1+0x224] ;  /* 0x0002240001187983 */ /* 0x000ea80000100800 */
[----:B------:R1:W-:Y:S04]  /*1f4f0*/  LDGSTS.E [R11+0x600], [R4.64], P2 ;  /* 0x00600000040b7fae */ /* 0x0003e80009121846 */
        /* <DEDUP_REMOVED lines=9> */
[----:B------:R-:W4:Y:S04]  /*1f590*/  LDL R17, [R1+0x1c4] ;  /* 0x0001c40001117983 */ /* 0x000f280000100800 */
[----:B------:R1:W-:Y:S02]  /*1f5a0*/  LDGSTS.E [R11+0x1e00], [R4.64], P2 ;  /* 0x01e00000040b7fae */ /* 0x0003e40009121846 */
[----:B-1----:R-:W-:Y:S02]  /*1f5b0*/  IADD3 R6, P1, R0, R21, RZ ;  /* 0x0000001500067210 */ /* 0x002fe40007f3e0ff */
[----:B------:R-:W4:Y:S01]  /*1f5c0*/  LDL R21, [R1+0x248] ;  /* 0x0002480001157983 */ /* 0x000f220000100800 */
[----:B------:R-:W-:-:S03]  /*1f5d0*/  IMAD.X R9, R2, 0x1, R16, P0 ;  /* 0x0000000102097824 */ /* 0x000fc600000e0610 */
[----:B------:R-:W4:Y:S04]  /*1f5e0*/  LDL R16, [R1+0x1c8] ;  /* 0x0001c80001107983 */ /* 0x000f280000100800 */
[----:B------:R1:W-:Y:S01]  /*1f5f0*/  LDGSTS.E [R11+0x2600], [R8.64], P2 ;  /* 0x02600000080b7fae */ /* 0x0003e20009121846 */
[----:B------:R-:W-:-:S03]  /*1f600*/  IADD3 R4, P0, R0, R20, RZ ;  /* 0x0000001400047210 */ /* 0x000fc60007f1e0ff */
[----:B------:R-:W4:Y:S01]  /*1f610*/  LDL R20, [R1+0x2a4] ;  /* 0x0002a40001147983 */ /* 0x000f220000100800 */
        /* <DEDUP_REMOVED lines=8> */
[----:B------:R-:W-:Y:S01]  /*1f6a0*/  IMAD.X R9, R2, 0x1, R12, P1 ;  /* 0x0000000102097824 */ /* 0x000fe200008e060c */
[C---:B-1----:R-:W-:Y:S02]  /*1f6b0*/  IADD3 R4, P1, R0.reuse, R10, RZ ;  /* 0x0000000a00047210 */ /* 0x042fe40007f3e0ff */
[----:B------:R-:W2:Y:S04]  /*1f6c0*/  LDL R12, [R1+0x284] ;  /* 0x00028400010c7983 */ /* 0x000ea80000100800 */
[----:B------:R-:W2:Y:S01]  /*1f6d0*/  LDL R10, [R1+0x268] ;  /* 0x00026800010a7983 */ /* 0x000ea20000100800 */
[----:B------:R-:W-:Y:S01]  /*1f6e0*/  IADD3 R6, P0, R0, R19, RZ ;  /* 0x0000001300067210 */ /* 0x000fe20007f1e0ff */
[----:B------:R-:W-:-:S02]  /*1f6f0*/  IMAD.X R5, R2, 0x1, R27, P1 ;  /* 0x0000000102057824 */ /* 0x000fc400008e061b */
[----:B------:R4:W-:Y:S04]  /*1f700*/  LDGSTS.E [R11+0x3e00], [R8.64], P2 ;  /* 0x03e00000080b7fae */ /* 0x0009e80009121846 */
[----:B------:R-:W2:Y:S01]  /*1f710*/  LDL R19, [R1+0x288] ;  /* 0x0002880001137983 */ /* 0x000ea20000100800 */
[----:B------:R-:W-:Y:S03]  /*1f720*/  HMMA.1688.F32.TF32 R92, R168, R30, R92 ;  /* 0x0000001ea85c723c */ /* 0x000fe6000008105c */
[----:B------:R-:W2:Y:S04]  /*1f730*/  LDL R31, [R1+0x344] ;  /* 0x00034400011f7983 */ /* 0x000ea80000100800 */
[----:B------:R-:W2:Y:S04]  /*1f740*/  LDL R30, [R1+0x328] ;  /* 0x00032800011e7983 */ /* 0x000ea80000100800 */
[----:B------:R-:W2:Y:S01]  /*1f750*/  LDL R27, [R1+0x390] ;  /* 0x00039000011b7983 */ /* 0x000ea20000100800 */
[----:B---3--:R-:W-:-:S03]  /*1f760*/  IMAD.X R7, R2, 0x1, R18, P0 ;  /* 0x0000000102077824 */ /* 0x008fc600000e0612 */
[----:B------:R-:W3:Y:S04]  /*1f770*/  LDL R18, [R1+0x2c4] ;  /* 0x0002c40001127983 */ /* 0x000ee80000100800 */
[----:B------:R1:W-:Y:S04]  /*1f780*/  LDGSTS.E [R11+0x4600], [R6.64], P2 ;  /* 0x04600000060b7fae */ /* 0x0003e80009121846 */
[----:B------:R4:W-:Y:S01]  /*1f790*/  LDGSTS.E [R11+0x4e00], [R4.64], P2 ;  /* 0x04e00000040b7fae */ /* 0x0009e20009121846 */
[----:B-1----:R-:W-:-:S03]  /*1f7a0*/  IADD3 R6, P1, R0, R26, RZ ;  /* 0x0000001a00067210 */ /* 0x002fc60007f3e0ff */
[----:B------:R-:W3:Y:S01]  /*1f7b0*/  LDL R26, [R1+0x368] ;  /* 0x00036800011a7983 */ /* 0x000ee20000100800 */
[----:B----4-:R-:W-:-:S03]  /*1f7c0*/  IADD3 R8, P0, R0, R17, RZ ;  /* 0x0000001100087210 */ /* 0x010fc60007f1e0ff */
[----:B------:R-:W4:Y:S02]  /*1f7d0*/  LDL R17, [R1+0x2a8] ;  /* 0x0002a80001117983 */ /* 0x000f240000100800 */
[----:B------:R-:W-:Y:S01]  /*1f7e0*/  IMAD.X R9, R2, 0x1, R16, P0 ;  /* 0x0000000102097824 */ /* 0x000fe200000e0610 */
[----:B------:R-:W-:Y:S01]  /*1f7f0*/  IADD3 R4, P0, R0, R25, RZ ;  /* 0x0000001900047210 */ /* 0x000fe20007f1e0ff */
[----:B------:R-:W4:Y:S04]  /*1f800*/  LDL R16, [R1+0x2e4] ;  /* 0x0002e40001107983 */ /* 0x000f280000100800 */
[----:B------:R1:W-:Y:S01]  /*1f810*/  LDGSTS.E [R11+0x5600], [R8.64], P2 ;  /* 0x05600000080b7fae */ /* 0x0003e20009121846 */
[----:B------:R-:W-:-:S03]  /*1f820*/  IMAD.X R5, R2, 0x1, R23, P0 ;  /* 0x0000000102057824 */ /* 0x000fc600000e0617 */
[----:B------:R-:W4:Y:S04]  /*1f830*/  LDL R25, [R1+0x3b0] ;  /* 0x0003b00001197983 */ /* 0x000f280000100800 */
[----:B------:R-:W4:Y:S01]  /*1f840*/  LDL R23, [R1+0x3d0] ;  /* 0x0003d00001177983 */ /* 0x000f220000100800 */
[----:B--2---:R-:W-:Y:S01]  /*1f850*/  IMAD.X R7, R2, 0x1, R15, P1 ;  /* 0x0000000102077824 */ /* 0x004fe200008e060f */
[C---:B-1----:R-:W-:Y:S02]  /*1f860*/  IADD3 R8, P1, R0.reuse, R24, RZ ;  /* 0x0000001800087210 */ /* 0x042fe40007f3e0ff */
[----:B------:R-:W2:Y:S04]  /*1f870*/  LDL R15, [R1+0x2c8] ;  /* 0x0002c800010f7983 */ /* 0x000ea80000100800 */
[----:B------:R1:W-:Y:S04]  /*1f880*/  LDGSTS.E [R11+0x5e00], [R6.64], P2 ;  /* 0x05e00000060b7fae */ /* 0x0003e80009121846 */
[----:B------:R1:W-:Y:S04]  /*1f890*/  LDGSTS.E [R11+0x6600], [R4.64], P2 ;  /* 0x06600000040b7fae */ /* 0x0003e80009121846 */
[----:B------:R-:W2:Y:S01]  /*1f8a0*/  LDL R24, [R1+0x394] ;  /* 0x0003940001187983 */ /* 0x000ea20000100800 */
[----:B-1----:R-:W-:-:S03]  /*1f8b0*/  IADD3 R6, P0, R0, R14, RZ ;  /* 0x0000000e00067210 */ /* 0x002fc60007f1e0ff */
[----:B------:R-:W2:Y:S01]  /*1f8c0*/  LDL R14, [R1+0x304] ;  /* 0x00030400010e7983 */ /* 0x000ea20000100800 */
[----:B------:R-:W-:Y:S01]  /*1f8d0*/  IMAD.X R9, R2, 0x1, R13, P1 ;  /* 0x0000000102097824 */ /* 0x000fe200008e060d */
[----:B------:R-:W-:Y:S01]  /*1f8e0*/  IADD3 R4, P1, R0, R22, RZ ;  /* 0x0000001600047210 */ /* 0x000fe20007f3e0ff */
[----:B------:R-:W-:Y:S01]  /*1f8f0*/  IMAD.X R7, R2, 0x1, R21, P0 ;  /* 0x0000000102077824 */ /* 0x000fe200000e0615 */
[----:B------:R-:W2:Y:S04]  /*1f900*/  LDL R13, [R1+0x2e8] ;  /* 0x0002e800010d7983 */ /* 0x000ea80000100800 */
[----:B------:R1:W-:Y:S04]  /*1f910*/  LDGSTS.E [R11+0x6e00], [R8.64], P2 ;  /* 0x06e00000080b7fae */ /* 0x0003e80009121846 */
[----:B------:R-:W2:Y:S04]  /*1f920*/  LDL R22, [R1+0x3b4] ;  /* 0x0003b40001167983 */ /* 0x000ea80000100800 */
[----:B------:R1:W-:Y:S04]  /*1f930*/  LDGSTS.E [R11+0x7600], [R6.64], P2 ;  /* 0x07600000060b7fae */ /* 0x0003e80009121846 */
[----:B------:R-:W2:Y:S01]  /*1f940*/  LDL R21, [R1+0x3f0] ;  /* 0x0003f00001157983 */ /* 0x000ea20000100800 */
[----:B-1----:R-:W-:-:S03]  /*1f950*/  IADD3 R8, P0, R0, R12, RZ ;  /* 0x0000000c00087210 */ /* 0x002fc60007f1e0ff */
[----:B------:R-:W2:Y:S01]  /*1f960*/  LDL R12, [R1+0x324] ;  /* 0x00032400010c7983 */ /* 0x000ea20000100800 */
[----:B------:R-:W-:-:S03]  /*1f970*/  IMAD.X R5, R2, 0x1, R10, P1 ;  /* 0x0000000102057824 */ /* 0x000fc600008e060a */
[----:B------:R-:W2:Y:S01]  /*1f980*/  LDL R10, [R1+0x308] ;  /* 0x00030800010a7983 */ /* 0x000ea20000100800 */
[----:B------:R-:W-:-:S03]  /*1f990*/  IADD3 R6, P1, R0, R20, RZ ;  /* 0x0000001400067210 */ /* 0x000fc60007f3e0ff */
[----:B------:R-:W2:Y:S01]  /*1f9a0*/  LDL R20, [R1+0x3d4] ;  /* 0x0003d40001147983 */ /* 0x000ea20000100800 */
[----:B------:R-:W-:-:S03]  /*1f9b0*/  IMAD.X R9, R2, 0x1, R19, P0 ;  /* 0x0000000102097824 */ /* 0x000fc600000e0613 */
[----:B------:R-:W2:Y:S04]  /*1f9c0*/  LDL R19, [R1+0x410] ;  /* 0x0004100001137983 */ /* 0x000ea80000100800 */
[----:B------:R3:W-:Y:S04]  /*1f9d0*/  LDGSTS.E [R11+0x7e00], [R4.64], P2 ;  /* 0x07e00000040b7fae */ /* 0x0007e80009121846 */
[----:B------:R1:W-:Y:S01]  /*1f9e0*/  LDGSTS.E [R11+0x8600], [R8.64], P2 ;  /* 0x08600000080b7fae */ /* 0x0003e20009121846 */
[----:B---3--:R-:W-:-:S03]  /*1f9f0*/  IADD3 R4, P0, R0, R18, RZ ;  /* 0x0000001200047210 */ /* 0x008fc60007f1e0ff */
[----:B------:R-:W3:Y:S01]  /*1fa00*/  LDL R18, [R1+0x3f4] ;  /* 0x0003f40001127983 */ /* 0x000ee20000100800 */
[----:B----4-:R-:W-:-:S03]  /*1fa10*/  IMAD.X R7, R2, 0x1, R17, P1 ;  /* 0x0000000102077824 */ /* 0x010fc600008e0611 */
        /* <DEDUP_REMOVED lines=16> */
[----:B------:R-:W-:Y:S01]  /*1fb20*/  IADD3 R8, P0, R0, R31, RZ ;  /* 0x0000001f00087210 */ /* 0x000fe20007f1e0ff */
[C---:B------:R-:W-:Y:S02]  /*1fb30*/  IMAD.X R5, R2.reuse, 0x1, R30, P1 ;  /* 0x0000000102057824 */ /* 0x040fe400008e061e */
[----:B------:R1:W-:Y:S02]  /*1fb40*/  LDGSTS.E [R11+0xa600], [R6.64], P2 ;  /* 0x0a600000060b7fae */ /* 0x0003e40009121846 */
[----:B------:R-:W-:Y:S02]  /*1fb50*/  IMAD.X R9, R2, 0x1, R28, P0 ;  /* 0x0000000102097824 */ /* 0x000fe400000e061c */
[----:B------:R1:W-:Y:S04]  /*1fb60*/  LDGSTS.E [R11+0xae00], [R4.64], P2 ;  /* 0x0ae00000040b7fae */ /* 0x0003e80009121846 */
[----:B------:R3:W-:Y:S01]  /*1fb70*/  LDGSTS.E [R11+0xb600], [R8.64], P2 ;  /* 0x0b600000080b7fae */ /* 0x0007e20009121846 */
[----:B-1----:R-:W-:-:S02]  /*1fb80*/  IADD3 R6, P1, R0, R29, RZ ;  /* 0x0000001d00067210 */ /* 0x002fc40007f3e0ff */
[----:B------:R-:W-:-:S03]  /*1fb90*/  IADD3 R4, P0, R0, R27, RZ ;  /* 0x0000001b00047210 */ /* 0x000fc60007f1e0ff */
[----:B------:R-:W-:Y:S01]  /*1fba0*/  IMAD.X R7, R2, 0x1, R26, P1 ;  /* 0x0000000102077824 */ /* 0x000fe200008e061a */
[----:B---3--:R-:W-:Y:S01]  /*1fbb0*/  IADD3 R8, P1, R0, R25, RZ ;  /* 0x0000001900087210 */ /* 0x008fe20007f3e0ff */
[----:B------:R-:W-:-:S03]  /*1fbc0*/  IMAD.X R5, R2, 0x1, R24, P0 ;  /* 0x0000000102057824 */ /* 0x000fc600000e0618 */
[----:B------:R1:W-:Y:S01]  /*1fbd0*/  LDGSTS.E [R11+0xbe00], [R6.64], P2 ;  /* 0x0be00000060b7fae */ /* 0x0003e20009121846 */
[----:B------:R-:W-:-:S03]  /*1fbe0*/  IMAD.X R9, R2, 0x1, R22, P1 ;  /* 0x0000000102097824 */ /* 0x000fc600008e0616 */
[----:B------:R3:W-:Y:S04]  /*1fbf0*/  LDGSTS.E [R11+0xc600], [R4.64], P2 ;  /* 0x0c600000040b7fae */ /* 0x0007e80009121846 */
[----:B------:R3:W-:Y:S01]  /*1fc00*/  LDGSTS.E [R11+0xce00], [R8.64], P2 ;  /* 0x0ce00000080b7fae */ /* 0x0007e20009121846 */
[C---:B-1----:R-:W-:Y:S02]  /*1fc10*/  IADD3 R6, P0, R0.reuse, R23, RZ ;  /* 0x0000001700067210 */ /* 0x042fe40007f1e0ff */
[----:B---3--:R-:W-:-:S03]  /*1fc20*/  IADD3 R4, P1, R0, R21, RZ ;  /* 0x0000001500047210 */ /* 0x008fc60007f3e0ff */
[----:B------:R-:W-:Y:S01]  /*1fc30*/  IMAD.X R7, R2, 0x1, R20, P0 ;  /* 0x0000000102077824 */ /* 0x000fe200000e0614 */
[----:B------:R-:W-:Y:S01]  /*1fc40*/  IADD3 R8, P0, R0, R19, RZ ;  /* 0x0000001300087210 */ /* 0x000fe20007f1e0ff */
[----:B------:R-:W-:-:S03]  /*1fc50*/  IMAD.X R5, R2, 0x1, R18, P1 ;  /* 0x0000000102057824 */ /* 0x000fc600008e0612 */
[----:B------:R2:W-:Y:S01]  /*1fc60*/  LDGSTS.E [R11+0xd600], [R6.64], P2 ;  /* 0x0d600000060b7fae */ /* 0x0005e20009121846 */
[----:B----4-:R-:W-:-:S03]  /*1fc70*/  IMAD.X R9, R2, 0x1, R17, P0 ;  /* 0x0000000102097824 */ /* 0x010fc600000e0611 */
[----:B------:R1:W-:Y:S01]  /*1fc80*/  LDGSTS.E [R11+0xde00], [R4.64], P2 ;  /* 0x0de00000040b7fae */ /* 0x0003e20009121846 */
[----:B------:R-:W-:-:S03]  /*1fc90*/  UIADD3 UR4, UR4, 0x1, URZ ;  /* 0x0000000104047890 */ /* 0x000fc6000fffe03f */
[----:B------:R3:W-:Y:S01]  /*1fca0*/  LDGSTS.E [R11+0xe600], [R8.64], P2 ;  /* 0x0e600000080b7fae */ /* 0x0007e20009121846 */
[----:B------:R-:W-:Y:S02]  /*1fcb0*/  IMAD.MOV.U32 R205, RZ, RZ, c[0x0][0x188] ;  /* 0x00006200ffcd7624 */ /* 0x000fe400078e00ff */
[----:B------:R-:W-:Y:S01]  /*1fcc0*/  IMAD.MOV.U32 R195, RZ, RZ, c[0x0][0x18c] ;  /* 0x00006300ffc37624 */ /* 0x000fe200078e00ff */
[----:B-1----:R-:W-:Y:S01]  /*1fcd0*/  IADD3 R4, P0, R0, R16, RZ ;  /* 0x0000001000047210 */ /* 0x002fe20007f1e0ff */
[----:B------:R-:W-:Y:S01]  /*1fce0*/  HMMA.1688.F32.TF32 R96, R168, R58, R96 ;  /* 0x0000003aa860723c */ /* 0x000fe20000081060 */
[----:B------:R-:W-:-:S07]  /*1fcf0*/  UIADD3 UR5, UR5, -0x40, URZ ;  /* 0xffffffc005057890 */ /* 0x000fce000fffe03f */
[----:B------:R-:W-:Y:S01]  /*1fd00*/  HMMA.1688.F32.TF32 R168, R156, R58, R160 ;  /* 0x0000003a9ca8723c */ /* 0x000fe200000810a0 */
[C---:B--2---:R-:W-:Y:S02]  /*1fd10*/  IADD3 R6, P1, R0.reuse, R15, RZ ;  /* 0x0000000f00067210 */ /* 0x044fe40007f3e0ff */
[----:B---3--:R-:W-:Y:S01]  /*1fd20*/  IADD3 R8, P3, R0, R14, RZ ;  /* 0x0000000e00087210 */ /* 0x008fe20007f7e0ff */
[----:B------:R-:W-:Y:S01]  /*1fd30*/  IMAD.X R5, R2, 0x1, R13, P0 ;  /* 0x0000000102057824 */ /* 0x000fe200000e060d */
[----:B------:R-:W-:-:S04]  /*1fd40*/  ISETP.NE.U32.AND P0, PT, R211, UR4, PT ;  /* 0x00000004d3007c0c */ /* 0x000fc8000bf05070 */
[----:B------:R1:W-:Y:S01]  /*1fd50*/  LDGSTS.E [R11+0xee00], [R4.64], P2 ;  /* 0x0ee00000040b7fae */ /* 0x0003e20009121846 */
[C---:B------:R-:W-:Y:S02]  /*1fd60*/  IMAD.X R7, R2.reuse, 0x1, R12, P1 ;  /* 0x0000000102077824 */ /* 0x040fe400008e060c */
[----:B------:R-:W-:Y:S02]  /*1fd70*/  IMAD.SHL.U32 R12, R195, 0x40, RZ ;  /* 0x00000040c30c7824 */ /* 0x000fe400078e00ff */
[----:B------:R-:W-:Y:S01]  /*1fd80*/  IMAD.X R9, R2, 0x1, R10, P3 ;  /* 0x0000000102097824 */ /* 0x000fe200018e060a */
[----:B------:R1:W-:Y:S01]  /*1fd90*/  LDGSTS.E [R11+0xf600], [R6.64], P2 ;  /* 0x0f600000060b7fae */ /* 0x0003e20009121846 */
[----:B------:R-:W-:Y:S02]  /*1fda0*/  IMAD.SHL.U32 R10, R205, 0x40, RZ ;  /* 0x00000040cd0a7824 */ /* 0x000fe400078e00ff */
[----:B------:R-:W-:Y:S01]  /*1fdb0*/  IMAD.SHL.U32 R195, R195, 0x40, RZ ;  /* 0x00000040c3c37824 */ /* 0x000fe200078e00ff */
[----:B------:R1:W-:Y:S01]  /*1fdc0*/  LDGSTS.E [R11+0xfe00], [R8.64], P2 ;  /* 0x0fe00000080b7fae */ /* 0x0003e20009121846 */
[----:B------:R-:W-:-:S03]  /*1fdd0*/  IMAD.SHL.U32 R205, R205, 0x40, RZ ;  /* 0x00000040cdcd7824 */ /* 0x000fc600078e00ff */
[----:B------:R-:W-:Y:S01]  /*1fde0*/  SHF.R.S32.HI R195, RZ, 0x1f, R195 ;  /* 0x0000001fffc37819 */ /* 0x000fe200000114c3 */
[----:B------:R-:W0:Y:S01]  /*1fdf0*/  LDGDEPBAR ;  /* 0x00000000000079af */ /* 0x000e220000000000 */
[----:B------:R-:W-:Y:S02]  /*1fe00*/  SHF.R.S32.HI R205, RZ, 0x1f, R205 ;  /* 0x0000001fffcd7819 */ /* 0x000fe400000114cd */
[----:B------:R-:W-:Y:S02]  /*1fe10*/  LEA R0, P1, R12, R0, 0x2 ;  /* 0x000000000c007211 */ /* 0x000fe400078210ff */
[----:B------:R-:W-:Y:S02]  /*1fe20*/  LEA R196, P2, R10, R196, 0x2 ;  /* 0x000000c40ac47211 */ /* 0x000fe400078410ff */
[----:B------:R-:W-:Y:S02]  /*1fe30*/  SHF.L.U64.HI R12, R12, 0x2, R195 ;  /* 0x000000020c0c7819 */ /* 0x000fe400000102c3 */
[----:B------:R-:W-:-:S03]  /*1fe40*/  SHF.L.U64.HI R10, R10, 0x2, R205 ;  /* 0x000000020a0a7819 */ /* 0x000fc600000102cd */
[----:B------:R-:W-:Y:S02]  /*1fe50*/  IMAD.X R2, R2, 0x1, R12, P1 ;  /* 0x0000000102027824 */ /* 0x000fe400008e060c */
[----:B------:R-:W-:Y:S01]  /*1fe60*/  IMAD.X R3, R3, 0x1, R10, P2 ;  /* 0x0000000103037824 */ /* 0x000fe200010e060a */
[----:B-1----:R-:W-:Y:S01]  /*1fe70*/  @!P0 CALL.REL.NOINC `(.L_x_1) ;  /* 0x0000001000008944 */ /* 0x002fe20003c00000 */
[----:B------:R-:W-:Y:S05]  /*1fe80*/  BRA `(.L_x_2) ;  /* 0xffffa8d000007947 */ /* 0x000fea000383ffff */
.L_x_1:
[----:B-1----:R-:W2:Y:S01]  /*1fe90*/  LDL.LU R4, [R1+0x47c] ;  /* 0x00047c0001047983 */ /* 0x002ea20000300800 */
[----:B------:R-:W-:-:S04]  /*1fea0*/  DEPBAR.LE SB0, 0x0 ;  /* 0x000080000000791a */ /* 0x000fc80000000000 */
[----:B------:R-:W1:Y:S01]  /*1feb0*/  S2R R16, SR_TID.X ;  /* 0x0000000000107919 */ /* 0x000e620000002100 */
[----:B------:R-:W-:Y:S02]  /*1fec0*/  IMAD.MOV.U32 R5, RZ, RZ, R64 ;  /* 0x000000ffff057224 */ /* 0x000fe400078e0040 */
[----:B------:R-:W-:Y:S01]  /*1fed0*/  IMAD.MOV.U32 R6, RZ, RZ, R68 ;  /* 0x000000ffff067224 */ /* 0x000fe200078e0044 */
[----:B------:R-:W3:Y:S01]  /*1fee0*/  LDL.LU R127, [R1+0x638] ;  /* 0x00063800017f7983 */ /* 0x000ee20000300800 */
[----:B------:R-:W-:Y:S02]  /*1fef0*/  IMAD.MOV.U32 R7, RZ, RZ, R72 ;  /* 0x000000ffff077224 */ /* 0x000fe400078e0048 */
[----:B------:R-:W-:Y:S01]  /*1ff00*/  IMAD.MOV.U32 R8, RZ, RZ, R62 ;  /* 0x000000ffff087224 */ /* 0x000fe200078e003e */
[----:B------:R-:W4:Y:S01]  /*1ff10*/  LDL.LU R126, [R1+0x634] ;  /* 0x00063400017e7983 */ /* 0x000f220000300800 */
[----:B------:R-:W-:Y:S02]  /*1ff20*/  IMAD.MOV.U32 R9, RZ, RZ, R66 ;  /* 0x000000ffff097224 */ /* 0x000fe400078e0042 */
[----:B------:R-:W-:-:S02]  /*1ff30*/  IMAD.MOV.U32 R10, RZ, RZ, R70 ;  /* 0x000000ffff0a7224 */ /* 0x000fc400078e0046 */
[----:B------:R-:W-:Y:S02]  /*1ff40*/  IMAD.MOV.U32 R11, RZ, RZ, R74 ;  /* 0x000000ffff0b7224 */ /* 0x000fe400078e004a */
[----:B------:R-:W-:Y:S02]  /*1ff50*/  IMAD.MOV.U32 R12, RZ, RZ, R172 ;  /* 0x000000ffff0c7224 */ /* 0x000fe400078e00ac */
[----:B------:R-:W-:Y:S02]  /*1ff60*/  IMAD.MOV.U32 R13, RZ, RZ, R168 ;  /* 0x000000ffff0d7224 */ /* 0x000fe400078e00a8 */
[----:B------:R-:W-:Y:S02]  /*1ff70*/  IMAD.MOV.U32 R14, RZ, RZ, R132 ;  /* 0x000000ffff0e7224 */ /* 0x000fe400078e0084 */
[----:B------:R-:W-:Y:S02]  /*1ff80*/  IMAD.MOV.U32 R15, RZ, RZ, R136 ;  /* 0x000000ffff0f7224 */ /* 0x000fe400078e0088 */
[----:B------:R-:W-:-:S02]  /*1ff90*/  IMAD.MOV.U32 R19, RZ, RZ, R106 ;  /* 0x000000ffff137224 */ /* 0x000fc400078e006a */
[C---:B-1----:R-:W-:Y:S02]  /*1ffa0*/  IMAD.SHL.U32 R0, R16.reuse, 0x20, RZ ;  /* 0x0000002010007824 */ /* 0x042fe400078e00ff */
[C---:B------:R-:W-:Y:S02]  /*1ffb0*/  IMAD.SHL.U32 R2, R16.reuse, 0x4, RZ ;  /* 0x0000000410027824 */ /* 0x040fe400078e00ff */
[----:B------:R-:W-:Y:S01]  /*1ffc0*/  IMAD.SHL.U32 R3, R16, 0x10, RZ ;  /* 0x0000001010037824 */ /* 0x000fe200078e00ff */
[----:B------:R-:W-:Y:S01]  /*1ffd0*/  LOP3.LUT R0, R0, 0x60, RZ, 0xc0, !PT ;  /* 0x0000006000007812 */ /* 0x000fe200078ec0ff */
[----:B------:R-:W-:Y:S02]  /*1ffe0*/  IMAD.MOV.U32 R72, RZ, RZ, R63 ;  /* 0x000000ffff487224 */ /* 0x000fe400078e003f */
[----:B------:R-:W-:Y:S01]  /*1fff0*/  IMAD.MOV.U32 R74, RZ, RZ, R71 ;  /* 0x000000ffff4a7224 */ /* 0x000fe200078e0047 */
[----:B------:R-:W-:Y:S01]  /*20000*/  LOP3.LUT R0, R0, 0x70, R2, 0x78, !PT ;  /* 0x0000007000007812 */ /* 0x000fe200078e7802 */
[----:B------:R-:W-:-:S05]  /*20010*/  IMAD.SHL.U32 R2, R16, 0x400, RZ ;  /* 0x0000040010027824 */ /* 0x000fca00078e00ff */
[----:B------:R-:W-:Y:S01]  /*20020*/  LOP3.LUT R2, R2, 0x6000, RZ, 0xc0, !PT ;  /* 0x0000600002027812 */ /* 0x000fe200078ec0ff */
[----:B------:R-:W-:Y:S02]  /*20030*/  IMAD.MOV.U32 R136, RZ, RZ, R175 ;  /* 0x000000ffff887224 */ /* 0x000fe400078e00af */
[----:B------:R-:W-:Y:S02]  /*20040*/  IMAD.MOV.U32 R17, RZ, RZ, R98 ;  /* 0x000000ffff117224 */ /* 0x000fe400078e0062 */
[----:B------:R-:W-:Y:S02]  /*20050*/  IMAD.MOV.U32 R18, RZ, RZ, R102 ;  /* 0x000000ffff127224 */ /* 0x000fe400078e0066 */
[----:B------:R-:W-:Y:S01]  /*20060*/  IMAD.MOV.U32 R106, RZ, RZ, R103 ;  /* 0x000000ffff6a7224 */ /* 0x000fe200078e0067 */
[----:B------:R-:W-:Y:S01]  /*20070*/  LOP3.LUT R3, R3, 0x7f0, RZ, 0xc0, !PT ;  /* 0x000007f003037812 */ /* 0x000fe200078ec0ff */
[----:B------:R-:W-:Y:S02]  /*20080*/  IMAD.MOV.U32 R102, RZ, RZ, R84 ;  /* 0x000000ffff667224 */ /* 0x000fe400078e0054 */
[----:B------:R-:W-:-:S02]  /*20090*/  IMAD.MOV.U32 R103, RZ, RZ, R88 ;  /* 0x000000ffff677224 */ /* 0x000fc400078e0058 */
[----:B------:R-:W-:Y:S02]  /*200a0*/  IMAD.MOV.U32 R88, RZ, RZ, R79 ;  /* 0x000000ffff587224 */ /* 0x000fe400078e004f */
[----:B------:R-:W-:Y:S01]  /*200b0*/  IMAD.MOV.U32 R79, RZ, RZ, R152 ;  /* 0x000000ffff4f7224 */ /* 0x000fe200078e0098 */
[----:B------:R-:W-:Y:S01]  /*200c0*/  BAR.SYNC.DEFER_BLOCKING 0x0 ;  /* 0x0000000000007b1d */ /* 0x000fe20000010000 */
[----:B--2---:R-:W-:Y:S01]  /*200d0*/  IADD3 R0, R0, R2, R4 ;  /* 0x0000000200007210 */ /* 0x004fe20007ffe004 */
[----:B------:R-:W-:Y:S02]  /*200e0*/  IMAD.MOV.U32 R4, RZ, RZ, R60 ;  /* 0x000000ffff047224 */ /* 0x000fe400078e003c */
[----:B------:R-:W-:Y:S02]  /*200f0*/  IMAD.SHL.U32 R2, R16, 0x1000, RZ ;  /* 0x0000100010027824 */ /* 0x000fe400078e00ff */
[----:B------:R-:W-:Y:S04]  /*20100*/  STS.128 [R0+0x80], R8 ;  /* 0x0000800800007388 */ /* 0x000fe80000000c00 */
[----:B------:R1:W-:Y:S04]  /*20110*/  STS.128 [R0], R4 ;  /* 0x0000000400007388 */ /* 0x0003e80000000c00 */
[----:B------:R2:W-:Y:S01]  /*20120*/  STS.128 [R0+0x100], R12 ;  /* 0x0001000c00007388 */ /* 0x0005e20000000c00 */
[----:B-1----:R-:W-:-:S02]  /*20130*/  IMAD.MOV.U32 R4, RZ, RZ, R61 ;  /* 0x000000ffff047224 */ /* 0x002fc400078e003d */
[----:B------:R-:W-:Y:S02]  /*20140*/  IMAD.MOV.U32 R5, RZ, RZ, R65 ;  /* 0x000000ffff057224 */ /* 0x000fe400078e0041 */
[----:B------:R-:W-:Y:S02]  /*20150*/  IMAD.MOV.U32 R6, RZ, RZ, R69 ;  /* 0x000000ffff067224 */ /* 0x000fe400078e0045 */
[----:B------:R-:W-:Y:S02]  /*20160*/  IMAD.MOV.U32 R7, RZ, RZ, R73 ;  /* 0x000000ffff077224 */ /* 0x000fe400078e0049 */
[----:B------:R-:W-:Y:S02]  /*20170*/  IMAD.MOV.U32 R8, RZ, RZ, R92 ;  /* 0x000000ffff087224 */ /* 0x000fe400078e005c */
[----:B------:R-:W-:Y:S01]  /*20180*/  IMAD.MOV.U32 R9, RZ, RZ, R96 ;  /* 0x000000ffff097224 */ /* 0x000fe200078e0060 */
[----:B------:R1:W-:Y:S01]  /*20190*/  STS.128 [R0+0x400], R4 ;  /* 0x0004000400007388 */ /* 0x0003e20000000c00 */
[----:B------:R-:W-:-:S02]  /*201a0*/  IMAD.MOV.U32 R10, RZ, RZ, R100 ;  /* 0x000000ffff0a7224 */ /* 0x000fc400078e0064 */
[----:B------:R-:W-:Y:S02]  /*201b0*/  IMAD.MOV.U32 R11, RZ, RZ, R104 ;  /* 0x000000ffff0b7224 */ /* 0x000fe400078e0068 */
[----:B--2---:R-:W-:Y:S02]  /*201c0*/  IMAD.MOV.U32 R12, RZ, RZ, R93 ;  /* 0x000000ffff0c7224 */ /* 0x004fe400078e005d */
[----:B------:R-:W-:Y:S02]  /*201d0*/  IMAD.MOV.U32 R13, RZ, RZ, R97 ;  /* 0x000000ffff0d7224 */ /* 0x000fe400078e0061 */
[----:B------:R-:W-:Y:S02]  /*201e0*/  IMAD.MOV.U32 R14, RZ, RZ, R101 ;  /* 0x000000ffff0e7224 */ /* 0x000fe400078e0065 */
[----:B------:R-:W-:Y:S02]  /*201f0*/  IMAD.MOV.U32 R15, RZ, RZ, R105 ;  /* 0x000000ffff0f7224 */ /* 0x000fe400078e0069 */
[----:B------:R-:W-:-:S02]  /*20200*/  IMAD.MOV.U32 R73, RZ, RZ, R67 ;  /* 0x000000ffff497224 */ /* 0x000fc400078e0043 */
[----:B-1----:R-:W-:Y:S02]  /*20210*/  IMAD.MOV.U32 R4, RZ, RZ, R173 ;  /* 0x000000ffff047224 */ /* 0x002fe400078e00ad */
[----:B------:R-:W-:Y:S02]  /*20220*/  IMAD.MOV.U32 R5, RZ, RZ, R169 ;  /* 0x000000ffff057224 */ /* 0x000fe400078e00a9 */
[----:B------:R-:W-:Y:S02]  /*20230*/  IMAD.MOV.U32 R6, RZ, RZ, R133 ;  /* 0x000000ffff067224 */ /* 0x000fe400078e0085 */
[----:B------:R-:W-:Y:S01]  /*20240*/  IMAD.MOV.U32 R7, RZ, RZ, R137 ;  /* 0x000000ffff077224 */ /* 0x000fe200078e0089 */
[----:B------:R-:W-:Y:S04]  /*20250*/  STS.128 [R0+0x200], R8 ;  /* 0x0002000800007388 */ /* 0x000fe80000000c00 */
[----:B------:R1:W-:Y:S01]  /*20260*/  STS.128 [R0+0x500], R4 ;  /* 0x0005000400007388 */ /* 0x0003e20000000c00 */
[----:B------:R-:W-:-:S03]  /*20270*/  IMAD.MOV.U32 R137, RZ, RZ, R171 ;  /* 0x000000ffff897224 */ /* 0x000fc600078e00ab */
[----:B------:R2:W-:Y:S01]  /*20280*/  STS.128 [R0+0x600], R12 ;  /* 0x0006000c00007388 */ /* 0x0005e20000000c00 */
[----:B------:R-:W-:Y:S02]  /*20290*/  IMAD.MOV.U32 R16, RZ, RZ, R94 ;  /* 0x000000ffff107224 */ /* 0x000fe400078e005e */
[----:B------:R-:W-:Y:S01]  /*202a0*/  IMAD.MOV.U32 R104, RZ, RZ, R95 ;  /* 0x000000ffff687224 */ /* 0x000fe200078e005f */
[----:B------:R-:W-:Y:S01]  /*202b0*/  STS.128 [R0+0x480], R72 ;  /* 0x0004804800007388 */ /* 0x000fe20000000c00 */
[----:B------:R-:W-:Y:S02]  /*202c0*/  IMAD.MOV.U32 R105, RZ, RZ, R99 ;  /* 0x000000ffff697224 */ /* 0x000fe400078e0063 */
[----:B-1----:R-:W-:Y:S02]  /*202d0*/  IMAD.MOV.U32 R4, RZ, RZ, R174 ;  /* 0x000000ffff047224 */ /* 0x002fe400078e00ae */
[----:B------:R-:W-:Y:S02]  /*202e0*/  IMAD.MOV.U32 R5, RZ, RZ, R170 ;  /* 0x000000ffff057224 */ /* 0x000fe400078e00aa */
[----:B------:R-:W-:-:S02]  /*202f0*/  IMAD.MOV.U32 R6, RZ, RZ, R134 ;  /* 0x000000ffff067224 */ /* 0x000fc400078e0086 */
[----:B------:R-:W-:Y:S02]  /*20300*/  IMAD.MOV.U32 R7, RZ, RZ, R138 ;  /* 0x000000ffff077224 */ /* 0x000fe400078e008a */
[----:B------:R-:W-:Y:S02]  /*20310*/  IMAD.MOV.U32 R11, RZ, RZ, R37 ;  /* 0x000000ffff0b7224 */ /* 0x000fe400078e0025 */
[----:B--2---:R-:W-:Y:S01]  /*20320*/  IMAD.MOV.U32 R15, RZ, RZ, R38 ;  /* 0x000000ffff0f7224 */ /* 0x004fe200078e0026 */
[----:B------:R1:W-:Y:S01]  /*20330*/  STS.128 [R0+0x180], R4 ;  /* 0x0001800400007388 */ /* 0x0003e20000000c00 */
[----:B------:R-:W-:Y:S02]  /*20340*/  IMAD.MOV.U32 R138, RZ, RZ, R135 ;  /* 0x000000ffff8a7224 */ /* 0x000fe400078e0087 */
[----:B------:R-:W-:Y:S02]  /*20350*/  IMAD.MOV.U32 R8, RZ, RZ, R165 ;  /* 0x000000ffff087224 */ /* 0x000fe400078e00a5 */
[----:B------:R-:W-:-:S02]  /*20360*/  IMAD.MOV.U32 R9, RZ, RZ, R181 ;  /* 0x000000ffff097224 */ /* 0x000fc400078e00b5 */
[----:B------:R-:W-:Y:S02]  /*20370*/  IMAD.MOV.U32 R10, RZ, RZ, R33 ;  /* 0x000000ffff0a7224 */ /* 0x000fe400078e0021 */
[----:B------:R-:W-:Y:S02]  /*20380*/  IMAD.MOV.U32 R12, RZ, RZ, R166 ;  /* 0x000000ffff0c7224 */ /* 0x000fe400078e00a6 */
[----:B------:R-:W-:Y:S02]  /*20390*/  IMAD.MOV.U32 R13, RZ, RZ, R182 ;  /* 0x000000ffff0d7224 */ /* 0x000fe400078e00b6 */
[----:B------:R-:W-:Y:S02]  /*203a0*/  IMAD.MOV.U32 R14, RZ, RZ, R34 ;  /* 0x000000ffff0e7224 */ /* 0x000fe400078e0022 */
[----:B------:R-:W-:Y:S02]  /*203b0*/  IMAD.MOV.U32 R37, RZ, RZ, R183 ;  /* 0x000000ffff257224 */ /* 0x000fe400078e00b7 */
[----:B-1----:R-:W-:-:S02]  /*203c0*/  IMAD.MOV.U32 R7, RZ, RZ, R36 ;  /* 0x000000ffff077224 */ /* 0x002fc400078e0024 */
[----:B------:R-:W-:Y:S02]  /*203d0*/  IMAD.MOV.U32 R4, RZ, RZ, R164 ;  /* 0x000000ffff047224 */ /* 0x000fe400078e00a4 */
[----:B------:R-:W-:Y:S02]  /*203e0*/  IMAD.MOV.U32 R5, RZ, RZ, R180 ;  /* 0x000000ffff057224 */ /* 0x000fe400078e00b4 */
[----:B------:R-:W-:Y:S02]  /*203f0*/  IMAD.MOV.U32 R6, RZ, RZ, R32 ;  /* 0x000000ffff067224 */ /* 0x000fe400078e0020 */
[----:B------:R-:W-:Y:S02]  /*20400*/  IMAD.MOV.U32 R36, RZ, RZ, R167 ;  /* 0x000000ffff247224 */ /* 0x000fe400078e00a7 */
[----:B------:R-:W-:Y:S01]  /*20410*/  IMAD.MOV.U32 R38, RZ, RZ, R35 ;  /* 0x000000ffff267224 */ /* 0x000fe200078e0023 */
[----:B------:R-:W-:Y:S04]  /*20420*/  STS.128 [R0+0x580], R136 ;  /* 0x0005808800007388 */ /* 0x000fe80000000c00 */
[----:B------:R-:W-:Y:S04]  /*20430*/  STS.128 [R0+0x280], R16 ;  /* 0x0002801000007388 */ /* 0x000fe80000000c00 */
[----:B------:R1:W-:Y:S04]  /*20440*/  STS.128 [R0+0x680], R104 ;  /* 0x0006806800007388 */ /* 0x0003e80000000c00 */
[----:B------:R-:W-:Y:S04]  /*20450*/  STS.128 [R0+0x300], R4 ;  /* 0x0003000400007388 */ /* 0x000fe80000000c00 */
[----:B------:R-:W-:Y:S04]  /*20460*/  STS.128 [R0+0x700], R8 ;  /* 0x0007000800007388 */ /* 0x000fe80000000c00 */
[----:B------:R-:W-:Y:S04]  /*20470*/  STS.128 [R0+0x380], R12 ;  /* 0x0003800c00007388 */ /* 0x000fe80000000c00 */
[----:B------:R-:W-:Y:S01]  /*20480*/  STS.128 [R0+0x780], R36 ;  /* 0x0007802400007388 */ /* 0x000fe20000000c00 */
[----:B------:R-:W-:-:S03]  /*20490*/  LOP3.LUT R2, R3, 0x6000, R2, 0xf8, !PT ;  /* 0x0000600003027812 */ /* 0x000fc600078ef802 */
[----:B------:R-:W-:Y:S01]  /*204a0*/  BAR.SYNC.DEFER_BLOCKING 0x0 ;  /* 0x0000000000007b1d */ /* 0x000fe20000010000 */
[C---:B------:R-:W-:Y:S02]  /*204b0*/  LOP3.LUT R3, R2.reuse, 0x20, RZ, 0x3c, !PT ;  /* 0x0000002002037812 */ /* 0x040fe400078e3cff */
[C---:B------:R-:W-:Y:S02]  /*204c0*/  LOP3.LUT R124, R2.reuse, 0x40, RZ, 0x3c, !PT ;  /* 0x00000040027c7812 */ /* 0x040fe400078e3cff */
[----:B------:R-:W-:Y:S01]  /*204d0*/  LOP3.LUT R125, R2, 0x60, RZ, 0x3c, !PT ;  /* 0x00000060027d7812 */ /* 0x000fe200078e3cff */
[----:B------:R-:W2:Y:S04]  /*204e0*/  LDS.128 R96, [R2] ;  /* 0x0000000002607984 */ /* 0x000ea80000000c00 */
[----:B------:R-:W-:Y:S04]  /*204f0*/  LDS.128 R64, [R2+0x800] ;  /* 0x0008000002407984 */ /* 0x000fe80000000c00 */
[----:B------:R-:W-:Y:S04]  /*20500*/  LDS.128 R32, [R2+0x1000] ;  /* 0x0010000002207984 */ /* 0x000fe80000000c00 */
[----:B------:R-:W-:Y:S04]  /*20510*/  LDS.128 R16, [R2+0x1800] ;  /* 0x0018000002107984 */ /* 0x000fe80000000c00 */
[----:B------:R-:W5:Y:S04]  /*20520*/  LDS.128 R68, [R3] ;  /* 0x0000000003447984 */ /* 0x000f680000000c00 */
[----:B------:R-:W-:Y:S04]  /*20530*/  LDS.128 R36, [R3+0x800] ;  /* 0x0008000003247984 */ /* 0x000fe80000000c00 */
[----:B------:R-:W-:Y:S04]  /*20540*/  LDS.128 R20, [R3+0x1000] ;  /* 0x0010000003147984 */ /* 0x000fe80000000c00 */
[----:B------:R-:W-:Y:S04]  /*20550*/  LDS.128 R4, [R3+0x1800] ;  /* 0x0018000003047984 */ /* 0x000fe80000000c00 */
[----:B------:R-:W2:Y:S04]  /*20560*/  LDS.128 R92, [R124] ;  /* 0x000000007c5c7984 */ /* 0x000ea80000000c00 */
[----:B------:R-:W-:Y:S04]  /*20570*/  LDS.128 R60, [R124+0x800] ;  /* 0x000800007c3c7984 */ /* 0x000fe80000000c00 */
[----:B------:R-:W-:Y:S04]  /*20580*/  LDS.128 R28, [R124+0x1000] ;  /* 0x001000007c1c7984 */ /* 0x000fe80000000c00 */
[----:B------:R-:W-:Y:S04]  /*20590*/  LDS.128 R12, [R124+0x1800] ;  /* 0x001800007c0c7984 */ /* 0x000fe80000000c00 */
[----:B------:R-:W2:Y:S04]  /*205a0*/  LDS.128 R72, [R125] ;  /* 0x000000007d487984 */ /* 0x000ea80000000c00 */
[----:B------:R-:W2:Y:S04]  /*205b0*/  LDS.128 R56, [R125+0x800] ;  /* 0x000800007d387984 */ /* 0x000ea80000000c00 */
[----:B------:R-:W2:Y:S04]  /*205c0*/  LDS.128 R24, [R125+0x1000] ;  /* 0x001000007d187984 */ /* 0x000ea80000000c00 */
[----:B------:R-:W2:Y:S01]  /*205d0*/  LDS.128 R8, [R125+0x1800] ;  /* 0x001800007d087984 */ /* 0x000ea20000000c00 */
[----:B------:R-:W-:-:S02]  /*205e0*/  IMAD.MOV.U32 R100, RZ, RZ, R76 ;  /* 0x000000ffff647224 */ /* 0x000fc400078e004c */
[----:B------:R-:W-:Y:S01]  /*205f0*/  IMAD.MOV.U32 R101, RZ, RZ, R80 ;  /* 0x000000ffff657224 */ /* 0x000fe200078e0050 */
[----:B------:R-:W-:Y:S01]  /*20600*/  BAR.SYNC.DEFER_BLOCKING 0x0 ;  /* 0x0000000000007b1d */ /* 0x000fe20000010000 */
[----:B-1----:R-:W-:Y:S02]  /*20610*/  IMAD.MOV.U32 R105, RZ, RZ, R82 ;  /* 0x000000ffff697224 */ /* 0x002fe400078e0052 */
[----:B------:R-:W-:Y:S02]  /*20620*/  IMAD.MOV.U32 R80, RZ, RZ, R143 ;  /* 0x000000ffff507224 */ /* 0x000fe400078e008f */
[----:B------:R-:W-:Y:S01]  /*20630*/  IMAD.MOV.U32 R82, RZ, RZ, R151 ;  /* 0x000000ffff527224 */ /* 0x000fe200078e0097 */
[----:B------:R1:W-:Y:S02]  /*20640*/  STS.128 [R0], R100 ;  /* 0x0000006400007388 */ /* 0x0003e40000000c00 */
[----:B-1----:R-:W-:Y:S02]  /*20650*/  IMAD.MOV.U32 R103, RZ, RZ, R89 ;  /* 0x000000ffff677224 */ /* 0x002fe400078e0059 */
[----:B------:R-:W-:-:S02]  /*20660*/  IMAD.MOV.U32 R101, RZ, RZ, R81 ;  /* 0x000000ffff657224 */ /* 0x000fc400078e0051 */
[----:B------:R-:W-:Y:S02]  /*20670*/  IMAD.MOV.U32 R89, RZ, RZ, R83 ;  /* 0x000000ffff597224 */ /* 0x000fe400078e0053 */
[----:B------:R-:W-:Y:S02]  /*20680*/  IMAD.MOV.U32 R100, RZ, RZ, R77 ;  /* 0x000000ffff647224 */ /* 0x000fe400078e004d */
[----:B------:R-:W-:Y:S02]  /*20690*/  IMAD.MOV.U32 R102, RZ, RZ, R85 ;  /* 0x000000ffff667224 */ /* 0x000fe400078e0055 */
[----:B------:R-:W-:Y:S02]  /*206a0*/  IMAD.MOV.U32 R81, RZ, RZ, R147 ;  /* 0x000000ffff517224 */ /* 0x000fe400078e0093 */
[----:B------:R-:W-:Y:S01]  /*206b0*/  IMAD.MOV.U32 R83, RZ, RZ, R155 ;  /* 0x000000ffff537224 */ /* 0x000fe200078e009b */
[----:B------:R1:W-:Y:S04]  /*206c0*/  STS.128 [R0+0x400], R100 ;  /* 0x0004006400007388 */ /* 0x0003e80000000c00 */
[----:B------:R2:W-:Y:S04]  /*206d0*/  STS.128 [R0+0x580], R80 ;  /* 0x0005805000007388 */ /* 0x0005e80000000c00 */
[----:B-1----:R-:W3:Y:S01]  /*206e0*/  LDL.LU R102, [R1+0x630] ;  /* 0x0006300001667983 */ /* 0x002ee20000300800 */
[----:B--2---:R-:W-:-:S03]  /*206f0*/  IMAD.MOV.U32 R80, RZ, RZ, R109 ;  /* 0x000000ffff507224 */ /* 0x004fc600078e006d */
[----:B------:R-:W2:Y:S01]  /*20700*/  LDL.LU R101, [R1+0x62c] ;  /* 0x00062c0001657983 */ /* 0x000ea20000300800 */
[----:B------:R-:W-:Y:S02]  /*20710*/  IMAD.MOV.U32 R81, RZ, RZ, R113 ;  /* 0x000000ffff517224 */ /* 0x000fe400078e0071 */
[----:B------:R-:W-:Y:S01]  /*20720*/  IMAD.MOV.U32 R82, RZ, RZ, R117 ;  /* 0x000000ffff527224 */ /* 0x000fe200078e0075 */
[----:B------:R-:W5:Y:S01]  /*20730*/  LDL.LU R100, [R1+0x628] ;  /* 0x0006280001647983 */ /* 0x000f620000300800 */
[----:B------:R-:W-:-:S05]  /*20740*/  IMAD.MOV.U32 R83, RZ, RZ, R121 ;  /* 0x000000ffff537224 */ /* 0x000fca00078e0079 */
[----:B------:R1:W-:Y:S01]  /*20750*/  STS.128 [R0+0x600], R80 ;  /* 0x0006005000007388 */ /* 0x0003e20000000c00 */
[----:B------:R-:W-:Y:S02]  /*20760*/  IMAD.MOV.U32 R104, RZ, RZ, R78 ;  /* 0x000000ffff687224 */ /* 0x000fe400078e004e */
[----:B------:R-:W-:Y:S02]  /*20770*/  IMAD.MOV.U32 R76, RZ, RZ, R140 ;  /* 0x000000ffff4c7224 */ /* 0x000fe400078e008c */
[----:B------:R-:W-:Y:S02]  /*20780*/  IMAD.MOV.U32 R77, RZ, RZ, R144 ;  /* 0x000000ffff4d7224 */ /* 0x000fe400078e0090 */
[----:B------:R-:W-:Y:S01]  /*20790*/  IMAD.MOV.U32 R78, RZ, RZ, R148 ;  /* 0x000000ffff4e7224 */ /* 0x000fe200078e0094 */
[----:B-1----:R-:W5:Y:S04]  /*207a0*/  LDL.LU R83, [R1+0x624] ;  /* 0x0006240001537983 */ /* 0x002f680000300800 */
[----:B------:R1:W-:Y:S01]  /*207b0*/  STS.128 [R0+0x100], R76 ;  /* 0x0001004c00007388 */ /* 0x0003e20000000c00 */
[----:B------:R-:W-:-:S03]  /*207c0*/  IMAD.MOV.U32 R107, RZ, RZ, R90 ;  /* 0x000000ffff6b7224 */ /* 0x000fc600078e005a */
[----:B------:R-:W5:Y:S01]  /*207d0*/  LDL.LU R82, [R1+0x620] ;  /* 0x0006200001527983 */ /* 0x000f620000300800 */
[----:B------:R-:W-:-:S03]  /*207e0*/  IMAD.MOV.U32 R90, RZ, RZ, R87 ;  /* 0x000000ffff5a7224 */ /* 0x000fc600078e0057 */
[----:B------:R-:W5:Y:S01]  /*207f0*/  LDL.LU R81, [R1+0x61c] ;  /* 0x00061c0001517983 */ /* 0x000f620000300800 */
[----:B-1----:R-:W-:Y:S02]  /*20800*/  IMAD.MOV.U32 R76, RZ, RZ, R142 ;  /* 0x000000ffff4c7224 */ /* 0x002fe400078e008e */
[----:B------:R-:W-:Y:S02]  /*20810*/  IMAD.MOV.U32 R77, RZ, RZ, R146 ;  /* 0x000000ffff4d7224 */ /* 0x000fe400078e0092 */
[----:B------:R-:W-:Y:S02]  /*20820*/  IMAD.MOV.U32 R78, RZ, RZ, R150 ;  /* 0x000000ffff4e7224 */ /* 0x000fe400078e0096 */
[----:B------:R-:W-:Y:S01]  /*20830*/  IMAD.MOV.U32 R79, RZ, RZ, R154 ;  /* 0x000000ffff4f7224 */ /* 0x000fe200078e009a */
[----:B------:R1:W-:Y:S04]  /*20840*/  STS.128 [R0+0x480], R88 ;  /* 0x0004805800007388 */ /* 0x0003e80000000c00 */
[----:B------:R4:W-:Y:S04]  /*20850*/  STS.128 [R0+0x180], R76 ;  /* 0x0001804c00007388 */ /* 0x0009e80000000c00 */
[----:B------:R-:W5:Y:S01]  /*20860*/  LDL.LU R80, [R1+0x618] ;  /* 0x0006180001507983 */ /* 0x000f620000300800 */
[----:B-1----:R-:W-:-:S02]  /*20870*/  IMAD.MOV.U32 R90, RZ, RZ, R48 ;  /* 0x000000ffff5a7224 */ /* 0x002fc400078e0030 */
[----:B----4-:R-:W-:Y:S02]  /*20880*/  IMAD.MOV.U32 R76, RZ, RZ, R108 ;  /* 0x000000ffff4c7224 */ /* 0x010fe400078e006c */
[----:B------:R-:W-:Y:S02]  /*20890*/  IMAD.MOV.U32 R77, RZ, RZ, R112 ;  /* 0x000000ffff4d7224 */ /* 0x000fe400078e0070 */
[----:B------:R-:W-:Y:S02]  /*208a0*/  IMAD.MOV.U32 R78, RZ, RZ, R116 ;  /* 0x000000ffff4e7224 */ /* 0x000fe400078e0074 */
[----:B------:R-:W-:Y:S02]  /*208b0*/  IMAD.MOV.U32 R79, RZ, RZ, R120 ;  /* 0x000000ffff4f7224 */ /* 0x000fe400078e0078 */
[----:B------:R-:W-:Y:S02]  /*208c0*/  IMAD.MOV.U32 R48, RZ, RZ, R42 ;  /* 0x000000ffff307224 */ /* 0x000fe400078e002a */
[----:B------:R-:W-:Y:S01]  /*208d0*/  IMAD.MOV.U32 R42, RZ, RZ, R51 ;  /* 0x000000ffff2a7224 */ /* 0x000fe200078e0033 */
[----:B------:R1:W-:Y:S01]  /*208e0*/  STS.128 [R0+0x200], R76 ;  /* 0x0002004c00007388 */ /* 0x0003e20000000c00 */
[----:B------:R-:W-:-:S02]  /*208f0*/  IMAD.MOV.U32 R51, RZ, RZ, R54 ;  /* 0x000000ffff337224 */ /* 0x000fc400078e0036 */
[----:B-1----:R-:W-:Y:S02]  /*20900*/  IMAD.MOV.U32 R78, RZ, RZ, R49 ;  /* 0x000000ffff4e7224 */ /* 0x002fe400078e0031 */
[----:B------:R-:W-:-:S05]  /*20910*/  IMAD.MOV.U32 R49, RZ, RZ, R46 ;  /* 0x000000ffff317224 */ /* 0x000fca00078e002e */
[----:B------:R1:W-:Y:S04]  /*20920*/  STS.128 [R0+0x380], R48 ;  /* 0x0003803000007388 */ /* 0x0003e80000000c00 */
[----:B-1----:R-:W4:Y:S04]  /*20930*/  LDL.LU R51, [R1+0x614] ;  /* 0x0006140001337983 */ /* 0x002f280000300800 */
[----:B------:R-:W4:Y:S04]  /*20940*/  LDL.LU R50, [R1+0x610] ;  /* 0x0006100001327983 */ /* 0x000f280000300800 */
[----:B------:R-:W4:Y:S01]  /*20950*/  LDL.LU R49, [R1+0x60c] ;  /* 0x00060c0001317983 */ /* 0x000f220000300800 */
[----:B------:R-:W-:-:S02]  /*20960*/  IMAD.MOV.U32 R88, RZ, RZ, R40 ;  /* 0x000000ffff587224 */ /* 0x000fc400078e0028 */
[----:B------:R-:W-:Y:S02]  /*20970*/  IMAD.MOV.U32 R106, RZ, RZ, R86 ;  /* 0x000000ffff6a7224 */ /* 0x000fe400078e0056 */
[----:B------:R-:W-:Y:S02]  /*20980*/  IMAD.MOV.U32 R87, RZ, RZ, R122 ;  /* 0x000000ffff577224 */ /* 0x000fe400078e007a */
[----:B------:R-:W-:Y:S02]  /*20990*/  IMAD.MOV.U32 R76, RZ, RZ, R41 ;  /* 0x000000ffff4c7224 */ /* 0x000fe400078e0029 */
        /* <DEDUP_REMOVED lines=15> */
[----:B------:R-:W-:Y:S01]  /*20a90*/  IMAD.MOV.U32 R43, RZ, RZ, R55 ;  /* 0x000000ffff2b7224 */ /* 0x000fe200078e0037 */
[----:B------:R-:W-:Y:S04]  /*20aa0*/  STS.128 [R0+0x80], R104 ;  /* 0x0000806800007388 */ /* 0x000fe80000000c00 */
[----:B------:R-:W-:Y:S04]  /*20ab0*/  STS.128 [R0+0x500], R144 ;  /* 0x0005009000007388 */ /* 0x000fe80000000c00 */
[----:B------:R-:W-:Y:S04]  /*20ac0*/  STS.128 [R0+0x280], R84 ;  /* 0x0002805400007388 */ /* 0x000fe80000000c00 */
[----:B------:R-:W-:Y:S04]  /*20ad0*/  STS.128 [R0+0x680], R120 ;  /* 0x0006807800007388 */ /* 0x000fe80000000c00 */
[----:B------:R-:W-:Y:S04]  /*20ae0*/  STS.128 [R0+0x300], R88 ;  /* 0x0003005800007388 */ /* 0x000fe80000000c00 */
[----:B------:R-:W-:Y:S04]  /*20af0*/  STS.128 [R0+0x700], R76 ;  /* 0x0007004c00007388 */ /* 0x000fe80000000c00 */
[----:B------:R1:W-:Y:S04]  /*20b00*/  STS.128 [R0+0x780], R40 ;  /* 0x0007802800007388 */ /* 0x0003e80000000c00 */
[----:B------:R-:W-:Y:S01]  /*20b10*/  BAR.SYNC.DEFER_BLOCKING 0x0 ;  /* 0x0000000000007b1d */ /* 0x000fe20000010000 */
[C---:B------:R-:W-:Y:S01]  /*20b20*/  ISETP.GE.AND P0, PT, R126.reuse, c[0x0][0x178], PT ;  /* 0x00005e007e007a0c */ /* 0x040fe20003f06270 */
[----:B------:R-:W-:-:S03]  /*20b30*/  IMAD R44, R126, c[0x0][0x194], RZ ;  /* 0x000065007e2c7a24 */ /* 0x000fc600078e02ff */
[C---:B------:R-:W-:Y:S01]  /*20b40*/  ISETP.LT.AND P3, PT, R206.reuse, c[0x0][0x17c], !P0 ;  /* 0x00005f00ce007a0c */ /* 0x040fe20004761270 */
[----:B------:R-:W-:Y:S01]  /*20b50*/  IMAD R206, R206, c[0x0][0x198], RZ ;  /* 0x00006600cece7a24 */ /* 0x000fe200078e02ff */
[----:B------:R-:W-:-:S04]  /*20b60*/  LEA R52, P2, R44, c[0x0][0x170], 0x2 ;  /* 0x00005c002c347a11 */ /* 0x000fc800078410ff */
[----:B------:R-:W-:Y:S02]  /*20b70*/  LEA.HI.X.SX32 R53, R44, c[0x0][0x174], 0x2, P2 ;  /* 0x00005d002c357a11 */ /* 0x000fe400010f16ff */
[----:B------:R-:W-:-:S04]  /*20b80*/  LEA R44, P2, R206, R52, 0x2 ;  /* 0x00000034ce2c7211 */ /* 0x000fc800078410ff */
[----:B------:R-:W-:-:S05]  /*20b90*/  LEA.HI.X.SX32 R45, R206, R53, 0x2, P2 ;  /* 0x00000035ce2d7211 */ /* 0x000fca00010f16ff */
[----:B------:R1:W-:Y:S01]  /*20ba0*/  @P3 STG.E [R44.64], R96 ;  /* 0x000000602c003986 */ /* 0x0003e2000c101906 */
[C---:B---3--:R-:W-:Y:S01]  /*20bb0*/  IMAD R47, R102.reuse, c[0x0][0x198], RZ ;  /* 0x00006600662f7a24 */ /* 0x048fe200078e02ff */
[----:B------:R-:W-:Y:S01]  /*20bc0*/  ISETP.LT.AND P1, PT, R102, c[0x0][0x17c], !P0 ;  /* 0x00005f0066007a0c */ /* 0x000fe20004721270 */
[----:B--2---:R-:W-:-:S03]  /*20bd0*/  IMAD R54, R101, c[0x0][0x198], RZ ;  /* 0x0000660065367a24 */ /* 0x004fc600078e02ff */
[-C--:B------:R-:W-:Y:S01]  /*20be0*/  LEA R46, P4, R47, R52.reuse, 0x2 ;  /* 0x000000342f2e7211 */ /* 0x080fe200078810ff */
[----:B-----5:R-:W-:Y:S01]  /*20bf0*/  IMAD R55, R100, c[0x0][0x198], RZ ;  /* 0x0000660064377a24 */ /* 0x020fe200078e02ff */
[CC--:B-1----:R-:W-:Y:S02]  /*20c00*/  LEA R40, P6, R54.reuse, R52.reuse, 0x2 ;  /* 0x0000003436287211 */ /* 0x0c2fe400078c10ff */
[----:B------:R-:W-:Y:S02]  /*20c10*/  ISETP.LT.AND P2, PT, R101, c[0x0][0x17c], !P0 ;  /* 0x00005f0065007a0c */ /* 0x000fe40004741270 */
[-C--:B------:R-:W-:Y:S02]  /*20c20*/  LEA.HI.X.SX32 R47, R47, R53.reuse, 0x2, P4 ;  /* 0x000000352f2f7211 */ /* 0x080fe400020f16ff */
[----:B------:R-:W-:Y:S02]  /*20c30*/  LEA R42, P4, R55, R52, 0x2 ;  /* 0x00000034372a7211 */ /* 0x000fe400078810ff */
[----:B------:R-:W-:-:S02]  /*20c40*/  LEA.HI.X.SX32 R41, R54, R53, 0x2, P6 ;  /* 0x0000003536297211 */ /* 0x000fc400030f16ff */
[----:B------:R-:W-:Y:S02]  /*20c50*/  LEA.HI.X.SX32 R43, R55, R53, 0x2, P4 ;  /* 0x00000035372b7211 */ /* 0x000fe400020f16ff */
[----:B------:R-:W2:Y:S01]  /*20c60*/  LDL.LU R55, [R1+0x608] ;  /* 0x0006080001377983 */ /* 0x000ea20000300800 */
[----:B------:R-:W-:-:S05]  /*20c70*/  IMAD R48, R83, c[0x0][0x198], RZ ;  /* 0x0000660053307a24 */ /* 0x000fca00078e02ff */
[----:B------:R-:W-:Y:S01]  /*20c80*/  LEA R44, P6, R48, R52, 0x2 ;  /* 0x00000034302c7211 */ /* 0x000fe200078c10ff */
[----:B------:R1:W-:Y:S01]  /*20c90*/  @P1 STG.E [R46.64], R68 ;  /* 0x000000442e001986 */ /* 0x0003e2000c101906 */
[----:B------:R-:W-:Y:S02]  /*20ca0*/  ISETP.LT.AND P3, PT, R100, c[0x0][0x17c], !P0 ;  /* 0x00005f0064007a0c */ /* 0x000fe40004761270 */
[----:B------:R-:W-:Y:S02]  /*20cb0*/  LEA.HI.X.SX32 R45, R48, R53, 0x2, P6 ;  /* 0x00000035302d7211 */ /* 0x000fe400030f16ff */
[----:B------:R-:W3:Y:S01]  /*20cc0*/  LDL.LU R48, [R1+0x604] ;  /* 0x0006040001307983 */ /* 0x000ee20000300800 */
[----:B------:R-:W-:Y:S01]  /*20cd0*/  ISETP.LT.AND P1, PT, R83, c[0x0][0x17c], !P0 ;  /* 0x00005f0053007a0c */ /* 0x000fe20004721270 */
[C---:B------:R-:W-:Y:S02]  /*20ce0*/  IMAD R0, R82.reuse, c[0x0][0x198], RZ ;  /* 0x0000660052007a24 */ /* 0x040fe400078e02ff */
[----:B------:R5:W-:Y:S01]  /*20cf0*/  @P2 STG.E [R40.64], R92 ;  /* 0x0000005c28002986 */ /* 0x000be2000c101906 */
[----:B------:R-:W-:Y:S01]  /*20d00*/  ISETP.LT.AND P2, PT, R82, c[0x0][0x17c], !P0 ;  /* 0x00005f0052007a0c */ /* 0x000fe20004741270 */
[----:B-1----:R-:W-:-:S02]  /*20d10*/  IMAD R46, R81, c[0x0][0x198], RZ ;  /* 0x00006600512e7a24 */ /* 0x002fc400078e02ff */
[----:B------:R-:W3:Y:S04]  /*20d20*/  LDL.LU R54, [R1+0x600] ;  /* 0x0006000001367983 */ /* 0x000ee80000300800 */
[----:B------:R1:W-:Y:S01]  /*20d30*/  @P3 STG.E [R42.64], R72 ;  /* 0x000000482a003986 */ /* 0x0003e2000c101906 */
[----:B-----5:R-:W-:-:S03]  /*20d40*/  LEA R40, P4, R0, R52, 0x2 ;  /* 0x0000003400287211 */ /* 0x020fc600078810ff */
[----:B------:R-:W-:Y:S01]  /*20d50*/  @P1 STG.E [R44.64], R64 ;  /* 0x000000402c001986 */ /* 0x000fe2000c101906 */
[----:B------:R-:W-:Y:S02]  /*20d60*/  ISETP.LT.AND P3, PT, R81, c[0x0][0x17c], !P0 ;  /* 0x00005f0051007a0c */ /* 0x000fe40004761270 */
[----:B------:R-:W-:Y:S01]  /*20d70*/  LEA.HI.X.SX32 R41, R0, R53, 0x2, P4 ;  /* 0x0000003500297211 */ /* 0x000fe200020f16ff */
[C---:B------:R-:W-:Y:S01]  /*20d80*/  IMAD R0, R80.reuse, c[0x0][0x198], RZ ;  /* 0x0000660050007a24 */ /* 0x040fe200078e02ff */
[----:B------:R-:W-:-:S03]  /*20d90*/  ISETP.LT.AND P1, PT, R80, c[0x0][0x17c], !P0 ;  /* 0x00005f0050007a0c */ /* 0x000fc60004721270 */
[----:B------:R5:W-:Y:S01]  /*20da0*/  @P2 STG.E [R40.64], R36 ;  /* 0x0000002428002986 */ /* 0x000be2000c101906 */
[----:B-1----:R-:W-:-:S04]  /*20db0*/  LEA R42, P6, R46, R52, 0x2 ;  /* 0x000000342e2a7211 */ /* 0x002fc800078c10ff */
[----:B------:R-:W-:Y:S02]  /*20dc0*/  LEA.HI.X.SX32 R43, R46, R53, 0x2, P6 ;  /* 0x000000352e2b7211 */ /* 0x000fe400030f16ff */
[----:B-----5:R-:W-:-:S04]  /*20dd0*/  LEA R40, P4, R0, R52, 0x2 ;  /* 0x0000003400287211 */ /* 0x020fc800078810ff */
[----:B------:R-:W-:Y:S01]  /*20de0*/  LEA.HI.X.SX32 R41, R0, R53, 0x2, P4 ;  /* 0x0000003500297211 */ /* 0x000fe200020f16ff */
[----:B------:R-:W-:Y:S04]  /*20df0*/  @P3 STG.E [R42.64], R60 ;  /* 0x0000003c2a003986 */ /* 0x000fe8000c101906 */
[----:B------:R-:W-:Y:S01]  /*20e00*/  @P1 STG.E [R40.64], R56 ;  /* 0x0000003828001986 */ /* 0x000fe2000c101906 */
[C---:B----4-:R-:W-:Y:S01]  /*20e10*/  IMAD R47, R51.reuse, c[0x0][0x198], RZ ;  /* 0x00006600332f7a24 */ /* 0x050fe200078e02ff */
[----:B------:R-:W-:Y:S02]  /*20e20*/  ISETP.LT.AND P2, PT, R51, c[0x0][0x17c], !P0 ;  /* 0x00005f0033007a0c */ /* 0x000fe40004741270 */
[----:B------:R-:W4:Y:S01]  /*20e30*/  LDL.LU R51, [R1+0x5fc] ;  /* 0x0005fc0001337983 */ /* 0x000f220000300800 */
[----:B------:R-:W-:Y:S01]  /*20e40*/  IMAD R46, R50, c[0x0][0x198], RZ ;  /* 0x00006600322e7a24 */ /* 0x000fe200078e02ff */
[----:B------:R-:W-:-:S02]  /*20e50*/  LEA R44, P6, R47, R52, 0x2 ;  /* 0x000000342f2c7211 */ /* 0x000fc400078c10ff */
[----:B------:R-:W-:Y:S01]  /*20e60*/  ISETP.LT.AND P3, PT, R50, c[0x0][0x17c], !P0 ;  /* 0x00005f0032007a0c */ /* 0x000fe20004761270 */
[C---:B------:R-:W-:Y:S01]  /*20e70*/  IMAD R0, R49.reuse, c[0x0][0x198], RZ ;  /* 0x0000660031007a24 */ /* 0x040fe200078e02ff */
[----:B------:R-:W5:Y:S01]  /*20e80*/  LDL.LU R50, [R1+0x5f8] ;  /* 0x0005f80001327983 */ /* 0x000f620000300800 */
[----:B------:R-:W-:-:S03]  /*20e90*/  ISETP.LT.AND P1, PT, R49, c[0x0][0x17c], !P0 ;  /* 0x00005f0031007a0c */ /* 0x000fc60004721270 */
[----:B------:R-:W5:Y:S01]  /*20ea0*/  LDL.LU R49, [R1+0x5f4] ;  /* 0x0005f40001317983 */ /* 0x000f620000300800 */
[----:B------:R-:W-:-:S05]  /*20eb0*/  LEA.HI.X.SX32 R45, R47, R53, 0x2, P6 ;  /* 0x000000352f2d7211 */ /* 0x000fca00030f16ff */
[----:B------:R1:W-:Y:S04]  /*20ec0*/  @P2 STG.E [R44.64], R32 ;  /* 0x000000202c002986 */ /* 0x0003e8000c101906 */
[----:B-1----:R-:W5:Y:S01]  /*20ed0*/  LDL.LU R32, [R1+0x5f0] ;  /* 0x0005f00001207983 */ /* 0x002f620000300800 */
[----:B------:R-:W-:-:S04]  /*20ee0*/  LEA R42, P4, R46, R52, 0x2 ;  /* 0x000000342e2a7211 */ /* 0x000fc800078810ff */
[----:B------:R-:W-:Y:S02]  /*20ef0*/  LEA.HI.X.SX32 R43, R46, R53, 0x2, P4 ;  /* 0x000000352e2b7211 */ /* 0x000fe400020f16ff */
[----:B------:R-:W-:-:S03]  /*20f00*/  LEA R40, P6, R0, R52, 0x2 ;  /* 0x0000003400287211 */ /* 0x000fc600078c10ff */
[----:B------:R1:W-:Y:S01]  /*20f10*/  @P3 STG.E [R42.64], R20 ;  /* 0x000000142a003986 */ /* 0x0003e2000c101906 */
[----:B------:R-:W-:-:S05]  /*20f20*/  LEA.HI.X.SX32 R41, R0, R53, 0x2, P6 ;  /* 0x0000003500297211 */ /* 0x000fca00030f16ff */
[----:B------:R-:W-:Y:S01]  /*20f30*/  @P1 STG.E [R40.64], R28 ;  /* 0x0000001c28001986 */ /* 0x000fe2000c101906 */
[C---:B--2---:R-:W-:Y:S01]  /*20f40*/  IMAD R36, R55.reuse, c[0x0][0x198], RZ ;  /* 0x0000660037247a24 */ /* 0x044fe200078e02ff */
[----:B------:R-:W-:-:S04]  /*20f50*/  ISETP.LT.AND P2, PT, R55, c[0x0][0x17c], !P0 ;  /* 0x00005f0037007a0c */ /* 0x000fc80004741270 */
[----:B-1----:R-:W-:-:S04]  /*20f60*/  LEA R42, P4, R36, R52, 0x2 ;  /* 0x00000034242a7211 */ /* 0x002fc800078810ff */
[-C--:B------:R-:W-:Y:S01]  /*20f70*/  LEA.HI.X.SX32 R43, R36, R53.reuse, 0x2, P4 ;  /* 0x00000035242b7211 */ /* 0x080fe200020f16ff */
[C---:B---3--:R-:W-:Y:S01]  /*20f80*/  IMAD R46, R48.reuse, c[0x0][0x198], RZ ;  /* 0x00006600302e7a24 */ /* 0x048fe200078e02ff */
[----:B------:R-:W-:Y:S02]  /*20f90*/  ISETP.LT.AND P3, PT, R48, c[0x0][0x17c], !P0 ;  /* 0x00005f0030007a0c */ /* 0x000fe40004761270 */
[----:B------:R-:W2:Y:S02]  /*20fa0*/  LDL.LU R48, [R1+0x5ec] ;  /* 0x0005ec0001307983 */ /* 0x000ea40000300800 */
[C---:B------:R-:W-:Y:S02]  /*20fb0*/  LEA R44, P6, R46.reuse, R52, 0x2 ;  /* 0x000000342e2c7211 */ /* 0x040fe400078c10ff */
[----:B------:R-:W3:Y:S02]  /*20fc0*/  LDL.LU R47, [R1+0x5e8] ;  /* 0x0005e800012f7983 */ /* 0x000ee40000300800 */
[----:B------:R-:W-:-:S02]  /*20fd0*/  LEA.HI.X.SX32 R45, R46, R53, 0x2, P6 ;  /* 0x000000352e2d7211 */ /* 0x000fc400030f16ff */
[----:B------:R-:W-:Y:S04]  /*20fe0*/  @P2 STG.E [R42.64], R24 ;  /* 0x000000182a002986 */ /* 0x000fe8000c101906 */
[----:B------:R-:W3:Y:S04]  /*20ff0*/  LDL.LU R46, [R1+0x5e4] ;  /* 0x0005e400012e7983 */ /* 0x000ee80000300800 */
[----:B------:R1:W-:Y:S01]  /*21000*/  @P3 STG.E [R44.64], R16 ;  /* 0x000000102c003986 */ /* 0x0003e2000c101906 */
[C---:B------:R-:W-:Y:S01]  /*21010*/  IMAD R0, R54.reuse, c[0x0][0x198], RZ ;  /* 0x0000660036007a24 */ /* 0x040fe200078e02ff */
[----:B------:R-:W-:-:S02]  /*21020*/  ISETP.LT.AND P1, PT, R54, c[0x0][0x17c], !P0 ;  /* 0x00005f0036007a0c */ /* 0x000fc40004721270 */
[----:B-1----:R-:W3:Y:S02]  /*21030*/  LDL.LU R16, [R1+0x5e0] ;  /* 0x0005e00001107983 */ /* 0x002ee40000300800 */
[C---:B------:R-:W-:Y:S02]  /*21040*/  LEA R40, P4, R0.reuse, R52, 0x2 ;  /* 0x0000003400287211 */ /* 0x040fe400078810ff */
[----:B------:R-:W3:Y:S02]  /*21050*/  LDL.LU R36, [R1+0x5dc] ;  /* 0x0005dc0001247983 */ /* 0x000ee40000300800 */
[----:B------:R-:W-:-:S05]  /*21060*/  LEA.HI.X.SX32 R41, R0, R53, 0x2, P4 ;  /* 0x0000003500297211 */ /* 0x000fca00020f16ff */
[----:B------:R1:W-:Y:S01]  /*21070*/  @P1 STG.E [R40.64], R4 ;  /* 0x0000000428001986 */ /* 0x0003e2000c101906 */
[C---:B----4-:R-:W-:Y:S01]  /*21080*/  IMAD R20, R51.reuse, c[0x0][0x198], RZ ;  /* 0x0000660033147a24 */ /* 0x050fe200078e02ff */
[----:B------:R-:W-:-:S04]  /*21090*/  ISETP.LT.AND P2, PT, R51, c[0x0][0x17c], !P0 ;  /* 0x00005f0033007a0c */ /* 0x000fc80004741270 */
[----:B------:R-:W-:Y:S01]  /*210a0*/  LEA R42, P6, R20, R52, 0x2 ;  /* 0x00000034142a7211 */ /* 0x000fe200078c10ff */
[----:B-----5:R-:W-:-:S03]  /*210b0*/  IMAD R28, R49, c[0x0][0x198], RZ ;  /* 0x00006600311c7a24 */ /* 0x020fc600078e02ff */
[----:B------:R-:W-:Y:S02]  /*210c0*/  LEA.HI.X.SX32 R43, R20, R53, 0x2, P6 ;  /* 0x00000035142b7211 */ /* 0x000fe400030f16ff */
[----:B------:R-:W-:-:S03]  /*210d0*/  LEA R44, P6, R28, R52, 0x2 ;  /* 0x000000341c2c7211 */ /* 0x000fc600078c10ff */
[----:B------:R4:W-:Y:S01]  /*210e0*/  @P2 STG.E [R42.64], R12 ;  /* 0x0000000c2a002986 */ /* 0x0009e2000c101906 */
[----:B------:R-:W-:Y:S01]  /*210f0*/  LEA.HI.X.SX32 R45, R28, R53, 0x2, P6 ;  /* 0x000000351c2d7211 */ /* 0x000fe200030f16ff */
[C---:B------:R-:W-:Y:S01]  /*21100*/  IMAD R20, R32.reuse, c[0x0][0x198], RZ ;  /* 0x0000660020147a24 */ /* 0x040fe200078e02ff */
[----:B------:R-:W-:Y:S02]  /*21110*/  ISETP.LT.AND P2, PT, R32, c[0x0][0x17c], !P0 ;  /* 0x00005f0020007a0c */ /* 0x000fe40004741270 */
[----:B------:R-:W5:Y:S04]  /*21120*/  LDL.LU R32, [R1+0x5d8] ;  /* 0x0005d80001207983 */ /* 0x000f680000300800 */
[----:B------:R-:W5:Y:S01]  /*21130*/  LDL.LU R28, [R1+0x5d4] ;  /* 0x0005d400011c7983 */ /* 0x000f620000300800 */
[C---:B------:R-:W-:Y:S01]  /*21140*/  IMAD R0, R50.reuse, c[0x0][0x198], RZ ;  /* 0x0000660032007a24 */ /* 0x040fe200078e02ff */
[----:B------:R-:W-:-:S02]  /*21150*/  ISETP.LT.AND P3, PT, R50, c[0x0][0x17c], !P0 ;  /* 0x00005f0032007a0c */ /* 0x000fc40004761270 */
[----:B------:R-:W-:Y:S01]  /*21160*/  ISETP.LT.AND P1, PT, R49, c[0x0][0x17c], !P0 ;  /* 0x00005f0031007a0c */ /* 0x000fe20004721270 */
[----:B------:R-:W5:Y:S01]  /*21170*/  LDL.LU R24, [R1+0x5d0] ;  /* 0x0005d00001187983 */ /* 0x000f620000300800 */
[----:B-1----:R-:W-:-:S04]  /*21180*/  LEA R40, P4, R0, R52, 0x2 ;  /* 0x0000003400287211 */ /* 0x002fc800078810ff */
[----:B------:R-:W-:-:S05]  /*21190*/  LEA.HI.X.SX32 R41, R0, R53, 0x2, P4 ;  /* 0x0000003500297211 */ /* 0x000fca00020f16ff */
[----:B------:R1:W-:Y:S01]  /*211a0*/  @P3 STG.E [R40.64], R8 ;  /* 0x0000000828003986 */ /* 0x0003e2000c101906 */
[----:B----4-:R-:W-:-:S04]  /*211b0*/  LEA R42, P4, R20, R52, 0x2 ;  /* 0x00000034142a7211 */ /* 0x010fc800078810ff */
[----:B------:R-:W-:Y:S01]  /*211c0*/  LEA.HI.X.SX32 R43, R20, R53, 0x2, P4 ;  /* 0x00000035142b7211 */ /* 0x000fe200020f16ff */
[----:B------:R-:W-:Y:S04]  /*211d0*/  @P1 STG.E [R44.64], R97 ;  /* 0x000000612c001986 */ /* 0x000fe8000c101906 */
[----:B------:R4:W-:Y:S04]  /*211e0*/  @P2 STG.E [R42.64], R69 ;  /* 0x000000452a002986 */ /* 0x0009e8000c101906 */
[----:B------:R-:W5:Y:S01]  /*211f0*/  LDL.LU R20, [R1+0x5cc] ;  /* 0x0005cc0001147983 */ /* 0x000f620000300800 */
[C---:B--2---:R-:W-:Y:S01]  /*21200*/  IMAD R0, R48.reuse, c[0x0][0x198], RZ ;  /* 0x0000660030007a24 */ /* 0x044fe200078e02ff */
[----:B------:R-:W-:-:S04]  /*21210*/  ISETP.LT.AND P3, PT, R48, c[0x0][0x17c], !P0 ;  /* 0x00005f0030007a0c */ /* 0x000fc80004761270 */
[----:B-1----:R-:W-:-:S04]  /*21220*/  LEA R40, P6, R0, R52, 0x2 ;  /* 0x0000003400287211 */ /* 0x002fc800078c10ff */
[----:B------:R-:W-:-:S05]  /*21230*/  LEA.HI.X.SX32 R41, R0, R53, 0x2, P6 ;  /* 0x0000003500297211 */ /* 0x000fca00030f16ff */
[----:B------:R1:W-:Y:S01]  /*21240*/  @P3 STG.E [R40.64], R93 ;  /* 0x0000005d28003986 */ /* 0x0003e2000c101906 */
[C---:B---3--:R-:W-:Y:S02]  /*21250*/  IMAD R4, R47.reuse, c[0x0][0x198], RZ ;  /* 0x000066002f047a24 */ /* 0x048fe400078e02ff */
[----:B------:R-:W-:Y:S01]  /*21260*/  IMAD R12, R46, c[0x0][0x198], RZ ;  /* 0x000066002e0c7a24 */ /* 0x000fe200078e02ff */
[----:B------:R-:W-:Y:S01]  /*21270*/  ISETP.LT.AND P1, PT, R47, c[0x0][0x17c], !P0 ;  /* 0x00005f002f007a0c */ /* 0x000fe20004721270 */
[C---:B------:R-:W-:Y:S01]  /*21280*/  IMAD R0, R16.reuse, c[0x0][0x198], RZ ;  /* 0x0000660010007a24 */ /* 0x040fe200078e02ff */
[----:B------:R-:W-:Y:S02]  /*21290*/  ISETP.LT.AND P3, PT, R16, c[0x0][0x17c], !P0 ;  /* 0x00005f0010007a0c */ /* 0x000fe40004761270 */
[----:B------:R-:W2:Y:S01]  /*212a0*/  LDL.LU R16, [R1+0x5c8] ;  /* 0x0005c80001107983 */ /* 0x000ea20000300800 */
[----:B----4-:R-:W-:Y:S02]  /*212b0*/  LEA R42, P4, R4, R52, 0x2 ;  /* 0x00000034042a7211 */ /* 0x010fe400078810ff */
[----:B------:R-:W-:-:S02]  /*212c0*/  ISETP.LT.AND P2, PT, R46, c[0x0][0x17c], !P0 ;  /* 0x00005f002e007a0c */ /* 0x000fc40004741270 */
[-C--:B------:R-:W-:Y:S01]  /*212d0*/  LEA R44, P6, R12, R52.reuse, 0x2 ;  /* 0x000000340c2c7211 */ /* 0x080fe200078c10ff */
[----:B------:R-:W3:Y:S01]  /*212e0*/  LDL.LU R46, [R1+0x5c4] ;  /* 0x0005c400012e7983 */ /* 0x000ee20000300800 */
[-C--:B------:R-:W-:Y:S02]  /*212f0*/  LEA.HI.X.SX32 R43, R4, R53.reuse, 0x2, P4 ;  /* 0x00000035042b7211 */ /* 0x080fe400020f16ff */
[-C--:B------:R-:W-:Y:S02]  /*21300*/  LEA.HI.X.SX32 R45, R12, R53.reuse, 0x2, P6 ;  /* 0x000000350c2d7211 */ /* 0x080fe400030f16ff */
[C---:B-1----:R-:W-:Y:S01]  /*21310*/  LEA R40, P4, R0.reuse, R52, 0x2 ;  /* 0x0000003400287211 */ /* 0x042fe200078810ff */
[----:B------:R-:W4:Y:S03]  /*21320*/  LDL.LU R12, [R1+0x5c0] ;  /* 0x0005c000010c7983 */ /* 0x000f260000300800 */
[----:B------:R-:W-:Y:S01]  /*21330*/  LEA.HI.X.SX32 R41, R0, R53, 0x2, P4 ;  /* 0x0000003500297211 */ /* 0x000fe200020f16ff */
[----:B------:R-:W-:Y:S04]  /*21340*/  @P1 STG.E [R42.64], R73 ;  /* 0x000000492a001986 */ /* 0x000fe8000c101906 */
[----:B------:R1:W-:Y:S04]  /*21350*/  @P2 STG.E [R44.64], R65 ;  /* 0x000000412c002986 */ /* 0x0003e8000c101906 */
[----:B------:R5:W-:Y:S04]  /*21360*/  @P3 STG.E [R40.64], R37 ;  /* 0x0000002528003986 */ /* 0x000be8000c101906 */
[----:B-1----:R-:W4:Y:S01]  /*21370*/  LDL.LU R44, [R1+0x77c] ;  /* 0x00077c00012c7983 */ /* 0x002f220000300800 */
[C---:B-----5:R-:W-:Y:S01]  /*21380*/  IMAD R8, R28.reuse, c[0x0][0x198], RZ ;  /* 0x000066001c087a24 */ /* 0x060fe200078e02ff */
[----:B------:R-:W-:-:S02]  /*21390*/  ISETP.LT.AND P3, PT, R28, c[0x0][0x17c], !P0 ;  /* 0x00005f001c007a0c */ /* 0x000fc40004761270 */
[----:B------:R-:W5:Y:S01]  /*213a0*/  LDL.LU R28, [R1+0x5bc] ;  /* 0x0005bc00011c7983 */ /* 0x000f620000300800 */
[C---:B------:R-:W-:Y:S01]  /*213b0*/  IMAD R4, R36.reuse, c[0x0][0x198], RZ ;  /* 0x0000660024047a24 */ /* 0x040fe200078e02ff */
[----:B------:R-:W-:Y:S01]  /*213c0*/  ISETP.LT.AND P1, PT, R36, c[0x0][0x17c], !P0 ;  /* 0x00005f0024007a0c */ /* 0x000fe20004721270 */
[C---:B------:R-:W-:Y:S01]  /*213d0*/  IMAD R0, R32.reuse, c[0x0][0x198], RZ ;  /* 0x0000660020007a24 */ /* 0x040fe200078e02ff */
[----:B------:R-:W-:Y:S02]  /*213e0*/  ISETP.LT.AND P2, PT, R32, c[0x0][0x17c], !P0 ;  /* 0x00005f0020007a0c */ /* 0x000fe40004741270 */
[-C--:B------:R-:W-:Y:S02]  /*213f0*/  LEA R36, P6, R4, R52.reuse, 0x2 ;  /* 0x0000003404247211 */ /* 0x080fe400078c10ff */
[-C--:B------:R-:W-:Y:S02]  /*21400*/  LEA R40, P4, R0, R52.reuse, 0x2 ;  /* 0x0000003400287211 */ /* 0x080fe400078810ff */
[----:B------:R-:W-:Y:S01]  /*21410*/  LEA.HI.X.SX32 R37, R4, R53, 0x2, P6 ;  /* 0x0000003504257211 */ /* 0x000fe200030f16ff */
[----:B------:R-:W-:Y:S01]  /*21420*/  IMAD R4, R24, c[0x0][0x198], RZ ;  /* 0x0000660018047a24 */ /* 0x000fe200078e02ff */
[----:B------:R-:W-:-:S02]  /*21430*/  LEA R42, P6, R8, R52, 0x2 ;  /* 0x00000034082a7211 */ /* 0x000fc400078c10ff */
[-C--:B------:R-:W-:Y:S01]  /*21440*/  LEA.HI.X.SX32 R41, R0, R53.reuse, 0x2, P4 ;  /* 0x0000003500297211 */ /* 0x080fe200020f16ff */
[----:B------:R1:W-:Y:S01]  /*21450*/  @P1 STG.E [R36.64], R61 ;  /* 0x0000003d24001986 */ /* 0x0003e2000c101906 */
[----:B------:R-:W-:Y:S02]  /*21460*/  LEA.HI.X.SX32 R43, R8, R53, 0x2, P6 ;  /* 0x00000035082b7211 */ /* 0x000fe400030f16ff */
[----:B------:R-:W-:Y:S01]  /*21470*/  ISETP.LT.AND P1, PT, R24, c[0x0][0x17c], !P0 ;  /* 0x00005f0018007a0c */ /* 0x000fe20004721270 */
[----:B------:R-:W-:Y:S04]  /*21480*/  @P2 STG.E [R40.64], R57 ;  /* 0x0000003928002986 */ /* 0x000fe8000c101906 */
[----:B------:R-:W-:Y:S01]  /*21490*/  @P3 STG.E [R42.64], R33 ;  /* 0x000000212a003986 */ /* 0x000fe2000c101906 */
[----:B-1----:R-:W-:-:S03]  /*214a0*/  LEA R36, P4, R4, R52, 0x2 ;  /* 0x0000003404247211 */ /* 0x002fc600078810ff */
[----:B------:R-:W5:Y:S01]  /*214b0*/  LDL.LU R24, [R1+0x5b8] ;  /* 0x0005b80001187983 */ /* 0x000f620000300800 */
[----:B------:R-:W-:Y:S01]  /*214c0*/  LEA.HI.X.SX32 R37, R4, R53, 0x2, P4 ;  /* 0x0000003504257211 */ /* 0x000fe200020f16ff */
[C---:B------:R-:W-:Y:S01]  /*214d0*/  IMAD R0, R20.reuse, c[0x0][0x198], RZ ;  /* 0x0000660014007a24 */ /* 0x040fe200078e02ff */
[----:B------:R-:W-:-:S04]  /*214e0*/  ISETP.LT.AND P2, PT, R20, c[0x0][0x17c], !P0 ;  /* 0x00005f0014007a0c */ /* 0x000fc80004741270 */
[C---:B------:R-:W-:Y:S01]  /*214f0*/  LEA R20, P6, R0.reuse, R52, 0x2 ;  /* 0x0000003400147211 */ /* 0x040fe200078c10ff */
[----:B------:R1:W-:Y:S03]  /*21500*/  @P1 STG.E [R36.64], R21 ;  /* 0x0000001524001986 */ /* 0x0003e6000c101906 */
[----:B-1----:R-:W-:-:S05]  /*21510*/  LEA.HI.X.SX32 R21, R0, R53, 0x2, P6 ;  /* 0x0000003500157211 */ /* 0x002fca00030f16ff */
[----:B------:R1:W-:Y:S01]  /*21520*/  @P2 STG.E [R20.64], R29 ;  /* 0x0000001d14002986 */ /* 0x0003e2000c101906 */
[C---:B--2---:R-:W-:Y:S01]  /*21530*/  ISETP.LT.AND P3, PT, R16.reuse, c[0x0][0x17c], !P0 ;  /* 0x00005f0010007a0c */ /* 0x044fe20004761270 */
[----:B------:R-:W-:Y:S02]  /*21540*/  IMAD R4, R16, c[0x0][0x198], RZ ;  /* 0x0000660010047a24 */ /* 0x000fe400078e02ff */
[----:B------:R-:W2:Y:S03]  /*21550*/  LDL.LU R16, [R1+0x5b4] ;  /* 0x0005b40001107983 */ /* 0x000ea60000300800 */
[----:B------:R-:W-:Y:S01]  /*21560*/  LEA R32, P4, R4, R52, 0x2 ;  /* 0x0000003404207211 */ /* 0x000fe200078810ff */
[----:B------:R-:W2:Y:S01]  /*21570*/  LDL.LU R41, [R1+0x778] ;  /* 0x0007780001297983 */ /* 0x000ea20000300800 */
[----:B---3--:R-:W-:Y:S02]  /*21580*/  IMAD R0, R46, c[0x0][0x198], RZ ;  /* 0x000066002e007a24 */ /* 0x008fe400078e02ff */
[----:B------:R-:W-:-:S02]  /*21590*/  LEA.HI.X.SX32 R33, R4, R53, 0x2, P4 ;  /* 0x0000003504217211 */ /* 0x000fc400020f16ff */
[C---:B----4-:R-:W-:Y:S01]  /*215a0*/  ISETP.LT.AND P6, PT, R12.reuse, c[0x0][0x17c], !P0 ;  /* 0x00005f000c007a0c */ /* 0x050fe200047c1270 */
[----:B------:R-:W-:Y:S01]  /*215b0*/  IMAD R4, R12, c[0x0][0x198], RZ ;  /* 0x000066000c047a24 */ /* 0x000fe200078e02ff */
[----:B------:R-:W-:Y:S01]  /*215c0*/  ISETP.LT.AND P1, PT, R46, c[0x0][0x17c], !P0 ;  /* 0x00005f002e007a0c */ /* 0x000fe20004721270 */
[----:B------:R-:W3:Y:S01]  /*215d0*/  LDL.LU R12, [R1+0x774] ;  /* 0x00077400010c7983 */ /* 0x000ee20000300800 */
[----:B-1----:R-:W-:-:S03]  /*215e0*/  LEA R20, P2, R0, R52, 0x2 ;  /* 0x0000003400147211 */ /* 0x002fc600078410ff */
[----:B------:R-:W4:Y:S01]  /*215f0*/  LDL.LU R8, [R1+0x770] ;  /* 0x0007700001087983 */ /* 0x000f220000300800 */
[----:B------:R-:W-:-:S03]  /*21600*/  LEA.HI.X.SX32 R21, R0, R53, 0x2, P2 ;  /* 0x0000003500157211 */ /* 0x000fc600010f16ff */
[----:B------:R1:W-:Y:S01]  /*21610*/  @P3 STG.E [R32.64], R25 ;  /* 0x0000001920003986 */ /* 0x0003e2000c101906 */
[----:B------:R-:W-:-:S03]  /*21620*/  LEA R36, P3, R4, R52, 0x2 ;  /* 0x0000003404247211 */ /* 0x000fc600078610ff */
[----:B------:R-:W-:Y:S01]  /*21630*/  @P1 STG.E [R20.64], R17 ;  /* 0x0000001114001986 */ /* 0x000fe2000c101906 */
[----:B------:R-:W-:-:S03]  /*21640*/  LEA.HI.X.SX32 R37, R4, R53, 0x2, P3 ;  /* 0x0000003504257211 */ /* 0x000fc600018f16ff */
[----:B-1----:R-:W4:Y:S04]  /*21650*/  LDL.LU R32, [R1+0x76c] ;  /* 0x00076c0001207983 */ /* 0x002f280000300800 */
[----:B------:R-:W4:Y:S04]  /*21660*/  LDL.LU R40, [R1+0x768] ;  /* 0x0007680001287983 */ /* 0x000f280000300800 */
[----:B------:R1:W-:Y:S04]  /*21670*/  @P6 STG.E [R36.64], R5 ;  /* 0x0000000524006986 */ /* 0x0003e8000c101906 */
[----:B-1----:R-:W4:Y:S01]  /*21680*/  LDL.LU R36, [R1+0x764] ;  /* 0x0007640001247983 */ /* 0x002f220000300800 */
[C---:B-----5:R-:W-:Y:S01]  /*21690*/  IMAD R0, R28.reuse, c[0x0][0x198], RZ ;  /* 0x000066001c007a24 */ /* 0x060fe200078e02ff */
[----:B------:R-:W-:-:S04]  /*216a0*/  ISETP.LT.AND P4, PT, R28, c[0x0][0x17c], !P0 ;  /* 0x00005f001c007a0c */ /* 0x000fc80004781270 */
[----:B------:R-:W-:-:S04]  /*216b0*/  LEA R28, P1, R0, R52, 0x2 ;  /* 0x00000034001c7211 */ /* 0x000fc800078210ff */
[----:B------:R-:W-:-:S05]  /*216c0*/  LEA.HI.X.SX32 R29, R0, R53, 0x2, P1 ;  /* 0x00000035001d7211 */ /* 0x000fca00008f16ff */
[----:B------:R1:W-:Y:S04]  /*216d0*/  @P4 STG.E [R28.64], R13 ;  /* 0x0000000d1c004986 */ /* 0x0003e8000c101906 */
[----:B-1----:R-:W5:Y:S04]  /*216e0*/  LDL.LU R29, [R1+0x760] ;  /* 0x00076000011d7983 */ /* 0x002f680000300800 */
[----:B------:R-:W5:Y:S04]  /*216f0*/  LDL.LU R20, [R1+0x75c] ;  /* 0x00075c0001147983 */ /* 0x000f680000300800 */
[----:B------:R-:W5:Y:S01]  /*21700*/  LDL.LU R28, [R1+0x758] ;  /* 0x00075800011c7983 */ /* 0x000f620000300800 */
[C---:B------:R-:W-:Y:S01]  /*21710*/  IMAD R4, R24.reuse, c[0x0][0x198], RZ ;  /* 0x0000660018047a24 */ /* 0x040fe200078e02ff */
[----:B------:R-:W-:Y:S01]  /*21720*/  ISETP.LT.AND P3, PT, R24, c[0x0][0x17c], !P0 ;  /* 0x00005f0018007a0c */ /* 0x000fe20004761270 */
[----:B------:R-:W-:-:S03]  /*21730*/  IMAD.MOV.U32 R0, RZ, RZ, c[0x0][0x198] ;  /* 0x00006600ff007624 */ /* 0x000fc600078e00ff */
[----:B------:R-:W-:-:S04]  /*21740*/  LEA R24, P6, R4, R52, 0x2 ;  /* 0x0000003404187211 */ /* 0x000fc800078c10ff */
[----:B------:R-:W-:Y:S02]  /*21750*/  LEA.HI.X.SX32 R25, R4, R53, 0x2, P6 ;  /* 0x0000003504197211 */ /* 0x000fe400030f16ff */
[----:B------:R-:W-:-:S03]  /*21760*/  ISETP.LT.AND P5, PT, R127, c[0x0][0x17c], !P0 ;  /* 0x00005f007f007a0c */ /* 0x000fc600047a1270 */
[----:B------:R1:W-:Y:S01]  /*21770*/  @P3 STG.E [R24.64], R9 ;  /* 0x0000000918003986 */ /* 0x0003e2000c101906 */
[----:B------:R-:W-:Y:S01]  /*21780*/  ISETP.LT.AND P2, PT, R44, c[0x0][0x17c], !P0 ;  /* 0x00005f002c007a0c */ /* 0x000fe20004741270 */
[C---:B--2---:R-:W-:Y:S01]  /*21790*/  IMAD R33, R16.reuse, c[0x0][0x198], RZ ;  /* 0x0000660010217a24 */ /* 0x044fe200078e02ff */
[----:B------:R-:W-:-:S03]  /*217a0*/  ISETP.LT.AND P1, PT, R16, c[0x0][0x17c], !P0 ;  /* 0x00005f0010007a0c */ /* 0x000fc60004721270 */
[----:B------:R-:W-:Y:S01]  /*217b0*/  IMAD R21, R0, 0x2, R33 ;  /* 0x0000000200157824 */ /* 0x000fe200078e0221 */
[----:B------:R-:W-:-:S04]  /*217c0*/  LEA R16, P4, R33, R52, 0x2 ;  /* 0x0000003421107211 */ /* 0x000fc800078810ff */
[-C--:B------:R-:W-:Y:S01]  /*217d0*/  LEA.HI.X.SX32 R17, R33, R53.reuse, 0x2, P4 ;  /* 0x0000003521117211 */ /* 0x080fe200020f16ff */
[----:B------:R-:W-:Y:S01]  /*217e0*/  IMAD R33, R0, 0x2, R21 ;  /* 0x0000000200217824 */ /* 0x000fe200078e0215 */
[CC--:B------:R-:W-:Y:S02]  /*217f0*/  LEA R4, P6, R21.reuse, R52.reuse, 0x2 ;  /* 0x0000003415047211 */ /* 0x0c0fe400078c10ff */
[----:B---3--:R-:W-:Y:S02]  /*21800*/  ISETP.LT.AND P3, PT, R12, c[0x0][0x17c], !P0 ;  /* 0x00005f000c007a0c */ /* 0x008fe40004761270 */
[-C--:B------:R-:W-:Y:S01]  /*21810*/  LEA.HI.X.SX32 R5, R21, R53.reuse, 0x2, P6 ;  /* 0x0000003515057211 */ /* 0x080fe200030f16ff */
[----:B------:R-:W-:Y:S01]  /*21820*/  IMAD R21, R0, 0x2, R33 ;  /* 0x0000000200157824 */ /* 0x000fe200078e0221 */
[C---:B------:R-:W-:Y:S01]  /*21830*/  LEA R12, P6, R33.reuse, R52, 0x2 ;  /* 0x00000034210c7211 */ /* 0x040fe200078c10ff */
[----:B------:R2:W-:Y:S01]  /*21840*/  @P1 STG.E [R16.64], R98 ;  /* 0x0000006210001986 */ /* 0x0005e2000c101906 */
[----:B----4-:R-:W-:Y:S01]  /*21850*/  ISETP.LT.AND P1, PT, R8, c[0x0][0x17c], !P0 ;  /* 0x00005f0008007a0c */ /* 0x010fe20004721270 */
[----:B-1----:R-:W-:Y:S01]  /*21860*/  IMAD R25, R0, 0x2, R21 ;  /* 0x0000000200197824 */ /* 0x002fe200078e0215 */
[----:B------:R-:W-:-:S02]  /*21870*/  LEA.HI.X.SX32 R13, R33, R53, 0x2, P6 ;  /* 0x00000035210d7211 */ /* 0x000fc400030f16ff */
[-C--:B------:R-:W-:Y:S02]  /*21880*/  LEA R8, P6, R21, R52.reuse, 0x2 ;  /* 0x0000003415087211 */ /* 0x080fe400078c10ff */
[----:B------:R-:W-:Y:S02]  /*21890*/  ISETP.LT.AND P4, PT, R41, c[0x0][0x17c], !P0 ;  /* 0x00005f0029007a0c */ /* 0x000fe40004781270 */
[-C--:B------:R-:W-:Y:S01]  /*218a0*/  LEA.HI.X.SX32 R9, R21, R53.reuse, 0x2, P6 ;  /* 0x0000003515097211 */ /* 0x080fe200030f16ff */
[----:B------:R-:W-:Y:S01]  /*218b0*/  IMAD R21, R0, 0x2, R25 ;  /* 0x0000000200157824 */ /* 0x000fe200078e0219 */
[C---:B--2---:R-:W-:Y:S01]  /*218c0*/  LEA R16, P6, R25.reuse, R52, 0x2 ;  /* 0x0000003419107211 */ /* 0x044fe200078c10ff */
[----:B------:R1:W-:Y:S03]  /*218d0*/  @P5 STG.E [R4.64], R70 ;  /* 0x0000004604005986 */ /* 0x0003e6000c101906 */
[----:B------:R-:W-:-:S02]  /*218e0*/  LEA.HI.X.SX32 R17, R25, R53, 0x2, P6 ;  /* 0x0000003519117211 */ /* 0x000fc400030f16ff */
[----:B------:R-:W-:Y:S02]  /*218f0*/  ISETP.LT.AND P5, PT, R32, c[0x0][0x17c], !P0 ;  /* 0x00005f0020007a0c */ /* 0x000fe400047a1270 */
[----:B------:R-:W2:Y:S04]  /*21900*/  LDL.LU R32, [R1+0x754] ;  /* 0x0007540001207983 */ /* 0x000ea80000300800 */
[----:B------:R-:W3:Y:S01]  /*21910*/  LDL.LU R24, [R1+0x750] ;  /* 0x0007500001187983 */ /* 0x000ee20000300800 */
[----:B-1----:R-:W-:-:S03]  /*21920*/  LEA R4, P6, R21, R52, 0x2 ;  /* 0x0000003415047211 */ /* 0x002fc600078c10ff */
[----:B------:R1:W-:Y:S01]  /*21930*/  @P2 STG.E [R12.64], R94 ;  /* 0x0000005e0c002986 */ /* 0x0003e2000c101906 */
[----:B------:R-:W-:-:S03]  /*21940*/  LEA.HI.X.SX32 R5, R21, R53, 0x2, P6 ;  /* 0x0000003515057211 */ /* 0x000fc600030f16ff */
[----:B------:R4:W-:Y:S04]  /*21950*/  @P4 STG.E [R8.64], R74 ;  /* 0x0000004a08004986 */ /* 0x0009e8000c101906 */
[----:B------:R1:W-:Y:S04]  /*21960*/  @P3 STG.E [R16.64], R66 ;  /* 0x0000004210003986 */ /* 0x0003e8000c101906 */
[----:B------:R-:W3:Y:S04]  /*21970*/  LDL.LU R33, [R1+0x74c] ;  /* 0x00074c0001217983 */ /* 0x000ee80000300800 */
[----:B------:R4:W-:Y:S01]  /*21980*/  @P1 STG.E [R4.64], R38 ;  /* 0x0000002604001986 */ /* 0x0009e2000c101906 */
[----:B------:R-:W-:-:S05]  /*21990*/  IMAD R25, R0, 0x2, R21 ;  /* 0x0000000200197824 */ /* 0x000fca00078e0215 */
[----:B-1----:R-:W-:-:S04]  /*219a0*/  LEA R12, P6, R25, R52, 0x2 ;  /* 0x00000034190c7211 */ /* 0x002fc800078c10ff */
[----:B------:R-:W-:Y:S02]  /*219b0*/  LEA.HI.X.SX32 R13, R25, R53, 0x2, P6 ;  /* 0x00000035190d7211 */ /* 0x000fe400030f16ff */
[----:B-----5:R-:W-:Y:S02]  /*219c0*/  ISETP.LT.AND P3, PT, R29, c[0x0][0x17c], !P0 ;  /* 0x00005f001d007a0c */ /* 0x020fe40004761270 */
[----:B------:R-:W5:Y:S01]  /*219d0*/  LDL.LU R29, [R1+0x748] ;  /* 0x00074800011d7983 */ /* 0x000f620000300800 */
[----:B------:R-:W-:-:S03]  /*219e0*/  ISETP.LT.AND P1, PT, R20, c[0x0][0x17c], !P0 ;  /* 0x00005f0014007a0c */ /* 0x000fc60004721270 */
[----:B------:R-:W5:Y:S04]  /*219f0*/  LDL.LU R20, [R1+0x744] ;  /* 0x0007440001147983 */ /* 0x000f680000300800 */
[----:B------:R1:W-:Y:S01]  /*21a00*/  @P5 STG.E [R12.64], R62 ;  /* 0x0000003e0c005986 */ /* 0x0003e2000c101906 */
[----:B------:R-:W-:-:S03]  /*21a10*/  ISETP.LT.AND P5, PT, R28, c[0x0][0x17c], !P0 ;  /* 0x00005f001c007a0c */ /* 0x000fc600047a1270 */
[----:B------:R-:W5:Y:S01]  /*21a20*/  LDL.LU R28, [R1+0x740] ;  /* 0x00074000011c7983 */ /* 0x000f620000300800 */
[----:B------:R-:W-:-:S04]  /*21a30*/  IMAD R21, R0, 0x2, R25 ;  /* 0x0000000200157824 */ /* 0x000fc800078e0219 */
[----:B------:R-:W-:Y:S01]  /*21a40*/  IMAD R25, R0, 0x2, R21 ;  /* 0x0000000200197824 */ /* 0x000fe200078e0215 */
[CC--:B----4-:R-:W-:Y:S02]  /*21a50*/  LEA R8, P6, R21.reuse, R52.reuse, 0x2 ;  /* 0x0000003415087211 */ /* 0x0d0fe400078c10ff */
[----:B------:R-:W-:Y:S02]  /*21a60*/  ISETP.LT.AND P2, PT, R40, c[0x0][0x17c], !P0 ;  /* 0x00005f0028007a0c */ /* 0x000fe40004741270 */
[-C--:B------:R-:W-:Y:S01]  /*21a70*/  LEA.HI.X.SX32 R9, R21, R53.reuse, 0x2, P6 ;  /* 0x0000003515097211 */ /* 0x080fe200030f16ff */
[----:B------:R-:W-:Y:S01]  /*21a80*/  IMAD R21, R0, 0x2, R25 ;  /* 0x0000000200157824 */ /* 0x000fe200078e0219 */
[CC--:B------:R-:W-:Y:S02]  /*21a90*/  LEA R16, P6, R25.reuse, R52.reuse, 0x2 ;  /* 0x0000003419107211 */ /* 0x0c0fe400078c10ff */
[----:B------:R-:W-:Y:S02]  /*21aa0*/  ISETP.LT.AND P4, PT, R36, c[0x0][0x17c], !P0 ;  /* 0x00005f0024007a0c */ /* 0x000fe40004781270 */
[----:B------:R-:W-:Y:S01]  /*21ab0*/  LEA.HI.X.SX32 R17, R25, R53, 0x2, P6 ;  /* 0x0000003519117211 */ /* 0x000fe200030f16ff */
[----:B------:R-:W-:Y:S01]  /*21ac0*/  IMAD R25, R0, 0x2, R21 ;  /* 0x0000000200197824 */ /* 0x000fe200078e0215 */
[----:B------:R-:W-:-:S04]  /*21ad0*/  LEA R4, P6, R21, R52, 0x2 ;  /* 0x0000003415047211 */ /* 0x000fc800078c10ff */
[-C--:B------:R-:W-:Y:S01]  /*21ae0*/  LEA.HI.X.SX32 R5, R21, R53.reuse, 0x2, P6 ;  /* 0x0000003515057211 */ /* 0x080fe200030f16ff */
[----:B------:R-:W-:Y:S01]  /*21af0*/  IMAD R21, R0, 0x2, R25 ;  /* 0x0000000200157824 */ /* 0x000fe200078e0219 */
[CC--:B-1----:R-:W-:Y:S01]  /*21b00*/  LEA R12, P6, R25.reuse, R52.reuse, 0x2 ;  /* 0x00000034190c7211 */ /* 0x0c2fe200078c10ff */
[----:B------:R1:W-:Y:S03]  /*21b10*/  @P2 STG.E [R8.64], R58 ;  /* 0x0000003a08002986 */ /* 0x0003e6000c101906 */
[----:B------:R-:W-:Y:S01]  /*21b20*/  LEA.HI.X.SX32 R13, R25, R53, 0x2, P6 ;  /* 0x00000035190d7211 */ /* 0x000fe200030f16ff */
[----:B------:R4:W-:Y:S01]  /*21b30*/  @P4 STG.E [R16.64], R34 ;  /* 0x0000002210004986 */ /* 0x0009e2000c101906 */
[----:B-1----:R-:W-:-:S03]  /*21b40*/  LEA R8, P6, R21, R52, 0x2 ;  /* 0x0000003415087211 */ /* 0x002fc600078c10ff */
[----:B------:R1:W-:Y:S01]  /*21b50*/  @P3 STG.E [R4.64], R22 ;  /* 0x0000001604003986 */ /* 0x0003e2000c101906 */
[----:B------:R-:W-:-:S03]  /*21b60*/  LEA.HI.X.SX32 R9, R21, R53, 0x2, P6 ;  /* 0x0000003515097211 */ /* 0x000fc600030f16ff */
[----:B------:R-:W-:Y:S04]  /*21b70*/  @P1 STG.E [R12.64], R30 ;  /* 0x0000001e0c001986 */ /* 0x000fe8000c101906 */
[----:B------:R1:W-:Y:S01]  /*21b80*/  @P5 STG.E [R8.64], R26 ;  /* 0x0000001a08005986 */ /* 0x0003e2000c101906 */
[----:B------:R-:W-:-:S05]  /*21b90*/  IMAD R25, R0, 0x2, R21 ;  /* 0x0000000200197824 */ /* 0x000fca00078e0215 */
[----:B----4-:R-:W-:-:S04]  /*21ba0*/  LEA R16, P6, R25, R52, 0x2 ;  /* 0x0000003419107211 */ /* 0x010fc800078c10ff */
[----:B------:R-:W-:Y:S02]  /*21bb0*/  LEA.HI.X.SX32 R17, R25, R53, 0x2, P6 ;  /* 0x0000003519117211 */ /* 0x000fe400030f16ff */
[----:B--2---:R-:W-:Y:S02]  /*21bc0*/  ISETP.LT.AND P2, PT, R32, c[0x0][0x17c], !P0 ;  /* 0x00005f0020007a0c */ /* 0x004fe40004741270 */
[----:B------:R-:W2:Y:S01]  /*21bd0*/  LDL.LU R32, [R1+0x73c] ;  /* 0x00073c0001207983 */ /* 0x000ea20000300800 */
[----:B---3--:R-:W-:-:S03]  /*21be0*/  ISETP.LT.AND P4, PT, R24, c[0x0][0x17c], !P0 ;  /* 0x00005f0018007a0c */ /* 0x008fc60004781270 */
[----:B------:R-:W3:Y:S04]  /*21bf0*/  LDL.LU R24, [R1+0x738] ;  /* 0x0007380001187983 */ /* 0x000ee80000300800 */
[----:B-1----:R-:W4:Y:S04]  /*21c00*/  LDL.LU R22, [R1+0x734] ;  /* 0x0007340001167983 */ /* 0x002f280000300800 */
[----:B------:R1:W-:Y:S01]  /*21c10*/  @P2 STG.E [R16.64], R18 ;  /* 0x0000001210002986 */ /* 0x0003e2000c101906 */
[----:B-----5:R-:W-:-:S03]  /*21c20*/  ISETP.LT.AND P1, PT, R29, c[0x0][0x17c], !P0 ;  /* 0x00005f001d007a0c */ /* 0x020fc60004721270 */
[----:B------:R-:W5:Y:S01]  /*21c30*/  LDL.LU R29, [R1+0x730] ;  /* 0x00073000011d7983 */ /* 0x000f620000300800 */
[----:B------:R-:W-:-:S03]  /*21c40*/  ISETP.LT.AND P5, PT, R20, c[0x0][0x17c], !P0 ;  /* 0x00005f0014007a0c */ /* 0x000fc600047a1270 */
[----:B------:R-:W5:Y:S01]  /*21c50*/  LDL.LU R20, [R1+0x72c] ;  /* 0x00072c0001147983 */ /* 0x000f620000300800 */
[----:B------:R-:W-:-:S03]  /*21c60*/  ISETP.LT.AND P2, PT, R28, c[0x0][0x17c], !P0 ;  /* 0x00005f001c007a0c */ /* 0x000fc60004741270 */
[----:B------:R-:W5:Y:S01]  /*21c70*/  LDL.LU R28, [R1+0x728] ;  /* 0x00072800011c7983 */ /* 0x000f620000300800 */
[C---:B------:R-:W-:Y:S01]  /*21c80*/  IMAD R21, R0.reuse, 0x2, R25 ;  /* 0x0000000200157824 */ /* 0x040fe200078e0219 */
[----:B------:R-:W-:Y:S02]  /*21c90*/  ISETP.LT.AND P3, PT, R33, c[0x0][0x17c], !P0 ;  /* 0x00005f0021007a0c */ /* 0x000fe40004761270 */
[----:B------:R-:W5:Y:S01]  /*21ca0*/  LDL.LU R26, [R1+0x724] ;  /* 0x00072400011a7983 */ /* 0x000f620000300800 */
[----:B------:R-:W-:Y:S01]  /*21cb0*/  IMAD R25, R0, 0x2, R21 ;  /* 0x0000000200197824 */ /* 0x000fe200078e0215 */
[----:B------:R-:W-:-:S04]  /*21cc0*/  LEA R4, P6, R21, R52, 0x2 ;  /* 0x0000003415047211 */ /* 0x000fc800078c10ff */
[----:B------:R-:W-:Y:S01]  /*21cd0*/  LEA.HI.X.SX32 R5, R21, R53, 0x2, P6 ;  /* 0x0000003515057211 */ /* 0x000fe200030f16ff */
[----:B------:R-:W-:Y:S01]  /*21ce0*/  IMAD R21, R0, 0x2, R25 ;  /* 0x0000000200157824 */ /* 0x000fe200078e0219 */
[----:B------:R-:W-:-:S04]  /*21cf0*/  LEA R12, P6, R25, R52, 0x2 ;  /* 0x00000034190c7211 */ /* 0x000fc800078c10ff */
        /* <DEDUP_REMOVED lines=8> */
[----:B------:R1:W-:Y:S04]  /*21d80*/  @P3 STG.E [R12.64], R14 ;  /* 0x0000000e0c003986 */ /* 0x0003e8000c101906 */
[----:B------:R2:W-:Y:S01]  /*21d90*/  @P1 STG.E [R8.64], R10 ;  /* 0x0000000a08001986 */ /* 0x0005e2000c101906 */
[----:B-1----:R-:W-:-:S04]  /*21da0*/  LEA R4, P6, R21, R52, 0x2 ;  /* 0x0000003415047211 */ /* 0x002fc800078c10ff */
[----:B------:R-:W-:Y:S01]  /*21db0*/  LEA.HI.X.SX32 R5, R21, R53, 0x2, P6 ;  /* 0x0000003515057211 */ /* 0x000fe200030f16ff */
[----:B------:R1:W-:Y:S04]  /*21dc0*/  @P5 STG.E [R16.64], R99 ;  /* 0x0000006310005986 */ /* 0x0003e8000c101906 */
[----:B------:R1:W-:Y:S01]  /*21dd0*/  @P2 STG.E [R4.64], R71 ;  /* 0x0000004704002986 */ /* 0x0003e2000c101906 */
[----:B------:R-:W-:-:S05]  /*21de0*/  IMAD R25, R0, 0x2, R21 ;  /* 0x0000000200197824 */ /* 0x000fca00078e0215 */
[----:B------:R-:W-:-:S04]  /*21df0*/  LEA R12, P6, R25, R52, 0x2 ;  /* 0x00000034190c7211 */ /* 0x000fc800078c10ff */
[----:B------:R-:W-:Y:S02]  /*21e00*/  LEA.HI.X.SX32 R13, R25, R53, 0x2, P6 ;  /* 0x00000035190d7211 */ /* 0x000fe400030f16ff */
[----:B---3--:R-:W-:Y:S02]  /*21e10*/  ISETP.LT.AND P3, PT, R24, c[0x0][0x17c], !P0 ;  /* 0x00005f0018007a0c */ /* 0x008fe40004761270 */
[----:B------:R-:W3:Y:S01]  /*21e20*/  LDL.LU R24, [R1+0x720] ;  /* 0x0007200001187983 */ /* 0x000ee20000300800 */
[----:B----4-:R-:W-:-:S03]  /*21e30*/  ISETP.LT.AND P1, PT, R22, c[0x0][0x17c], !P0 ;  /* 0x00005f0016007a0c */ /* 0x010fc60004721270 */
[----:B------:R-:W4:Y:S04]  /*21e40*/  LDL.LU R22, [R1+0x71c] ;  /* 0x00071c0001167983 */ /* 0x000f280000300800 */
[----:B------:R-:W4:Y:S01]  /*21e50*/  LDL.LU R18, [R1+0x718] ;  /* 0x0007180001127983 */ /* 0x000f220000300800 */
[----:B--2---:R-:W-:-:S13]  /*21e60*/  ISETP.LT.AND P4, PT, R32, c[0x0][0x17c], !P0 ;  /* 0x00005f0020007a0c */ /* 0x004fda0004781270 */
[----:B------:R2:W-:Y:S01]  /*21e70*/  @P4 STG.E [R12.64], R95 ;  /* 0x0000005f0c004986 */ /* 0x0005e2000c101906 */
[----:B-----5:R-:W-:-:S03]  /*21e80*/  ISETP.LT.AND P2, PT, R20, c[0x0][0x17c], !P0 ;  /* 0x00005f0014007a0c */ /* 0x020fc60004741270 */
[----:B------:R-:W5:Y:S04]  /*21e90*/  LDL.LU R20, [R1+0x714] ;  /* 0x0007140001147983 */ /* 0x000f680000300800 */
[----:B------:R-:W5:Y:S04]  /*21ea0*/  LDL.LU R6, [R1+0x710] ;  /* 0x0007100001067983 */ /* 0x000f680000300800 */
[----:B------:R-:W5:Y:S04]  /*21eb0*/  LDL.LU R14, [R1+0x70c] ;  /* 0x00070c00010e7983 */ /* 0x000f680000300800 */
[----:B------:R-:W5:Y:S01]  /*21ec0*/  LDL.LU R10, [R1+0x708] ;  /* 0x00070800010a7983 */ /* 0x000f620000300800 */
[----:B------:R-:W-:-:S03]  /*21ed0*/  ISETP.LT.AND P4, PT, R28, c[0x0][0x17c], !P0 ;  /* 0x00005f001c007a0c */ /* 0x000fc60004781270 */
[----:B------:R-:W5:Y:S01]  /*21ee0*/  LDL.LU R28, [R1+0x704] ;  /* 0x00070400011c7983 */ /* 0x000f620000300800 */
[----:B------:R-:W-:-:S04]  /*21ef0*/  IMAD R21, R0, 0x2, R25 ;  /* 0x0000000200157824 */ /* 0x000fc800078e0219 */
[----:B------:R-:W-:Y:S01]  /*21f00*/  IMAD R25, R0, 0x2, R21 ;  /* 0x0000000200197824 */ /* 0x000fe200078e0215 */
[----:B------:R-:W-:-:S04]  /*21f10*/  LEA R8, P6, R21, R52, 0x2 ;  /* 0x0000003415087211 */ /* 0x000fc800078c10ff */
[----:B------:R-:W-:Y:S01]  /*21f20*/  LEA.HI.X.SX32 R9, R21, R53, 0x2, P6 ;  /* 0x0000003515097211 */ /* 0x000fe200030f16ff */
[----:B------:R-:W-:Y:S01]  /*21f30*/  IMAD R21, R0, 0x2, R25 ;  /* 0x0000000200157824 */ /* 0x000fe200078e0219 */
[----:B-1----:R-:W-:-:S04]  /*21f40*/  LEA R16, P6, R25, R52, 0x2 ;  /* 0x0000003419107211 */ /* 0x002fc800078c10ff */
[-C--:B------:R-:W-:Y:S01]  /*21f50*/  LEA.HI.X.SX32 R17, R25, R53.reuse, 0x2, P6 ;  /* 0x0000003519117211 */ /* 0x080fe200030f16ff */
[C---:B------:R-:W-:Y:S01]  /*21f60*/  IMAD R25, R0.reuse, 0x2, R21 ;  /* 0x0000000200197824 */ /* 0x040fe200078e0215 */
[-C--:B------:R-:W-:Y:S02]  /*21f70*/  LEA R4, P6, R21, R52.reuse, 0x2 ;  /* 0x0000003415047211 */ /* 0x080fe400078c10ff */
[----:B------:R-:W-:Y:S02]  /*21f80*/  ISETP.LT.AND P5, PT, R29, c[0x0][0x17c], !P0 ;  /* 0x00005f001d007a0c */ /* 0x000fe400047a1270 */
[----:B------:R-:W-:Y:S01]  /*21f90*/  LEA.HI.X.SX32 R5, R21, R53, 0x2, P6 ;  /* 0x0000003515057211 */ /* 0x000fe200030f16ff */
[----:B------:R-:W-:Y:S01]  /*21fa0*/  IMAD R21, R0, 0x2, R25 ;  /* 0x0000000200157824 */ /* 0x000fe200078e0219 */
[----:B--2---:R-:W-:Y:S01]  /*21fb0*/  LEA R12, P6, R25, R52, 0x2 ;  /* 0x00000034190c7211 */ /* 0x004fe200078c10ff */
[----:B------:R1:W-:Y:S01]  /*21fc0*/  @P3 STG.E [R8.64], R75 ;  /* 0x0000004b08003986 */ /* 0x0003e2000c101906 */
[----:B------:R-:W-:-:S02]  /*21fd0*/  ISETP.LT.AND P3, PT, R26, c[0x0][0x17c], !P0 ;  /* 0x00005f001a007a0c */ /* 0x000fc40004761270 */
[----:B------:R-:W-:Y:S01]  /*21fe0*/  LEA.HI.X.SX32 R13, R25, R53, 0x2, P6 ;  /* 0x00000035190d7211 */ /* 0x000fe200030f16ff */
[----:B------:R-:W-:Y:S01]  /*21ff0*/  IMAD R25, R0, 0x2, R21 ;  /* 0x0000000200197824 */ /* 0x000fe200078e0215 */
[----:B------:R2:W-:Y:S01]  /*22000*/  @P1 STG.E [R16.64], R67 ;  /* 0x0000004310001986 */ /* 0x0005e2000c101906 */
[----:B-1----:R-:W-:-:S04]  /*22010*/  LEA R8, P6, R21, R52, 0x2 ;  /* 0x0000003415087211 */ /* 0x002fc800078c10ff */
[-C--:B------:R-:W-:Y:S02]  /*22020*/  LEA.HI.X.SX32 R9, R21, R53.reuse, 0x2, P6 ;  /* 0x0000003515097211 */ /* 0x080fe400030f16ff */
[C---:B--2---:R-:W-:Y:S01]  /*22030*/  LEA R16, P6, R25.reuse, R52, 0x2 ;  /* 0x0000003419107211 */ /* 0x044fe200078c10ff */
[C---:B------:R-:W-:Y:S01]  /*22040*/  IMAD R21, R0.reuse, 0x2, R25 ;  /* 0x0000000200157824 */ /* 0x040fe200078e0219 */
[----:B------:R1:W-:Y:S02]  /*22050*/  @P5 STG.E [R4.64], R39 ;  /* 0x0000002704005986 */ /* 0x0003e4000c101906 */
[----:B------:R-:W-:Y:S02]  /*22060*/  LEA.HI.X.SX32 R17, R25, R53, 0x2, P6 ;  /* 0x0000003519117211 */ /* 0x000fe400030f16ff */
[----:B------:R2:W-:Y:S01]  /*22070*/  @P2 STG.E [R12.64], R63 ;  /* 0x0000003f0c002986 */ /* 0x0005e2000c101906 */
[----:B------:R-:W-:-:S03]  /*22080*/  IMAD R25, R0, 0x2, R21 ;  /* 0x0000000200197824 */ /* 0x000fc600078e0215 */
[----:B------:R2:W-:Y:S01]  /*22090*/  @P4 STG.E [R8.64], R59 ;  /* 0x0000003b08004986 */ /* 0x0005e2000c101906 */
[----:B-1----:R-:W-:-:S03]  /*220a0*/  LEA R4, P6, R21, R52, 0x2 ;  /* 0x0000003415047211 */ /* 0x002fc600078c10ff */
[----:B------:R1:W-:Y:S01]  /*220b0*/  @P3 STG.E [R16.64], R35 ;  /* 0x0000002310003986 */ /* 0x0003e2000c101906 */
[----:B------:R-:W-:Y:S02]  /*220c0*/  LEA.HI.X.SX32 R5, R21, R53, 0x2, P6 ;  /* 0x0000003515057211 */ /* 0x000fe400030f16ff */
[----:B--2---:R-:W-:Y:S01]  /*220d0*/  LEA R12, P6, R25, R52, 0x2 ;  /* 0x00000034190c7211 */ /* 0x004fe200078c10ff */
[----:B------:R-:W-:-:S03]  /*220e0*/  IMAD R21, R0, 0x2, R25 ;  /* 0x0000000200157824 */ /* 0x000fc600078e0219 */
[----:B------:R-:W-:Y:S02]  /*220f0*/  LEA.HI.X.SX32 R13, R25, R53, 0x2, P6 ;  /* 0x00000035190d7211 */ /* 0x000fe400030f16ff */
[----:B------:R-:W-:Y:S01]  /*22100*/  LEA R8, P6, R21, R52, 0x2 ;  /* 0x0000003415087211 */ /* 0x000fe200078c10ff */
[----:B------:R-:W-:-:S03]  /*22110*/  IMAD R25, R0, 0x2, R21 ;  /* 0x0000000200197824 */ /* 0x000fc600078e0215 */
[----:B------:R-:W-:Y:S01]  /*22120*/  LEA.HI.X.SX32 R9, R21, R53, 0x2, P6 ;  /* 0x0000003515097211 */ /* 0x000fe200030f16ff */
[----:B-1----:R-:W-:Y:S01]  /*22130*/  IMAD R17, R0, 0x2, R25 ;  /* 0x0000000200117824 */ /* 0x002fe200078e0219 */
[----:B------:R-:W-:-:S04]  /*22140*/  LEA R32, P6, R25, R52, 0x2 ;  /* 0x0000003419207211 */ /* 0x000fc800078c10ff */
[----:B------:R-:W-:Y:S02]  /*22150*/  LEA.HI.X.SX32 R33, R25, R53, 0x2, P6 ;  /* 0x0000003519217211 */ /* 0x000fe400030f16ff */
[----:B------:R-:W-:-:S04]  /*22160*/  LEA R34, P6, R17, R52, 0x2 ;  /* 0x0000003411227211 */ /* 0x000fc800078c10ff */
[----:B------:R-:W-:Y:S02]  /*22170*/  LEA.HI.X.SX32 R35, R17, R53, 0x2, P6 ;  /* 0x0000003511237211 */ /* 0x000fe400030f16ff */
[----:B---3--:R-:W-:Y:S02]  /*22180*/  ISETP.LT.AND P1, PT, R24, c[0x0][0x17c], !P0 ;  /* 0x00005f0018007a0c */ /* 0x008fe40004721270 */
[----:B----4-:R-:W-:Y:S02]  /*22190*/  ISETP.LT.AND P5, PT, R22, c[0x0][0x17c], !P0 ;  /* 0x00005f0016007a0c */ /* 0x010fe400047a1270 */
[----:B------:R-:W-:Y:S02]  /*221a0*/  ISETP.LT.AND P2, PT, R18, c[0x0][0x17c], !P0 ;  /* 0x00005f0012007a0c */ /* 0x000fe40004741270 */
[----:B------:R-:W2:Y:S07]  /*221b0*/  LDL.LU R18, [R1+0x700] ;  /* 0x0007000001127983 */ /* 0x000eae0000300800 */
[----:B------:R1:W-:Y:S04]  /*221c0*/  @P1 STG.E [R4.64], R23 ;  /* 0x0000001704001986 */ /* 0x0003e8000c101906 */
[----:B------:R-:W-:Y:S04]  /*221d0*/  @P5 STG.E [R12.64], R31 ;  /* 0x0000001f0c005986 */ /* 0x000fe8000c101906 */
[----:B------:R3:W-:Y:S01]  /*221e0*/  @P2 STG.E [R8.64], R27 ;  /* 0x0000001b08002986 */ /* 0x0007e2000c101906 */
[----:B-1----:R-:W-:-:S03]  /*221f0*/  IMAD R5, R0, 0x2, R17 ;  /* 0x0000000200057824 */ /* 0x002fc600078e0211 */
[----:B------:R-:W-:Y:S02]  /*22200*/  LDS.128 R24, [R3] ;  /* 0x0000000003187984 */ /* 0x000fe40000000c00 */
[----:B------:R-:W-:Y:S01]  /*22210*/  LEA R36, P6, R5, R52, 0x2 ;  /* 0x0000003405247211 */ /* 0x000fe200078c10ff */
[----:B---3--:R-:W-:-:S03]  /*22220*/  IMAD R9, R0, 0x2, R5 ;  /* 0x0000000200097824 */ /* 0x008fc600078e0205 */
[----:B------:R-:W-:Y:S01]  /*22230*/  LEA.HI.X.SX32 R37, R5, R53, 0x2, P6 ;  /* 0x0000003505257211 */ /* 0x000fe200030f16ff */
[----:B------:R-:W-:Y:S01]  /*22240*/  IMAD R13, R0, 0x2, R9 ;  /* 0x00000002000d7824 */ /* 0x000fe200078e0209 */
[----:B------:R-:W-:Y:S02]  /*22250*/  LEA R38, P6, R9, R52, 0x2 ;  /* 0x0000003409267211 */ /* 0x000fe400078c10ff */
[----:B-----5:R-:W-:Y:S02]  /*22260*/  ISETP.LT.AND P3, PT, R6, c[0x0][0x17c], !P0 ;  /* 0x00005f0006007a0c */ /* 0x020fe40004761270 */
[----:B------:R-:W3:Y:S01]  /*22270*/  LDL.LU R6, [R1+0x784] ;  /* 0x0007840001067983 */ /* 0x000ee20000300800 */
[----:B------:R-:W-:-:S03]  /*22280*/  ISETP.LT.AND P1, PT, R14, c[0x0][0x17c], !P0 ;  /* 0x00005f000e007a0c */ /* 0x000fc60004721270 */
[----:B------:R-:W4:Y:S01]  /*22290*/  LDL.LU R14, [R1+0x788] ;  /* 0x00078800010e7983 */ /* 0x000f220000300800 */
[----:B------:R-:W-:Y:S02]  /*222a0*/  ISETP.LT.AND P4, PT, R20, c[0x0][0x17c], !P0 ;  /* 0x00005f0014007a0c */ /* 0x000fe40004781270 */
[----:B------:R-:W-:Y:S01]  /*222b0*/  ISETP.LT.AND P5, PT, R10, c[0x0][0x17c], !P0 ;  /* 0x00005f000a007a0c */ /* 0x000fe200047a1270 */
[----:B------:R-:W1:Y:S04]  /*222c0*/  LDS.128 R20, [R2] ;  /* 0x0000000002147984 */ /* 0x000e680000000c00 */
[----:B------:R-:W5:Y:S04]  /*222d0*/  LDL.LU R10, [R1+0x780] ;  /* 0x00078000010a7983 */ /* 0x000f680000300800 */
[----:B------:R-:W5:Y:S04]  /*222e0*/  LDL.LU R46, [R1+0x6fc] ;  /* 0x0006fc00012e7983 */ /* 0x000f680000300800 */
[----:B------:R-:W5:Y:S01]  /*222f0*/  LDL.LU R43, [R1+0x6f8] ;  /* 0x0006f800012b7983 */ /* 0x000f620000300800 */
[----:B------:R-:W-:-:S03]  /*22300*/  ISETP.LT.AND P2, PT, R28, c[0x0][0x17c], !P0 ;  /* 0x00005f001c007a0c */ /* 0x000fc60004741270 */
[----:B------:R-:W5:Y:S04]  /*22310*/  LDL.LU R42, [R1+0x6f4] ;  /* 0x0006f400012a7983 */ /* 0x000f680000300800 */
[----:B------:R-:W5:Y:S01]  /*22320*/  LDL.LU R57, [R1+0x6f0] ;  /* 0x0006f00001397983 */ /* 0x000f620000300800 */
[-C--:B------:R-:W-:Y:S02]  /*22330*/  LEA.HI.X.SX32 R39, R9, R53.reuse, 0x2, P6 ;  /* 0x0000003509277211 */ /* 0x080fe400030f16ff */
[C---:B------:R-:W-:Y:S01]  /*22340*/  LEA R40, P6, R13.reuse, R52, 0x2 ;  /* 0x000000340d287211 */ /* 0x040fe200078c10ff */
[----:B------:R-:W-:Y:S03]  /*22350*/  @P4 STG.E [R32.64], R19 ;  /* 0x0000001320004986 */ /* 0x000fe6000c101906 */
[----:B------:R-:W-:Y:S01]  /*22360*/  LEA.HI.X.SX32 R41, R13, R53, 0x2, P6 ;  /* 0x000000350d297211 */ /* 0x000fe200030f16ff */
[----:B------:R-:W-:Y:S04]  /*22370*/  @P3 STG.E [R34.64], R7 ;  /* 0x0000000722003986 */ /* 0x000fe8000c101906 */
[----:B------:R-:W-:Y:S04]  /*22380*/  @P1 STG.E [R36.64], R15 ;  /* 0x0000000f24001986 */ /* 0x000fe8000c101906 */
[----:B------:R-:W-:Y:S04]  /*22390*/  @P5 STG.E [R38.64], R11 ;  /* 0x0000000b26005986 */ /* 0x000fe8000c101906 */
[----:B------:R-:W5:Y:S04]  /*223a0*/  LDL.LU R50, [R1+0x6ec] ;  /* 0x0006ec0001327983 */ /* 0x000f680000300800 */
[----:B-1----:R1:W-:Y:S04]  /*223b0*/  @P2 STG.E [R40.64], R20 ;  /* 0x0000001428002986 */ /* 0x0023e8000c101906 */
[----:B------:R-:W5:Y:S04]  /*223c0*/  LDL.LU R56, [R1+0x78c] ;  /* 0x00078c0001387983 */ /* 0x000f680000300800 */
[----:B------:R-:W-:Y:S04]  /*223d0*/  LDS.128 R28, [R125] ;  /* 0x000000007d1c7984 */ /* 0x000fe80000000c00 */
[----:B-1----:R-:W5:Y:S01]  /*223e0*/  LDL.LU R20, [R1+0x790] ;  /* 0x0007900001147983 */ /* 0x002f620000300800 */
[----:B------:R-:W-:-:S04]  /*223f0*/  IMAD R33, R0, 0x2, R13 ;  /* 0x0000000200217824 */ /* 0x000fc800078e020d */
[----:B------:R-:W-:Y:S01]  /*22400*/  IMAD R35, R0, 0x2, R33 ;  /* 0x0000000200237824 */ /* 0x000fe200078e0221 */
[----:B------:R-:W-:-:S03]  /*22410*/  LEA R44, P6, R33, R52, 0x2 ;  /* 0x00000034212c7211 */ /* 0x000fc600078c10ff */
[----:B------:R-:W-:Y:S01]  /*22420*/  IMAD R37, R0, 0x2, R35 ;  /* 0x0000000200257824 */ /* 0x000fe200078e0223 */
[----:B------:R-:W-:-:S03]  /*22430*/  LEA.HI.X.SX32 R45, R33, R53, 0x2, P6 ;  /* 0x00000035212d7211 */ /* 0x000fc600030f16ff */
[----:B------:R-:W-:-:S04]  /*22440*/  IMAD R39, R0, 0x2, R37 ;  /* 0x0000000200277824 */ /* 0x000fc800078e0225 */
[----:B------:R-:W-:Y:S01]  /*22450*/  IMAD R51, R0, 0x2, R39 ;  /* 0x0000000200337824 */ /* 0x000fe200078e0227 */
[----:B--2---:R-:W-:Y:S02]  /*22460*/  ISETP.LT.AND P4, PT, R18, c[0x0][0x17c], !P0 ;  /* 0x00005f0012007a0c */ /* 0x004fe40004781270 */
[----:B------:R-:W1:Y:S11]  /*22470*/  LDS.128 R16, [R124] ;  /* 0x000000007c107984 */ /* 0x000e760000000c00 */
[----:B------:R-:W-:Y:S01]  /*22480*/  @P4 STG.E [R44.64], R24 ;  /* 0x000000182c004986 */ /* 0x000fe2000c101906 */
[----:B---3--:R-:W-:-:S03]  /*22490*/  ISETP.LT.AND P3, PT, R6, c[0x0][0x17c], !P0 ;  /* 0x00005f0006007a0c */ /* 0x008fc60004761270 */
[----:B------:R-:W2:Y:S01]  /*224a0*/  LDS.128 R4, [R2+0x800] ;  /* 0x0008000002047984 */ /* 0x000ea20000000c00 */
[----:B----4-:R-:W-:-:S03]  /*224b0*/  ISETP.LT.AND P1, PT, R14, c[0x0][0x17c], !P0 ;  /* 0x00005f000e007a0c */ /* 0x010fc60004721270 */
[----:B------:R-:W3:Y:S01]  /*224c0*/  LDS.128 R12, [R3+0x800] ;  /* 0x00080000030c7984 */ /* 0x000ee20000000c00 */
[----:B-----5:R-:W-:-:S03]  /*224d0*/  ISETP.LT.AND P5, PT, R10, c[0x0][0x17c], !P0 ;  /* 0x00005f000a007a0c */ /* 0x020fc600047a1270 */
[----:B------:R-:W4:Y:S01]  /*224e0*/  LDS.128 R8, [R124+0x800] ;  /* 0x000800007c087984 */ /* 0x000f220000000c00 */
[----:B------:R-:W-:Y:S02]  /*224f0*/  ISETP.LT.AND P2, PT, R46, c[0x0][0x17c], !P0 ;  /* 0x00005f002e007a0c */ /* 0x000fe40004741270 */
[----:B------:R-:W-:-:S04]  /*22500*/  LEA R46, P6, R35, R52, 0x2 ;  /* 0x00000034232e7211 */ /* 0x000fc800078c10ff */
[-C--:B------:R-:W-:Y:S02]  /*22510*/  LEA.HI.X.SX32 R47, R35, R53.reuse, 0x2, P6 ;  /* 0x00000035232f7211 */ /* 0x080fe400030f16ff */
[CC--:B------:R-:W-:Y:S01]  /*22520*/  LEA R48, P6, R37.reuse, R52.reuse, 0x2 ;  /* 0x0000003425307211 */ /* 0x0c0fe200078c10ff */
[----:B------:R-:W4:Y:S03]  /*22530*/  LDS.128 R32, [R125+0x800] ;  /* 0x000800007d207984 */ /* 0x000f260000000c00 */
[-C--:B------:R-:W-:Y:S02]  /*22540*/  LEA.HI.X.SX32 R49, R37, R53.reuse, 0x2, P6 ;  /* 0x0000003525317211 */ /* 0x080fe400030f16ff */
[CC--:B------:R-:W-:Y:S01]  /*22550*/  LEA R54, P6, R39.reuse, R52.reuse, 0x2 ;  /* 0x0000003427367211 */ /* 0x0c0fe200078c10ff */
[----:B-1----:R1:W-:Y:S03]  /*22560*/  @P3 STG.E [R46.64], R16 ;  /* 0x000000102e003986 */ /* 0x0023e6000c101906 */
[----:B------:R-:W-:Y:S01]  /*22570*/  LEA.HI.X.SX32 R55, R39, R53, 0x2, P6 ;  /* 0x0000003527377211 */ /* 0x000fe200030f16ff */
[----:B------:R2:W-:Y:S01]  /*22580*/  @P1 STG.E [R48.64], R28 ;  /* 0x0000001c30001986 */ /* 0x0005e2000c101906 */
[----:B------:R-:W-:Y:S01]  /*22590*/  ISETP.LT.AND P1, PT, R57, c[0x0][0x17c], !P0 ;  /* 0x00005f0039007a0c */ /* 0x000fe20004721270 */
[----:B------:R-:W-:Y:S01]  /*225a0*/  IMAD R57, R0, 0x2, R51 ;  /* 0x0000000200397824 */ /* 0x000fe200078e0233 */
[----:B------:R-:W-:Y:S01]  /*225b0*/  LEA R64, P6, R51, R52, 0x2 ;  /* 0x0000003433407211 */ /* 0x000fe200078c10ff */
[----:B------:R-:W-:Y:S01]  /*225c0*/  LDS.128 R36, [R3+0x1000] ;  /* 0x0010000003247984 */ /* 0x000fe20000000c00 */
[----:B------:R-:W-:-:S03]  /*225d0*/  ISETP.LT.AND P4, PT, R43, c[0x0][0x17c], !P0 ;  /* 0x00005f002b007a0c */ /* 0x000fc60004781270 */
[----:B-1----:R-:W5:Y:S01]  /*225e0*/  LDL.LU R16, [R1+0x794] ;  /* 0x0007940001107983 */ /* 0x002f620000300800 */
[----:B------:R-:W-:-:S03]  /*225f0*/  LEA.HI.X.SX32 R65, R51, R53, 0x2, P6 ;  /* 0x0000003533417211 */ /* 0x000fc600030f16ff */
[----:B--2---:R1:W-:Y:S01]  /*22600*/  @P5 STG.E [R54.64], R4 ;  /* 0x0000000436005986 */ /* 0x0043e2000c101906 */
[----:B------:R-:W-:-:S03]  /*22610*/  LEA R66, P6, R57, R52, 0x2 ;  /* 0x0000003439427211 */ /* 0x000fc600078c10ff */
[----:B------:R-:W2:Y:S01]  /*22620*/  LDL.LU R28, [R1+0x800] ;  /* 0x00080000011c7983 */ /* 0x000ea20000300800 */
[----:B------:R-:W-:-:S03]  /*22630*/  LEA.HI.X.SX32 R67, R57, R53, 0x2, P6 ;  /* 0x0000003539437211 */ /* 0x000fc600030f16ff */
[----:B------:R-:W-:Y:S04]  /*22640*/  LDS.128 R44, [R124+0x1000] ;  /* 0x001000007c2c7984 */ /* 0x000fe80000000c00 */
[----:B-1----:R-:W2:Y:S04]  /*22650*/  LDL.LU R4, [R1+0x7fc] ;  /* 0x0007fc0001047983 */ /* 0x002ea80000300800 */
[----:B---3--:R-:W-:Y:S04]  /*22660*/  @P2 STG.E [R64.64], R12 ;  /* 0x0000000c40002986 */ /* 0x008fe8000c101906 */
[----:B----4-:R1:W-:Y:S01]  /*22670*/  @P4 STG.E [R66.64], R8 ;  /* 0x0000000842004986 */ /* 0x0103e2000c101906 */
[----:B------:R-:W-:-:S03]  /*22680*/  ISETP.LT.AND P4, PT, R20, c[0x0][0x17c], !P0 ;  /* 0x00005f0014007a0c */ /* 0x000fc60004781270 */
[----:B------:R-:W3:Y:S01]  /*22690*/  LDL.LU R20, [R1+0x7f8] ;  /* 0x0007f80001147983 */ /* 0x000ee20000300800 */
[----:B------:R-:W-:-:S03]  /*226a0*/  ISETP.LT.AND P3, PT, R42, c[0x0][0x17c], !P0 ;  /* 0x00005f002a007a0c */ /* 0x000fc60004761270 */
[----:B------:R-:W4:Y:S04]  /*226b0*/  LDS.128 R40, [R2+0x1000] ;  /* 0x0010000002287984 */ /* 0x000f280000000c00 */
[----:B-1----:R-:W3:Y:S01]  /*226c0*/  LDL.LU R8, [R1+0x7f4] ;  /* 0x0007f40001087983 */ /* 0x002ee20000300800 */
[----:B------:R-:W-:-:S03]  /*226d0*/  ISETP.LT.AND P5, PT, R50, c[0x0][0x17c], !P0 ;  /* 0x00005f0032007a0c */ /* 0x000fc600047a1270 */
[----:B------:R-:W1:Y:S01]  /*226e0*/  LDS.128 R48, [R125+0x1000] ;  /* 0x001000007d307984 */ /* 0x000e620000000c00 */
[----:B------:R-:W-:Y:S01]  /*226f0*/  IMAD R61, R0, 0x2, R57 ;  /* 0x00000002003d7824 */ /* 0x000fe200078e0239 */
[----:B------:R-:W-:Y:S02]  /*22700*/  ISETP.LT.AND P2, PT, R56, c[0x0][0x17c], !P0 ;  /* 0x00005f0038007a0c */ /* 0x000fe40004741270 */
[----:B------:R4:W1:Y:S01]  /*22710*/  LDS.128 R56, [R2+0x1800] ;  /* 0x0018000002387984 */ /* 0x0008620000000c00 */
[C---:B------:R-:W-:Y:S01]  /*22720*/  IMAD R55, R0.reuse, 0x2, R61 ;  /* 0x0000000200377824 */ /* 0x040fe200078e023d */
[CC--:B------:R-:W-:Y:S02]  /*22730*/  LEA R68, P6, R61.reuse, R52.reuse, 0x2 ;  /* 0x000000343d447211 */ /* 0x0c0fe400078c10ff */
[----:B------:R-:W3:Y:S02]  /*22740*/  LDL.LU R24, [R1+0x7f0] ;  /* 0x0007f00001187983 */ /* 0x000ee40000300800 */
[-C--:B------:R-:W-:Y:S01]  /*22750*/  LEA.HI.X.SX32 R69, R61, R53.reuse, 0x2, P6 ;  /* 0x000000353d457211 */ /* 0x080fe200030f16ff */
[C---:B------:R-:W-:Y:S01]  /*22760*/  IMAD R71, R0.reuse, 0x2, R55 ;  /* 0x0000000200477824 */ /* 0x040fe200078e0237 */
[CC--:B------:R-:W-:Y:S01]  /*22770*/  LEA R54, P6, R55.reuse, R52.reuse, 0x2 ;  /* 0x0000003437367211 */ /* 0x0c0fe200078c10ff */
[----:B------:R4:W2:Y:S02]  /*22780*/  LDS.128 R60, [R3+0x1800] ;  /* 0x00180000033c7984 */ /* 0x0008a40000000c00 */
[C---:B------:R-:W-:Y:S01]  /*22790*/  IMAD R73, R0.reuse, 0x2, R71 ;  /* 0x0000000200497824 */ /* 0x040fe200078e0247 */
[----:B------:R-:W-:Y:S01]  /*227a0*/  LEA.HI.X.SX32 R55, R55, R53, 0x2, P6 ;  /* 0x0000003537377211 */ /* 0x000fe200030f16ff */
[----:B------:R4:W-:Y:S01]  /*227b0*/  @P3 STG.E [R68.64], R32 ;  /* 0x0000002044003986 */ /* 0x0009e2000c101906 */
[----:B------:R-:W-:Y:S01]  /*227c0*/  LEA R70, P6, R71, R52, 0x2 ;  /* 0x0000003447467211 */ /* 0x000fe200078c10ff */
[----:B------:R-:W-:-:S02]  /*227d0*/  IMAD R75, R0, 0x2, R73 ;  /* 0x00000002004b7824 */ /* 0x000fc400078e0249 */
[----:B------:R-:W2:Y:S01]  /*227e0*/  LDS.128 R64, [R124+0x1800] ;  /* 0x001800007c407984 */ /* 0x000ea20000000c00 */
[----:B------:R-:W-:-:S03]  /*227f0*/  LEA.HI.X.SX32 R71, R71, R53, 0x2, P6 ;  /* 0x0000003547477211 */ /* 0x000fc600030f16ff */
[----:B------:R-:W2:Y:S04]  /*22800*/  LDS.128 R124, [R125+0x1800] ;  /* 0x001800007d7c7984 */ /* 0x000ea80000000c00 */
[----:B----4-:R4:W-:Y:S01]  /*22810*/  @P1 STG.E [R54.64], R40 ;  /* 0x0000002836001986 */ /* 0x0109e2000c101906 */
[----:B------:R-:W-:-:S04]  /*22820*/  LEA R2, P1, R73, R52, 0x2 ;  /* 0x0000003449027211 */ /* 0x000fc800078210ff */
[-C--:B------:R-:W-:Y:S01]  /*22830*/  LEA.HI.X.SX32 R3, R73, R53.reuse, 0x2, P1 ;  /* 0x0000003549037211 */ /* 0x080fe200008f16ff */
[----:B------:R-:W-:Y:S01]  /*22840*/  IMAD R73, R0, 0x2, R75 ;  /* 0x0000000200497824 */ /* 0x000fe200078e024b */
[CC--:B------:R-:W-:Y:S01]  /*22850*/  LEA R68, P6, R75.reuse, R52.reuse, 0x2 ;  /* 0x000000344b447211 */ /* 0x0c0fe200078c10ff */
[----:B------:R2:W-:Y:S03]  /*22860*/  @P5 STG.E [R70.64], R36 ;  /* 0x0000002446005986 */ /* 0x0005e6000c101906 */
[----:B------:R-:W-:Y:S01]  /*22870*/  LEA.HI.X.SX32 R69, R75, R53, 0x2, P6 ;  /* 0x000000354b457211 */ /* 0x000fe200030f16ff */
[----:B------:R2:W-:Y:S01]  /*22880*/  @P2 STG.E [R2.64], R44 ;  /* 0x0000002c02002986 */ /* 0x0005e2000c101906 */
[----:B----4-:R-:W-:-:S03]  /*22890*/  LEA R54, P2, R73, R52, 0x2 ;  /* 0x0000003449367211 */ /* 0x010fc600078410ff */
[----:B-1----:R1:W-:Y:S01]  /*228a0*/  @P4 STG.E [R68.64], R48 ;  /* 0x0000003044004986 */ /* 0x0023e2000c101906 */
[----:B------:R-:W-:Y:S02]  /*228b0*/  LEA.HI.X.SX32 R55, R73, R53, 0x2, P2 ;  /* 0x0000003549377211 */ /* 0x000fe400010f16ff */
[----:B-----5:R-:W-:Y:S02]  /*228c0*/  ISETP.LT.AND P3, PT, R16, c[0x0][0x17c], !P0 ;  /* 0x00005f0010007a0c */ /* 0x020fe40004761270 */
[----:B------:R-:W4:Y:S04]  /*228d0*/  LDL.LU R16, [R1+0x7c8] ;  /* 0x0007c80001107983 */ /* 0x000f280000300800 */
[----:B------:R-:W5:Y:S01]  /*228e0*/  LDL.LU R12, [R1+0x7c0] ;  /* 0x0007c000010c7983 */ /* 0x000f620000300800 */
[----:B--2---:R-:W-:-:S03]  /*228f0*/  ISETP.LT.AND P1, PT, R4, c[0x0][0x17c], !P0 ;  /* 0x00005f0004007a0c */ /* 0x004fc60004721270 */
[----:B------:R-:W2:Y:S01]  /*22900*/  LDL.LU R4, [R1+0x6e8] ;  /* 0x0006e80001047983 */ /* 0x000ea20000300800 */
[----:B------:R-:W-:Y:S02]  /*22910*/  ISETP.LT.AND P5, PT, R28, c[0x0][0x17c], !P0 ;  /* 0x00005f001c007a0c */ /* 0x000fe400047a1270 */
[----:B---3--:R-:W-:Y:S02]  /*22920*/  ISETP.LT.AND P4, PT, R20, c[0x0][0x17c], !P0 ;  /* 0x00005f0014007a0c */ /* 0x008fe40004781270 */
[----:B------:R-:W3:Y:S01]  /*22930*/  LDL.LU R20, [R1+0x6e4] ;  /* 0x0006e40001147983 */ /* 0x000ee20000300800 */
[----:B------:R-:W-:-:S03]  /*22940*/  ISETP.LT.AND P2, PT, R8, c[0x0][0x17c], !P0 ;  /* 0x00005f0008007a0c */ /* 0x000fc60004741270 */
[----:B------:R-:W3:Y:S04]  /*22950*/  LDL.LU R8, [R1+0x6e0] ;  /* 0x0006e00001087983 */ /* 0x000ee80000300800 */
[----:B------:R-:W3:Y:S01]  /*22960*/  LDL.LU R28, [R1+0x6dc] ;  /* 0x0006dc00011c7983 */ /* 0x000ee20000300800 */
[----:B------:R-:W-:-:S04]  /*22970*/  IMAD R75, R0, 0x2, R73 ;  /* 0x00000002004b7824 */ /* 0x000fc800078e0249 */
[C---:B------:R-:W-:Y:S01]  /*22980*/  IMAD R73, R0.reuse, 0x2, R75 ;  /* 0x0000000200497824 */ /* 0x040fe200078e024b */
[CC--:B------:R-:W-:Y:S01]  /*22990*/  LEA R70, P6, R75.reuse, R52.reuse, 0x2 ;  /* 0x000000344b467211 */ /* 0x0c0fe200078c10ff */
[----:B------:R1:W-:Y:S03]  /*229a0*/  @P3 STG.E [R54.64], R56 ;  /* 0x0000003836003986 */ /* 0x0003e6000c101906 */
[----:B------:R-:W-:Y:S01]  /*229b0*/  LEA.HI.X.SX32 R71, R75, R53, 0x2, P6 ;  /* 0x000000354b477211 */ /* 0x000fe200030f16ff */
[----:B------:R-:W-:Y:S01]  /*229c0*/  IMAD R75, R0, 0x2, R73 ;  /* 0x00000002004b7824 */ /* 0x000fe200078e0249 */
[----:B------:R-:W-:-:S04]  /*229d0*/  LEA R2, P3, R73, R52, 0x2 ;  /* 0x0000003449027211 */ /* 0x000fc800078610ff */
[-C--:B------:R-:W-:Y:S01]  /*229e0*/  LEA.HI.X.SX32 R3, R73, R53.reuse, 0x2, P3 ;  /* 0x0000003549037211 */ /* 0x080fe200018f16ff */
[C---:B------:R-:W-:Y:S01]  /*229f0*/  IMAD R73, R0.reuse, 0x2, R75 ;  /* 0x0000000200497824 */ /* 0x040fe200078e024b */
[CC--:B-1----:R-:W-:Y:S01]  /*22a00*/  LEA R68, P6, R75.reuse, R52.reuse, 0x2 ;  /* 0x000000344b447211 */ /* 0x0c2fe200078c10ff */
[----:B------:R1:W-:Y:S03]  /*22a10*/  @P5 STG.E [R70.64], R60 ;  /* 0x0000003c46005986 */ /* 0x0003e6000c101906 */
[-C--:B------:R-:W-:Y:S01]  /*22a20*/  LEA.HI.X.SX32 R69, R75, R53.reuse, 0x2, P6 ;  /* 0x000000354b457211 */ /* 0x080fe200030f16ff */
[----:B------:R1:W-:Y:S01]  /*22a30*/  @P1 STG.E [R2.64], R64 ;  /* 0x0000004002001986 */ /* 0x0003e2000c101906 */
[C---:B------:R-:W-:Y:S01]  /*22a40*/  IMAD R75, R0.reuse, 0x2, R73 ;  /* 0x00000002004b7824 */ /* 0x040fe200078e0249 */
[CC--:B------:R-:W-:Y:S02]  /*22a50*/  LEA R54, P1, R73.reuse, R52.reuse, 0x2 ;  /* 0x0000003449367211 */ /* 0x0c0fe400078210ff */
[----:B------:R1:W-:Y:S02]  /*22a60*/  @P4 STG.E [R68.64], R124 ;  /* 0x0000007c44004986 */ /* 0x0003e4000c101906 */
[----:B------:R-:W-:Y:S01]  /*22a70*/  LEA.HI.X.SX32 R55, R73, R53, 0x2, P1 ;  /* 0x0000003549377211 */ /* 0x000fe200008f16ff */
[----:B------:R-:W-:Y:S01]  /*22a80*/  IMAD R73, R0, 0x2, R75 ;  /* 0x0000000200497824 */ /* 0x000fe200078e024b */
[----:B-1----:R-:W-:-:S02]  /*22a90*/  LEA R70, P6, R75, R52, 0x2 ;  /* 0x000000344b467211 */ /* 0x002fc400078c10ff */
[----:B------:R-:W-:Y:S02]  /*22aa0*/  ISETP.LT.AND P5, PT, R24, c[0x0][0x17c], !P0 ;  /* 0x00005f0018007a0c */ /* 0x000fe400047a1270 */
[----:B------:R-:W-:Y:S01]  /*22ab0*/  LEA.HI.X.SX32 R71, R75, R53, 0x2, P6 ;  /* 0x000000354b477211 */ /* 0x000fe200030f16ff */
[----:B------:R-:W-:Y:S01]  /*22ac0*/  IMAD R75, R0, 0x2, R73 ;  /* 0x00000002004b7824 */ /* 0x000fe200078e0249 */
[----:B------:R1:W-:Y:S01]  /*22ad0*/  @P2 STG.E [R54.64], R21 ;  /* 0x0000001536002986 */ /* 0x0003e2000c101906 */
[----:B------:R-:W-:-:S03]  /*22ae0*/  LEA R2, P2, R73, R52, 0x2 ;  /* 0x0000003449027211 */ /* 0x000fc600078410ff */
[----:B------:R-:W-:Y:S02]  /*22af0*/  LEA R68, P6, R75, R52, 0x2 ;  /* 0x000000344b447211 */ /* 0x000fe400078c10ff */
[-C--:B------:R-:W-:Y:S02]  /*22b00*/  LEA.HI.X.SX32 R3, R73, R53.reuse, 0x2, P2 ;  /* 0x0000003549037211 */ /* 0x080fe400010f16ff */
[----:B------:R-:W-:Y:S01]  /*22b10*/  LEA.HI.X.SX32 R69, R75, R53, 0x2, P6 ;  /* 0x000000354b457211 */ /* 0x000fe200030f16ff */
[----:B------:R1:W-:Y:S01]  /*22b20*/  @P5 STG.E [R70.64], R25 ;  /* 0x0000001946005986 */ /* 0x0003e2000c101906 */
[----:B----4-:R-:W-:-:S03]  /*22b30*/  ISETP.LT.AND P3, PT, R16, c[0x0][0x17c], !P0 ;  /* 0x00005f0010007a0c */ /* 0x010fc60004761270 */
[----:B------:R-:W4:Y:S01]  /*22b40*/  LDL.LU R16, [R1+0x6d8] ;  /* 0x0006d80001107983 */ /* 0x000f220000300800 */
[----:B-----5:R-:W-:-:S03]  /*22b50*/  ISETP.LT.AND P4, PT, R12, c[0x0][0x17c], !P0 ;  /* 0x00005f000c007a0c */ /* 0x020fc60004781270 */
[----:B------:R-:W5:Y:S01]  /*22b60*/  LDL.LU R12, [R1+0x6d4] ;  /* 0x0006d400010c7983 */ /* 0x000f620000300800 */
[----:B--2---:R-:W-:-:S03]  /*22b70*/  ISETP.LT.AND P1, PT, R4, c[0x0][0x17c], !P0 ;  /* 0x00005f0004007a0c */ /* 0x004fc60004721270 */
[----:B------:R-:W2:Y:S04]  /*22b80*/  LDL.LU R4, [R1+0x6d0] ;  /* 0x0006d00001047983 */ /* 0x000ea80000300800 */
[----:B------:R-:W5:Y:S04]  /*22b90*/  LDL.LU R32, [R1+0x6cc] ;  /* 0x0006cc0001207983 */ /* 0x000f680000300800 */
[----:B------:R1:W-:Y:S04]  /*22ba0*/  @P3 STG.E [R2.64], R17 ;  /* 0x0000001102003986 */ /* 0x0003e8000c101906 */
[----:B------:R1:W-:Y:S01]  /*22bb0*/  @P4 STG.E [R68.64], R29 ;  /* 0x0000001d44004986 */ /* 0x0003e2000c101906 */
[----:B---3--:R-:W-:-:S03]  /*22bc0*/  ISETP.LT.AND P2, PT, R8, c[0x0][0x17c], !P0 ;  /* 0x00005f0008007a0c */ /* 0x008fc60004741270 */
[----:B------:R-:W3:Y:S01]  /*22bd0*/  LDL.LU R8, [R1+0x6c8] ;  /* 0x0006c80001087983 */ /* 0x000ee20000300800 */
[----:B------:R-:W-:-:S03]  /*22be0*/  ISETP.LT.AND P4, PT, R28, c[0x0][0x17c], !P0 ;  /* 0x00005f001c007a0c */ /* 0x000fc60004781270 */
[----:B------:R-:W3:Y:S04]  /*22bf0*/  LDL.LU R44, [R1+0x6c4] ;  /* 0x0006c400012c7983 */ /* 0x000ee80000300800 */
[----:B------:R-:W3:Y:S01]  /*22c00*/  LDL.LU R28, [R1+0x6c0] ;  /* 0x0006c000011c7983 */ /* 0x000ee20000300800 */
[----:B------:R-:W-:Y:S01]  /*22c10*/  IMAD R73, R0, 0x2, R75 ;  /* 0x0000000200497824 */ /* 0x000fe200078e024b */
[----:B------:R-:W-:Y:S02]  /*22c20*/  ISETP.LT.AND P5, PT, R20, c[0x0][0x17c], !P0 ;  /* 0x00005f0014007a0c */ /* 0x000fe400047a1270 */
[----:B------:R-:W3:Y:S01]  /*22c30*/  LDL.LU R40, [R1+0x6bc] ;  /* 0x0006bc0001287983 */ /* 0x000ee20000300800 */
[----:B-1----:R-:W-:Y:S01]  /*22c40*/  IMAD R55, R0, 0x2, R73 ;  /* 0x0000000200377824 */ /* 0x002fe200078e0249 */
[----:B------:R-:W-:-:S02]  /*22c50*/  LEA R20, P3, R73, R52, 0x2 ;  /* 0x0000003449147211 */ /* 0x000fc400078610ff */
[----:B------:R-:W3:Y:S01]  /*22c60*/  LDL.LU R36, [R1+0x6b8] ;  /* 0x0006b80001247983 */ /* 0x000ee20000300800 */
[C---:B------:R-:W-:Y:S01]  /*22c70*/  IMAD R71, R0.reuse, 0x2, R55 ;  /* 0x0000000200477824 */ /* 0x040fe200078e0237 */
[-C--:B------:R-:W-:Y:S02]  /*22c80*/  LEA.HI.X.SX32 R21, R73, R53.reuse, 0x2, P3 ;  /* 0x0000003549157211 */ /* 0x080fe400018f16ff */
[-C--:B------:R-:W-:Y:S01]  /*22c90*/  LEA R24, P6, R55, R52.reuse, 0x2 ;  /* 0x0000003437187211 */ /* 0x080fe200078c10ff */
[C---:B------:R-:W-:Y:S02]  /*22ca0*/  IMAD R17, R0.reuse, 0x2, R71 ;  /* 0x0000000200117824 */ /* 0x040fe400078e0247 */
[----:B------:R1:W-:Y:S01]  /*22cb0*/  @P1 STG.E [R20.64], R5 ;  /* 0x0000000514001986 */ /* 0x0003e2000c101906 */
[----:B------:R-:W-:Y:S02]  /*22cc0*/  LEA R2, P1, R71, R52, 0x2 ;  /* 0x0000003447027211 */ /* 0x000fe400078210ff */
[-C--:B------:R-:W-:Y:S01]  /*22cd0*/  LEA.HI.X.SX32 R25, R55, R53.reuse, 0x2, P6 ;  /* 0x0000003537197211 */ /* 0x080fe200030f16ff */
[----:B------:R-:W-:Y:S01]  /*22ce0*/  IMAD R29, R0, 0x2, R17 ;  /* 0x00000002001d7824 */ /* 0x000fe200078e0211 */
[----:B------:R-:W-:-:S03]  /*22cf0*/  LEA.HI.X.SX32 R3, R71, R53, 0x2, P1 ;  /* 0x0000003547037211 */ /* 0x000fc600008f16ff */
[----:B------:R1:W-:Y:S04]  /*22d00*/  @P5 STG.E [R24.64], R13 ;  /* 0x0000000d18005986 */ /* 0x0003e8000c101906 */
[----:B------:R2:W-:Y:S01]  /*22d10*/  @P2 STG.E [R2.64], R9 ;  /* 0x0000000902002986 */ /* 0x0005e2000c101906 */
[----:B-1----:R-:W-:-:S04]  /*22d20*/  IMAD R21, R0, 0x2, R29 ;  /* 0x0000000200157824 */ /* 0x002fc800078e021d */
[----:B------:R-:W-:Y:S01]  /*22d30*/  IMAD R25, R0, 0x2, R21 ;  /* 0x0000000200197824 */ /* 0x000fe200078e0215 */
[----:B----4-:R-:W-:Y:S02]  /*22d40*/  ISETP.LT.AND P3, PT, R16, c[0x0][0x17c], !P0 ;  /* 0x00005f0010007a0c */ /* 0x010fe40004761270 */
[----:B------:R-:W-:-:S04]  /*22d50*/  LEA R16, P6, R17, R52, 0x2 ;  /* 0x0000003411107211 */ /* 0x000fc800078c10ff */
[----:B------:R-:W-:Y:S02]  /*22d60*/  LEA.HI.X.SX32 R17, R17, R53, 0x2, P6 ;  /* 0x0000003511117211 */ /* 0x000fe400030f16ff */
[----:B--2---:R-:W-:Y:S02]  /*22d70*/  ISETP.LT.AND P1, PT, R4, c[0x0][0x17c], !P0 ;  /* 0x00005f0004007a0c */ /* 0x004fe40004721270 */
[----:B------:R-:W-:-:S04]  /*22d80*/  LEA R4, P2, R29, R52, 0x2 ;  /* 0x000000341d047211 */ /* 0x000fc800078410ff */
[----:B------:R-:W-:Y:S01]  /*22d90*/  LEA.HI.X.SX32 R5, R29, R53, 0x2, P2 ;  /* 0x000000351d057211 */ /* 0x000fe200010f16ff */
[----:B------:R1:W-:Y:S01]  /*22da0*/  @P4 STG.E [R16.64], R33 ;  /* 0x0000002110004986 */ /* 0x0003e2000c101906 */
[----:B-----5:R-:W-:-:S03]  /*22db0*/  ISETP.LT.AND P4, PT, R32, c[0x0][0x17c], !P0 ;  /* 0x00005f0020007a0c */ /* 0x020fc60004781270 */
[----:B------:R2:W-:Y:S01]  /*22dc0*/  @P3 STG.E [R4.64], R41 ;  /* 0x0000002904003986 */ /* 0x0005e2000c101906 */
[----:B------:R-:W-:-:S03]  /*22dd0*/  LEA R2, P3, R25, R52, 0x2 ;  /* 0x0000003419027211 */ /* 0x000fc600078610ff */
[----:B------:R-:W4:Y:S01]  /*22de0*/  LDL.LU R32, [R1+0x6b4] ;  /* 0x0006b40001207983 */ /* 0x000f220000300800 */
[----:B------:R-:W-:-:S03]  /*22df0*/  LEA.HI.X.SX32 R3, R25, R53, 0x2, P3 ;  /* 0x0000003519037211 */ /* 0x000fc600018f16ff */
[----:B------:R-:W5:Y:S01]  /*22e00*/  LDL.LU R24, [R1+0x6b0] ;  /* 0x0006b00001187983 */ /* 0x000f620000300800 */
[----:B---3--:R-:W-:-:S03]  /*22e10*/  ISETP.LT.AND P3, PT, R28, c[0x0][0x17c], !P0 ;  /* 0x00005f001c007a0c */ /* 0x008fc60004761270 */
[----:B------:R-:W3:Y:S04]  /*22e20*/  LDL.LU R28, [R1+0x6ac] ;  /* 0x0006ac00011c7983 */ /* 0x000ee80000300800 */
[----:B------:R-:W3:Y:S04]  /*22e30*/  LDL.LU R20, [R1+0x6a8] ;  /* 0x0006a80001147983 */ /* 0x000ee80000300800 */
[----:B------:R-:W3:Y:S04]  /*22e40*/  LDL.LU R29, [R1+0x6a4] ;  /* 0x0006a400011d7983 */ /* 0x000ee80000300800 */
[----:B-1----:R-:W3:Y:S01]  /*22e50*/  LDL.LU R16, [R1+0x6a0] ;  /* 0x0006a00001107983 */ /* 0x002ee20000300800 */
[----:B------:R-:W-:-:S02]  /*22e60*/  ISETP.LT.AND P5, PT, R12, c[0x0][0x17c], !P0 ;  /* 0x00005f000c007a0c */ /* 0x000fc400047a1270 */
[CC--:B------:R-:W-:Y:S01]  /*22e70*/  LEA R12, P6, R21.reuse, R52.reuse, 0x2 ;  /* 0x00000034150c7211 */ /* 0x0c0fe200078c10ff */
[----:B------:R-:W-:Y:S01]  /*22e80*/  IMAD R9, R0, 0x2, R25 ;  /* 0x0000000200097824 */ /* 0x000fe200078e0219 */
[----:B------:R-:W-:Y:S01]  /*22e90*/  ISETP.LT.AND P2, PT, R8, c[0x0][0x17c], !P0 ;  /* 0x00005f0008007a0c */ /* 0x000fe20004741270 */
[----:B------:R-:W3:Y:S01]  /*22ea0*/  LDL.LU R25, [R1+0x69c] ;  /* 0x00069c0001197983 */ /* 0x000ee20000300800 */
[----:B------:R-:W-:Y:S01]  /*22eb0*/  LEA.HI.X.SX32 R13, R21, R53, 0x2, P6 ;  /* 0x00000035150d7211 */ /* 0x000fe200030f16ff */
[----:B------:R-:W-:Y:S01]  /*22ec0*/  IMAD R17, R0, 0x2, R9 ;  /* 0x0000000200117824 */ /* 0x000fe200078e0209 */
[----:B------:R-:W-:-:S03]  /*22ed0*/  LEA R8, P6, R9, R52, 0x2 ;  /* 0x0000003409087211 */ /* 0x000fc600078c10ff */
[C---:B------:R-:W-:Y:S02]  /*22ee0*/  IMAD R21, R0.reuse, 0x2, R17 ;  /* 0x0000000200157824 */ /* 0x040fe400078e0211 */
[----:B------:R1:W-:Y:S04]  /*22ef0*/  @P5 STG.E [R12.64], R37 ;  /* 0x000000250c005986 */ /* 0x0003e8000c101906 */
[----:B------:R1:W-:Y:S01]  /*22f00*/  @P1 STG.E [R2.64], R45 ;  /* 0x0000002d02001986 */ /* 0x0003e2000c101906 */
[----:B--2---:R-:W-:Y:S02]  /*22f10*/  LEA R4, P1, R17, R52, 0x2 ;  /* 0x0000003411047211 */ /* 0x004fe400078210ff */
[-C--:B------:R-:W-:Y:S02]  /*22f20*/  LEA.HI.X.SX32 R9, R9, R53.reuse, 0x2, P6 ;  /* 0x0000003509097211 */ /* 0x080fe400030f16ff */
[----:B------:R-:W-:Y:S01]  /*22f30*/  LEA.HI.X.SX32 R5, R17, R53, 0x2, P1 ;  /* 0x0000003511057211 */ /* 0x000fe200008f16ff */
[----:B------:R-:W-:Y:S01]  /*22f40*/  IMAD R17, R0, 0x2, R21 ;  /* 0x0000000200117824 */ /* 0x000fe200078e0215 */
[----:B------:R-:W-:-:S02]  /*22f50*/  ISETP.LT.AND P5, PT, R44, c[0x0][0x17c], !P0 ;  /* 0x00005f002c007a0c */ /* 0x000fc400047a1270 */
[CC--:B-1----:R-:W-:Y:S01]  /*22f60*/  LEA R12, P6, R21.reuse, R52.reuse, 0x2 ;  /* 0x00000034150c7211 */ /* 0x0c2fe200078c10ff */
[----:B------:R1:W-:Y:S03]  /*22f70*/  @P4 STG.E [R8.64], R49 ;  /* 0x0000003108004986 */ /* 0x0003e6000c101906 */
[-C--:B------:R-:W-:Y:S01]  /*22f80*/  LEA.HI.X.SX32 R13, R21, R53.reuse, 0x2, P6 ;  /* 0x00000035150d7211 */ /* 0x080fe200030f16ff */
[----:B------:R2:W-:Y:S01]  /*22f90*/  @P2 STG.E [R4.64], R57 ;  /* 0x0000003904002986 */ /* 0x0005e2000c101906 */
[C---:B------:R-:W-:Y:S01]  /*22fa0*/  LEA R2, P2, R17.reuse, R52, 0x2 ;  /* 0x0000003411027211 */ /* 0x040fe200078410ff */
[----:B------:R-:W-:Y:S01]  /*22fb0*/  IMAD R21, R0, 0x2, R17 ;  /* 0x0000000200157824 */ /* 0x000fe200078e0211 */
[----:B------:R-:W-:Y:S02]  /*22fc0*/  ISETP.LT.AND P4, PT, R40, c[0x0][0x17c], !P0 ;  /* 0x00005f0028007a0c */ /* 0x000fe40004781270 */
[----:B------:R-:W-:Y:S01]  /*22fd0*/  LEA.HI.X.SX32 R3, R17, R53, 0x2, P2 ;  /* 0x0000003511037211 */ /* 0x000fe200010f16ff */
[----:B------:R-:W-:Y:S01]  /*22fe0*/  IMAD R17, R0, 0x2, R21 ;  /* 0x0000000200117824 */ /* 0x000fe200078e0215 */
[----:B------:R-:W-:-:S02]  /*22ff0*/  ISETP.LT.AND P1, PT, R36, c[0x0][0x17c], !P0 ;  /* 0x00005f0024007a0c */ /* 0x000fc40004721270 */
[CC--:B-1----:R-:W-:Y:S01]  /*23000*/  LEA R8, P6, R21.reuse, R52.reuse, 0x2 ;  /* 0x0000003415087211 */ /* 0x0c2fe200078c10ff */
[----:B------:R1:W-:Y:S03]  /*23010*/  @P5 STG.E [R12.64], R61 ;  /* 0x0000003d0c005986 */ /* 0x0003e6000c101906 */
[-C--:B------:R-:W-:Y:S01]  /*23020*/  LEA.HI.X.SX32 R9, R21, R53.reuse, 0x2, P6 ;  /* 0x0000003515097211 */ /* 0x080fe200030f16ff */
[----:B------:R1:W-:Y:S01]  /*23030*/  @P3 STG.E [R2.64], R65 ;  /* 0x0000004102003986 */ /* 0x0003e2000c101906 */
[CC--:B--2---:R-:W-:Y:S01]  /*23040*/  LEA R4, P3, R17.reuse, R52.reuse, 0x2 ;  /* 0x0000003411047211 */ /* 0x0c4fe200078610ff */
[C---:B------:R-:W-:Y:S02]  /*23050*/  IMAD R21, R0.reuse, 0x2, R17 ;  /* 0x0000000200157824 */ /* 0x040fe400078e0211 */
[----:B------:R-:W-:Y:S01]  /*23060*/  @P4 STG.E [R8.64], R125 ;  /* 0x0000007d08004986 */ /* 0x000fe2000c101906 */
[----:B------:R-:W-:Y:S01]  /*23070*/  LEA.HI.X.SX32 R5, R17, R53, 0x2, P3 ;  /* 0x0000003511057211 */ /* 0x000fe200018f16ff */
[----:B------:R-:W-:Y:S01]  /*23080*/  IMAD R17, R0, 0x2, R21 ;  /* 0x0000000200117824 */ /* 0x000fe200078e0215 */
[----:B-1----:R-:W-:-:S03]  /*23090*/  LEA R12, P6, R21, R52, 0x2 ;  /* 0x00000034150c7211 */ /* 0x002fc600078c10ff */
[----:B------:R-:W-:Y:S01]  /*230a0*/  @P1 STG.E [R4.64], R22 ;  /* 0x0000001604001986 */ /* 0x000fe2000c101906 */
[----:B------:R-:W-:Y:S02]  /*230b0*/  LEA.HI.X.SX32 R13, R21, R53, 0x2, P6 ;  /* 0x00000035150d7211 */ /* 0x000fe400030f16ff */
[----:B------:R-:W-:-:S04]  /*230c0*/  LEA R2, P1, R17, R52, 0x2 ;  /* 0x0000003411027211 */ /* 0x000fc800078210ff */
[----:B------:R-:W-:Y:S02]  /*230d0*/  LEA.HI.X.SX32 R3, R17, R53, 0x2, P1 ;  /* 0x0000003511037211 */ /* 0x000fe400008f16ff */
[----:B----4-:R-:W-:Y:S02]  /*230e0*/  ISETP.LT.AND P5, PT, R32, c[0x0][0x17c], !P0 ;  /* 0x00005f0020007a0c */ /* 0x010fe400047a1270 */
[----:B-----5:R-:W-:Y:S02]  /*230f0*/  ISETP.LT.AND P2, PT, R24, c[0x0][0x17c], !P0 ;  /* 0x00005f0018007a0c */ /* 0x020fe40004741270 */
[----:B------:R-:W2:Y:S01]  /*23100*/  LDL.LU R24, [R1+0x698] ;  /* 0x0006980001187983 */ /* 0x000ea20000300800 */
[----:B---3--:R-:W-:-:S03]  /*23110*/  ISETP.LT.AND P4, PT, R28, c[0x0][0x17c], !P0 ;  /* 0x00005f001c007a0c */ /* 0x008fc60004781270 */
[----:B------:R-:W3:Y:S01]  /*23120*/  LDL.LU R28, [R1+0x694] ;  /* 0x00069400011c7983 */ /* 0x000ee20000300800 */
[----:B------:R-:W-:-:S03]  /*23130*/  ISETP.LT.AND P3, PT, R20, c[0x0][0x17c], !P0 ;  /* 0x00005f0014007a0c */ /* 0x000fc60004761270 */
[----:B------:R-:W4:Y:S04]  /*23140*/  LDL.LU R20, [R1+0x690] ;  /* 0x0006900001147983 */ /* 0x000f280000300800 */
[----:B------:R1:W-:Y:S01]  /*23150*/  @P5 STG.E [R12.64], R26 ;  /* 0x0000001a0c005986 */ /* 0x0003e2000c101906 */
[----:B------:R-:W-:-:S03]  /*23160*/  ISETP.LT.AND P1, PT, R16, c[0x0][0x17c], !P0 ;  /* 0x00005f0010007a0c */ /* 0x000fc60004721270 */
[----:B-1----:R-:W5:Y:S04]  /*23170*/  LDL.LU R26, [R1+0x68c] ;  /* 0x00068c00011a7983 */ /* 0x002f680000300800 */
[----:B------:R-:W3:Y:S01]  /*23180*/  LDL.LU R16, [R1+0x688] ;  /* 0x0006880001107983 */ /* 0x000ee20000300800 */
[----:B------:R-:W-:-:S04]  /*23190*/  IMAD R21, R0, 0x2, R17 ;  /* 0x0000000200157824 */ /* 0x000fc800078e0211 */
[C---:B------:R-:W-:Y:S01]  /*231a0*/  IMAD R17, R0.reuse, 0x2, R21 ;  /* 0x0000000200117824 */ /* 0x040fe200078e0215 */
[CC--:B------:R-:W-:Y:S01]  /*231b0*/  LEA R8, P6, R21.reuse, R52.reuse, 0x2 ;  /* 0x0000003415087211 */ /* 0x0c0fe200078c10ff */
[----:B------:R1:W-:Y:S03]  /*231c0*/  @P2 STG.E [R2.64], R18 ;  /* 0x0000001202002986 */ /* 0x0003e6000c101906 */
[-C--:B------:R-:W-:Y:S01]  /*231d0*/  LEA.HI.X.SX32 R9, R21, R53.reuse, 0x2, P6 ;  /* 0x0000003515097211 */ /* 0x080fe200030f16ff */
[C---:B------:R-:W-:Y:S01]  /*231e0*/  IMAD R21, R0.reuse, 0x2, R17 ;  /* 0x0000000200157824 */ /* 0x040fe200078e0211 */
[-C--:B------:R-:W-:Y:S02]  /*231f0*/  LEA R4, P2, R17, R52.reuse, 0x2 ;  /* 0x0000003411047211 */ /* 0x080fe400078410ff */
[----:B------:R-:W-:Y:S02]  /*23200*/  ISETP.LT.AND P5, PT, R29, c[0x0][0x17c], !P0 ;  /* 0x00005f001d007a0c */ /* 0x000fe400047a1270 */
[----:B------:R-:W-:Y:S01]  /*23210*/  LEA.HI.X.SX32 R5, R17, R53, 0x2, P2 ;  /* 0x0000003511057211 */ /* 0x000fe200010f16ff */
[----:B------:R-:W-:Y:S01]  /*23220*/  IMAD R17, R0, 0x2, R21 ;  /* 0x0000000200117824 */ /* 0x000fe200078e0215 */
[----:B------:R-:W-:Y:S01]  /*23230*/  LEA R12, P6, R21, R52, 0x2 ;  /* 0x00000034150c7211 */ /* 0x000fe200078c10ff */
[----:B------:R-:W-:Y:S01]  /*23240*/  @P4 STG.E [R8.64], R30 ;  /* 0x0000001e08004986 */ /* 0x000fe2000c101906 */
[----:B------:R-:W-:-:S02]  /*23250*/  ISETP.LT.AND P4, PT, R25, c[0x0][0x17c], !P0 ;  /* 0x00005f0019007a0c */ /* 0x000fc40004781270 */
[-C--:B------:R-:W-:Y:S01]  /*23260*/  LEA.HI.X.SX32 R13, R21, R53.reuse, 0x2, P6 ;  /* 0x00000035150d7211 */ /* 0x080fe200030f16ff */
[----:B------:R1:W-:Y:S02]  /*23270*/  @P3 STG.E [R4.64], R6 ;  /* 0x0000000604003986 */ /* 0x0003e4000c101906 */
[CC--:B-1----:R-:W-:Y:S01]  /*23280*/  LEA R2, P3, R17.reuse, R52.reuse, 0x2 ;  /* 0x0000003411027211 */ /* 0x0c2fe200078610ff */
[C---:B------:R-:W-:Y:S01]  /*23290*/  IMAD R21, R0.reuse, 0x2, R17 ;  /* 0x0000000200157824 */ /* 0x040fe200078e0211 */
[----:B------:R-:W5:Y:S02]  /*232a0*/  LDL.LU R25, [R1+0x684] ;  /* 0x0006840001197983 */ /* 0x000f640000300800 */
[----:B------:R-:W-:Y:S01]  /*232b0*/  LEA.HI.X.SX32 R3, R17, R53, 0x2, P3 ;  /* 0x0000003511037211 */ /* 0x000fe200018f16ff */
[----:B------:R-:W-:Y:S01]  /*232c0*/  IMAD R17, R0, 0x2, R21 ;  /* 0x0000000200117824 */ /* 0x000fe200078e0215 */
[----:B------:R1:W-:Y:S04]  /*232d0*/  @P5 STG.E [R12.64], R14 ;  /* 0x0000000e0c005986 */ /* 0x0003e8000c101906 */
[----:B------:R1:W-:Y:S01]  /*232e0*/  @P1 STG.E [R2.64], R10 ;  /* 0x0000000a02001986 */ /* 0x0003e2000c101906 */
[----:B------:R-:W-:-:S04]  /*232f0*/  LEA R4, P1, R17, R52, 0x2 ;  /* 0x0000003411047211 */ /* 0x000fc800078210ff */
[----:B------:R-:W-:Y:S02]  /*23300*/  LEA.HI.X.SX32 R5, R17, R53, 0x2, P1 ;  /* 0x0000003511057211 */ /* 0x000fe400008f16ff */
[----:B--2---:R-:W-:Y:S02]  /*23310*/  ISETP.LT.AND P2, PT, R24, c[0x0][0x17c], !P0 ;  /* 0x00005f0018007a0c */ /* 0x004fe40004741270 */
[----:B------:R-:W2:Y:S04]  /*23320*/  LDL.LU R24, [R1+0x680] ;  /* 0x0006800001187983 */ /* 0x000ea80000300800 */
[----:B------:R-:W2:Y:S01]  /*23330*/  LDL.LU R22, [R1+0x67c] ;  /* 0x00067c0001167983 */ /* 0x000ea20000300800 */
[----:B----4-:R-:W-:-:S03]  /*23340*/  ISETP.LT.AND P3, PT, R20, c[0x0][0x17c], !P0 ;  /* 0x00005f0014007a0c */ /* 0x010fc60004761270 */
[----:B------:R-:W4:Y:S04]  /*23350*/  LDL.LU R20, [R1+0x678] ;  /* 0x0006780001147983 */ /* 0x000f280000300800 */
[----:B------:R-:W4:Y:S01]  /*23360*/  LDL.LU R18, [R1+0x674] ;  /* 0x0006740001127983 */ /* 0x000f220000300800 */
[----:B---3--:R-:W-:-:S03]  /*23370*/  ISETP.LT.AND P1, PT, R16, c[0x0][0x17c], !P0 ;  /* 0x00005f0010007a0c */ /* 0x008fc60004721270 */
[----:B------:R-:W3:Y:S04]  /*23380*/  LDL.LU R16, [R1+0x670] ;  /* 0x0006700001107983 */ /* 0x000ee80000300800 */
[----:B-1----:R-:W3:Y:S01]  /*23390*/  LDL.LU R14, [R1+0x66c] ;  /* 0x00066c00010e7983 */ /* 0x002ee20000300800 */
[C---:B------:R-:W-:Y:S02]  /*233a0*/  LEA R8, P6, R21.reuse, R52, 0x2 ;  /* 0x0000003415087211 */ /* 0x040fe400078c10ff */
[----:B------:R-:W-:Y:S01]  /*233b0*/  ISETP.LT.AND P5, PT, R28, c[0x0][0x17c], !P0 ;  /* 0x00005f001c007a0c */ /* 0x000fe200047a1270 */
[----:B------:R-:W3:Y:S01]  /*233c0*/  LDL.LU R6, [R1+0x668] ;  /* 0x0006680001067983 */ /* 0x000ee20000300800 */
[----:B------:R-:W-:Y:S01]  /*233d0*/  LEA.HI.X.SX32 R9, R21, R53, 0x2, P6 ;  /* 0x0000003515097211 */ /* 0x000fe200030f16ff */
[----:B------:R-:W-:-:S04]  /*233e0*/  IMAD R21, R0, 0x2, R17 ;  /* 0x0000000200157824 */ /* 0x000fc800078e0211 */
[C---:B------:R-:W-:Y:S01]  /*233f0*/  IMAD R17, R0.reuse, 0x2, R21 ;  /* 0x0000000200117824 */ /* 0x040fe200078e0215 */
[CC--:B------:R-:W-:Y:S01]  /*23400*/  LEA R12, P6, R21.reuse, R52.reuse, 0x2 ;  /* 0x00000034150c7211 */ /* 0x0c0fe200078c10ff */
[----:B------:R1:W-:Y:S03]  /*23410*/  @P4 STG.E [R8.64], R34 ;  /* 0x0000002208004986 */ /* 0x0003e6000c101906 */
[----:B------:R-:W-:Y:S01]  /*23420*/  LEA.HI.X.SX32 R13, R21, R53, 0x2, P6 ;  /* 0x00000035150d7211 */ /* 0x000fe200030f16ff */
[----:B------:R1:W-:Y:S01]  /*23430*/  @P2 STG.E [R4.64], R42 ;  /* 0x0000002a04002986 */ /* 0x0003e2000c101906 */
[----:B------:R-:W-:Y:S01]  /*23440*/  IMAD R21, R0, 0x2, R17 ;  /* 0x0000000200157824 */ /* 0x000fe200078e0211 */
[----:B------:R-:W-:Y:S02]  /*23450*/  LEA R2, P2, R17, R52, 0x2 ;  /* 0x0000003411027211 */ /* 0x000fe400078410ff */
[----:B-----5:R-:W-:-:S02]  /*23460*/  ISETP.LT.AND P4, PT, R26, c[0x0][0x17c], !P0 ;  /* 0x00005f001a007a0c */ /* 0x020fc40004781270 */
[-C--:B------:R-:W-:Y:S01]  /*23470*/  LEA.HI.X.SX32 R3, R17, R53.reuse, 0x2, P2 ;  /* 0x0000003511037211 */ /* 0x080fe200010f16ff */
[C---:B------:R-:W-:Y:S01]  /*23480*/  IMAD R17, R0.reuse, 0x2, R21 ;  /* 0x0000000200117824 */ /* 0x040fe200078e0215 */
[CC--:B-1----:R-:W-:Y:S01]  /*23490*/  LEA R8, P6, R21.reuse, R52.reuse, 0x2 ;  /* 0x0000003415087211 */ /* 0x0c2fe200078c10ff */
[----:B------:R1:W-:Y:S03]  /*234a0*/  @P5 STG.E [R12.64], R38 ;  /* 0x000000260c005986 */ /* 0x0003e6000c101906 */
[----:B------:R-:W-:Y:S01]  /*234b0*/  LEA.HI.X.SX32 R9, R21, R53, 0x2, P6 ;  /* 0x0000003515097211 */ /* 0x000fe200030f16ff */
[----:B------:R5:W-:Y:S01]  /*234c0*/  @P3 STG.E [R2.64], R46 ;  /* 0x0000002e02003986 */ /* 0x000be2000c101906 */
[----:B------:R-:W-:Y:S01]  /*234d0*/  IMAD R21, R0, 0x2, R17 ;  /* 0x0000000200157824 */ /* 0x000fe200078e0211 */
[----:B------:R-:W-:-:S04]  /*234e0*/  LEA R4, P3, R17, R52, 0x2 ;  /* 0x0000003411047211 */ /* 0x000fc800078610ff */
[-C--:B------:R-:W-:Y:S01]  /*234f0*/  LEA.HI.X.SX32 R5, R17, R53.reuse, 0x2, P3 ;  /* 0x0000003511057211 */ /* 0x080fe200018f16ff */
[C---:B------:R-:W-:Y:S01]  /*23500*/  IMAD R17, R0.reuse, 0x2, R21 ;  /* 0x0000000200117824 */ /* 0x040fe200078e0215 */
[-C--:B-1----:R-:W-:Y:S01]  /*23510*/  LEA R12, P6, R21, R52.reuse, 0x2 ;  /* 0x00000034150c7211 */ /* 0x082fe200078c10ff */
[----:B------:R1:W-:Y:S01]  /*23520*/  @P4 STG.E [R8.64], R50 ;  /* 0x0000003208004986 */ /* 0x0003e2000c101906 */
[----:B------:R-:W-:Y:S02]  /*23530*/  ISETP.LT.AND P5, PT, R25, c[0x0][0x17c], !P0 ;  /* 0x00005f0019007a0c */ /* 0x000fe400047a1270 */
[----:B------:R-:W-:Y:S01]  /*23540*/  LEA.HI.X.SX32 R13, R21, R53, 0x2, P6 ;  /* 0x00000035150d7211 */ /* 0x000fe200030f16ff */
[----:B------:R-:W-:Y:S01]  /*23550*/  IMAD R21, R0, 0x2, R17 ;  /* 0x0000000200157824 */ /* 0x000fe200078e0211 */
[----:B------:R2:W-:Y:S01]  /*23560*/  @P1 STG.E [R4.64], R58 ;  /* 0x0000003a04001986 */ /* 0x0005e2000c101906 */
[----:B-----5:R-:W-:-:S03]  /*23570*/  LEA R2, P1, R17, R52, 0x2 ;  /* 0x0000003411027211 */ /* 0x020fc600078210ff */
[----:B-1----:R-:W-:Y:S02]  /*23580*/  LEA R8, P6, R21, R52, 0x2 ;  /* 0x0000003415087211 */ /* 0x002fe400078c10ff */
[-C--:B------:R-:W-:Y:S02]  /*23590*/  LEA.HI.X.SX32 R3, R17, R53.reuse, 0x2, P1 ;  /* 0x0000003511037211 */ /* 0x080fe400008f16ff */
[----:B------:R-:W-:Y:S01]  /*235a0*/  LEA.HI.X.SX32 R9, R21, R53, 0x2, P6 ;  /* 0x0000003515097211 */ /* 0x000fe200030f16ff */
[----:B------:R1:W-:Y:S01]  /*235b0*/  @P5 STG.E [R12.64], R62 ;  /* 0x0000003e0c005986 */ /* 0x0003e2000c101906 */
[----:B--2---:R-:W-:Y:S02]  /*235c0*/  ISETP.LT.AND P2, PT, R24, c[0x0][0x17c], !P0 ;  /* 0x00005f0018007a0c */ /* 0x004fe40004741270 */
[----:B------:R-:W-:Y:S02]  /*235d0*/  ISETP.LT.AND P4, PT, R22, c[0x0][0x17c], !P0 ;  /* 0x00005f0016007a0c */ /* 0x000fe40004781270 */
[----:B----4-:R-:W-:-:S02]  /*235e0*/  ISETP.LT.AND P3, PT, R20, c[0x0][0x17c], !P0 ;  /* 0x00005f0014007a0c */ /* 0x010fc40004761270 */
[----:B------:R-:W2:Y:S04]  /*235f0*/  LDL.LU R20, [R1+0x664] ;  /* 0x0006640001147983 */ /* 0x000ea80000300800 */
[----:B------:R-:W4:Y:S01]  /*23600*/  LDL.LU R10, [R1+0x660] ;  /* 0x00066000010a7983 */ /* 0x000f220000300800 */
[----:B------:R-:W-:-:S03]  /*23610*/  ISETP.LT.AND P5, PT, R18, c[0x0][0x17c], !P0 ;  /* 0x00005f0012007a0c */ /* 0x000fc600047a1270 */
[----:B------:R5:W-:Y:S04]  /*23620*/  @P2 STG.E [R2.64], R66 ;  /* 0x0000004202002986 */ /* 0x000be8000c101906 */
[----:B------:R-:W4:Y:S04]  /*23630*/  LDL.LU R18, [R1+0x65c] ;  /* 0x00065c0001127983 */ /* 0x000f280000300800 */
[----:B------:R1:W-:Y:S01]  /*23640*/  @P4 STG.E [R8.64], R126 ;  /* 0x0000007e08004986 */ /* 0x0003e2000c101906 */
[----:B---3--:R-:W-:-:S03]  /*23650*/  ISETP.LT.AND P1, PT, R16, c[0x0][0x17c], !P0 ;  /* 0x00005f0010007a0c */ /* 0x008fc60004721270 */
[----:B------:R-:W3:Y:S01]  /*23660*/  LDL.LU R16, [R1+0x658] ;  /* 0x0006580001107983 */ /* 0x000ee20000300800 */
[----:B------:R-:W-:-:S03]  /*23670*/  ISETP.LT.AND P4, PT, R14, c[0x0][0x17c], !P0 ;  /* 0x00005f000e007a0c */ /* 0x000fc60004781270 */
[----:B------:R-:W3:Y:S01]  /*23680*/  LDL.LU R14, [R1+0x654] ;  /* 0x00065400010e7983 */ /* 0x000ee20000300800 */
[----:B------:R-:W-:-:S04]  /*23690*/  IMAD R17, R0, 0x2, R21 ;  /* 0x0000000200117824 */ /* 0x000fc800078e0215 */
[----:B------:R-:W-:Y:S01]  /*236a0*/  IMAD R21, R0, 0x2, R17 ;  /* 0x0000000200157824 */ /* 0x000fe200078e0211 */
[----:B------:R-:W-:-:S04]  /*236b0*/  LEA R4, P2, R17, R52, 0x2 ;  /* 0x0000003411047211 */ /* 0x000fc800078410ff */
[----:B------:R-:W-:Y:S01]  /*236c0*/  LEA.HI.X.SX32 R5, R17, R53, 0x2, P2 ;  /* 0x0000003511057211 */ /* 0x000fe200010f16ff */
[----:B------:R-:W-:Y:S01]  /*236d0*/  IMAD R17, R0, 0x2, R21 ;  /* 0x0000000200117824 */ /* 0x000fe200078e0215 */
[----:B-1----:R-:W-:-:S03]  /*236e0*/  LEA R12, P6, R21, R52, 0x2 ;  /* 0x00000034150c7211 */ /* 0x002fc600078c10ff */
[----:B------:R1:W-:Y:S01]  /*236f0*/  @P3 STG.E [R4.64], R23 ;  /* 0x0000001704003986 */ /* 0x0003e2000c101906 */
[-C--:B------:R-:W-:Y:S01]  /*23700*/  LEA.HI.X.SX32 R13, R21, R53.reuse, 0x2, P6 ;  /* 0x00000035150d7211 */ /* 0x080fe200030f16ff */
[----:B------:R-:W-:Y:S01]  /*23710*/  IMAD R21, R0, 0x2, R17 ;  /* 0x0000000200157824 */ /* 0x000fe200078e0211 */
[CC--:B-----5:R-:W-:Y:S02]  /*23720*/  LEA R2, P3, R17.reuse, R52.reuse, 0x2 ;  /* 0x0000003411027211 */ /* 0x0e0fe400078610ff */
[----:B------:R-:W-:Y:S02]  /*23730*/  ISETP.LT.AND P2, PT, R6, c[0x0][0x17c], !P0 ;  /* 0x00005f0006007a0c */ /* 0x000fe40004741270 */
[-C--:B------:R-:W-:Y:S01]  /*23740*/  LEA.HI.X.SX32 R3, R17, R53.reuse, 0x2, P3 ;  /* 0x0000003511037211 */ /* 0x080fe200018f16ff */
[C---:B------:R-:W-:Y:S01]  /*23750*/  IMAD R17, R0.reuse, 0x2, R21 ;  /* 0x0000000200117824 */ /* 0x040fe200078e0215 */
[C---:B------:R-:W-:Y:S01]  /*23760*/  LEA R8, P6, R21.reuse, R52, 0x2 ;  /* 0x0000003415087211 */ /* 0x040fe200078c10ff */
[----:B------:R-:W5:Y:S04]  /*23770*/  LDL.LU R6, [R1+0x650] ;  /* 0x0006500001067983 */ /* 0x000f680000300800 */
[----:B------:R-:W-:Y:S01]  /*23780*/  @P5 STG.E [R12.64], R27 ;  /* 0x0000001b0c005986 */ /* 0x000fe2000c101906 */
[----:B------:R-:W-:Y:S01]  /*23790*/  LEA.HI.X.SX32 R9, R21, R53, 0x2, P6 ;  /* 0x0000003515097211 */ /* 0x000fe200030f16ff */
[----:B------:R-:W-:-:S02]  /*237a0*/  IMAD R21, R0, 0x2, R17 ;  /* 0x0000000200157824 */ /* 0x000fc400078e0211 */
[----:B------:R1:W-:Y:S02]  /*237b0*/  @P1 STG.E [R2.64], R19 ;  /* 0x0000001302001986 */ /* 0x0003e4000c101906 */
[----:B-1----:R-:W-:-:S04]  /*237c0*/  LEA R4, P1, R17, R52, 0x2 ;  /* 0x0000003411047211 */ /* 0x002fc800078210ff */
[----:B------:R-:W-:Y:S01]  /*237d0*/  LEA.HI.X.SX32 R5, R17, R53, 0x2, P1 ;  /* 0x0000003511057211 */ /* 0x000fe200008f16ff */
[----:B------:R-:W-:Y:S01]  /*237e0*/  IMAD R17, R0, 0x2, R21 ;  /* 0x0000000200117824 */ /* 0x000fe200078e0215 */
[----:B------:R1:W-:Y:S04]  /*237f0*/  @P4 STG.E [R8.64], R31 ;  /* 0x0000001f08004986 */ /* 0x0003e8000c101906 */
[----:B------:R1:W-:Y:S01]  /*23800*/  @P2 STG.E [R4.64], R7 ;  /* 0x0000000704002986 */ /* 0x0003e2000c101906 */
[----:B------:R-:W-:-:S04]  /*23810*/  LEA R2, P2, R17, R52, 0x2 ;  /* 0x0000003411027211 */ /* 0x000fc800078410ff */
[----:B------:R-:W-:Y:S02]  /*23820*/  LEA.HI.X.SX32 R3, R17, R53, 0x2, P2 ;  /* 0x0000003511037211 */ /* 0x000fe400010f16ff */
[----:B--2---:R-:W-:Y:S02]  /*23830*/  ISETP.LT.AND P5, PT, R20, c[0x0][0x17c], !P0 ;  /* 0x00005f0014007a0c */ /* 0x004fe400047a1270 */
[----:B------:R-:W2:Y:S01]  /*23840*/  LDL.LU R20, [R1+0x64c] ;  /* 0x00064c0001147983 */ /* 0x000ea20000300800 */
[----:B----4-:R-:W-:-:S03]  /*23850*/  ISETP.LT.AND P3, PT, R10, c[0x0][0x17c], !P0 ;  /* 0x00005f000a007a0c */ /* 0x010fc60004761270 */
[----:B------:R-:W4:Y:S01]  /*23860*/  LDL.LU R10, [R1+0x648] ;  /* 0x00064800010a7983 */ /* 0x000f220000300800 */
[----:B------:R-:W-:-:S03]  /*23870*/  ISETP.LT.AND P4, PT, R18, c[0x0][0x17c], !P0 ;  /* 0x00005f0012007a0c */ /* 0x000fc60004781270 */
[----:B------:R-:W4:Y:S01]  /*23880*/  LDL.LU R18, [R1+0x644] ;  /* 0x0006440001127983 */ /* 0x000f220000300800 */
[----:B---3--:R-:W-:-:S03]  /*23890*/  ISETP.LT.AND P1, PT, R16, c[0x0][0x17c], !P0 ;  /* 0x00005f0010007a0c */ /* 0x008fc60004721270 */
[----:B------:R-:W3:Y:S01]  /*238a0*/  LDL.LU R16, [R1+0x640] ;  /* 0x0006400001107983 */ /* 0x000ee20000300800 */
[----:B------:R-:W-:-:S03]  /*238b0*/  ISETP.LT.AND P2, PT, R14, c[0x0][0x17c], !P0 ;  /* 0x00005f000e007a0c */ /* 0x000fc60004741270 */
[----:B------:R-:W3:Y:S01]  /*238c0*/  LDL.LU R14, [R1+0x63c] ;  /* 0x00063c00010e7983 */ /* 0x000ee20000300800 */
[----:B------:R-:W-:Y:S01]  /*238d0*/  LEA R12, P6, R21, R52, 0x2 ;  /* 0x00000034150c7211 */ /* 0x000fe200078c10ff */
[----:B------:R-:W-:-:S03]  /*238e0*/  IMAD R19, R0, 0x2, R17 ;  /* 0x0000000200137824 */ /* 0x000fc600078e0211 */
[----:B------:R-:W-:Y:S01]  /*238f0*/  LEA.HI.X.SX32 R13, R21, R53, 0x2, P6 ;  /* 0x00000035150d7211 */ /* 0x000fe200030f16ff */
[----:B------:R-:W-:Y:S01]  /*23900*/  IMAD R17, R0, 0x2, R19 ;  /* 0x0000000200117824 */ /* 0x000fe200078e0213 */
[----:B-1----:R-:W-:-:S04]  /*23910*/  LEA R8, P6, R19, R52, 0x2 ;  /* 0x0000003413087211 */ /* 0x002fc800078c10ff */
[----:B------:R-:W-:Y:S01]  /*23920*/  LEA.HI.X.SX32 R9, R19, R53, 0x2, P6 ;  /* 0x0000003513097211 */ /* 0x000fe200030f16ff */
[C---:B------:R-:W-:Y:S01]  /*23930*/  IMAD R19, R0.reuse, 0x2, R17 ;  /* 0x0000000200137824 */ /* 0x040fe200078e0211 */
[----:B------:R1:W-:Y:S03]  /*23940*/  @P5 STG.E [R12.64], R15 ;  /* 0x0000000f0c005986 */ /* 0x0003e6000c101906 */
[C---:B------:R-:W-:Y:S01]  /*23950*/  IMAD R21, R0.reuse, 0x2, R19 ;  /* 0x0000000200157824 */ /* 0x040fe200078e0213 */
[----:B------:R5:W-:Y:S01]  /*23960*/  @P3 STG.E [R2.64], R11 ;  /* 0x0000000b02003986 */ /* 0x000be2000c101906 */
[----:B------:R-:W-:Y:S02]  /*23970*/  LEA R4, P3, R17, R52, 0x2 ;  /* 0x0000003411047211 */ /* 0x000fe400078610ff */
[----:B-1----:R-:W-:Y:S01]  /*23980*/  IMAD R13, R0, 0x2, R21 ;  /* 0x00000002000d7824 */ /* 0x002fe200078e0215 */
[----:B-----5:R-:W-:-:S03]  /*23990*/  ISETP.LT.AND P5, PT, R6, c[0x0][0x17c], !P0 ;  /* 0x00005f0006007a0c */ /* 0x020fc600047a1270 */
[C---:B------:R-:W-:Y:S01]  /*239a0*/  IMAD R15, R0.reuse, 0x2, R13 ;  /* 0x00000002000f7824 */ /* 0x040fe200078e020d */
[-C--:B------:R-:W-:Y:S02]  /*239b0*/  LEA.HI.X.SX32 R5, R17, R53.reuse, 0x2, P3 ;  /* 0x0000003511057211 */ /* 0x080fe400018f16ff */
[CC--:B------:R-:W-:Y:S01]  /*239c0*/  LEA R6, P6, R19.reuse, R52.reuse, 0x2 ;  /* 0x0000003413067211 */ /* 0x0c0fe200078c10ff */
[C---:B------:R-:W-:Y:S01]  /*239d0*/  IMAD R17, R0.reuse, 0x2, R15 ;  /* 0x0000000200117824 */ /* 0x040fe200078e020f */
[----:B------:R1:W-:Y:S02]  /*239e0*/  @P4 STG.E [R8.64], R35 ;  /* 0x0000002308004986 */ /* 0x0003e4000c101906 */
[----:B------:R-:W-:Y:S01]  /*239f0*/  LEA.HI.X.SX32 R7, R19, R53, 0x2, P6 ;  /* 0x0000003513077211 */ /* 0x000fe200030f16ff */
[----:B------:R-:W-:Y:S01]  /*23a00*/  IMAD R19, R0, 0x2, R17 ;  /* 0x0000000200137824 */ /* 0x000fe200078e0211 */
[----:B------:R5:W-:Y:S01]  /*23a10*/  @P1 STG.E [R4.64], R43 ;  /* 0x0000002b04001986 */ /* 0x000be2000c101906 */
[----:B------:R-:W-:-:S02]  /*23a20*/  LEA R2, P1, R21, R52, 0x2 ;  /* 0x0000003415027211 */ /* 0x000fc400078210ff */
[----:B------:R-:W-:Y:S01]  /*23a30*/  IMAD R0, R0, 0x2, R19 ;  /* 0x0000000200007824 */ /* 0x000fe200078e0213 */
[----:B------:R2:W-:Y:S01]  /*23a40*/  @P2 STG.E [R6.64], R39 ;  /* 0x0000002706002986 */ /* 0x0005e2000c101906 */
[----:B------:R-:W-:Y:S02]  /*23a50*/  LEA.HI.X.SX32 R3, R21, R53, 0x2, P1 ;  /* 0x0000003515037211 */ /* 0x000fe400008f16ff */
[-C--:B------:R-:W-:Y:S02]  /*23a60*/  LEA R12, P1, R17, R52.reuse, 0x2 ;  /* 0x00000034110c7211 */ /* 0x080fe400078210ff */
[----:B-1----:R-:W-:-:S04]  /*23a70*/  LEA R8, P2, R13, R52, 0x2 ;  /* 0x000000340d087211 */ /* 0x002fc800078410ff */
[-C--:B------:R-:W-:Y:S02]  /*23a80*/  LEA.HI.X.SX32 R9, R13, R53.reuse, 0x2, P2 ;  /* 0x000000350d097211 */ /* 0x080fe400010f16ff */
[----:B------:R-:W-:Y:S01]  /*23a90*/  LEA.HI.X.SX32 R13, R17, R53, 0x2, P1 ;  /* 0x00000035110d7211 */ /* 0x000fe200008f16ff */
[----:B------:R1:W-:Y:S01]  /*23aa0*/  @P5 STG.E [R2.64], R47 ;  /* 0x0000002f02005986 */ /* 0x0003e2000c101906 */
[----:B--2---:R-:W-:Y:S02]  /*23ab0*/  ISETP.LT.AND P4, PT, R20, c[0x0][0x17c], !P0 ;  /* 0x00005f0014007a0c */ /* 0x004fe40004781270 */
[----:B----4-:R-:W-:Y:S02]  /*23ac0*/  ISETP.LT.AND P3, PT, R10, c[0x0][0x17c], !P0 ;  /* 0x00005f000a007a0c */ /* 0x010fe40004761270 */
[----:B------:R-:W-:-:S04]  /*23ad0*/  LEA R10, P6, R15, R52, 0x2 ;  /* 0x000000340f0a7211 */ /* 0x000fc800078c10ff */
[-C--:B------:R-:W-:Y:S02]  /*23ae0*/  LEA.HI.X.SX32 R11, R15, R53.reuse, 0x2, P6 ;  /* 0x000000350f0b7211 */ /* 0x080fe400030f16ff */
[----:B-----5:R-:W-:Y:S02]  /*23af0*/  LEA R4, P6, R0, R52, 0x2 ;  /* 0x0000003400047211 */ /* 0x020fe400078c10ff */
[----:B------:R-:W-:Y:S02]  /*23b00*/  ISETP.LT.AND P2, PT, R18, c[0x0][0x17c], !P0 ;  /* 0x00005f0012007a0c */ /* 0x000fe40004741270 */
[----:B------:R-:W-:Y:S02]  /*23b10*/  LEA.HI.X.SX32 R5, R0, R53, 0x2, P6 ;  /* 0x0000003500057211 */ /* 0x000fe400030f16ff */
[----:B---3--:R-:W-:Y:S02]  /*23b20*/  ISETP.LT.AND P1, PT, R16, c[0x0][0x17c], !P0 ;  /* 0x00005f0010007a0c */ /* 0x008fe40004721270 */
[----:B------:R-:W-:-:S02]  /*23b30*/  ISETP.LT.AND P0, PT, R14, c[0x0][0x17c], !P0 ;  /* 0x00005f000e007a0c */ /* 0x000fc40004701270 */
[C---:B------:R-:W-:Y:S01]  /*23b40*/  LEA R52, P6, R19.reuse, R52, 0x2 ;  /* 0x0000003413347211 */ /* 0x040fe200078c10ff */
[----:B------:R1:W-:Y:S03]  /*23b50*/  @P4 STG.E [R8.64], R51 ;  /* 0x0000003308004986 */ /* 0x0003e6000c101906 */
[----:B------:R-:W-:Y:S01]  /*23b60*/  LEA.HI.X.SX32 R53, R19, R53, 0x2, P6 ;  /* 0x0000003513357211 */ /* 0x000fe200030f16ff */
[----:B------:R1:W-:Y:S04]  /*23b70*/  @P3 STG.E [R10.64], R59 ;  /* 0x0000003b0a003986 */ /* 0x0003e8000c101906 */
[----:B------:R1:W-:Y:S04]  /*23b80*/  @P2 STG.E [R12.64], R63 ;  /* 0x0000003f0c002986 */ /* 0x0003e8000c101906 */
[----:B------:R1:W-:Y:S01]  /*23b90*/  @P1 STG.E [R52.64], R67 ;  /* 0x0000004334001986 */ /* 0x0003e2000c101906 */
[----:B------:R-:W-:Y:S05]  /*23ba0*/  @!P0 EXIT ;  /* 0x000000000000894d */ /* 0x000fea0003800000 */
[----:B------:R-:W-:Y:S01]  /*23bb0*/  STG.E [R4.64], R127 ;  /* 0x0000007f04007986 */ /* 0x000fe2000c101906 */
[----:B------:R-:W-:Y:S05]  /*23bc0*/  EXIT ;  /* 0x000000000000794d */ /* 0x000fea0003800000 */
.L_x_3:
[----:B------:R-:W-:-:S00]  /*23bd0*/  BRA `(.L_x_3) ;  /* 0xfffffff000007947 */ /* 0x000fc0000383ffff */
[----:B------:R-:W-:-:S00]  /*23be0*/  NOP ;  /* 0x0000000000007918 */ /* 0x000fc00000000000 */
        /* <DEDUP_REMOVED lines=9> */
.L_x_4:


//--------------------- .nv.shared.matmul_kernel  --------------------------
	.section	.nv.shared.matmul_kernel,"aw",@nobits
	.sectionflags	@""
	.align	16
